	.target	sm_90a

	.elftype	@"ET_EXEC"


//--------------------- .note.nv.tkinfo           --------------------------
	.section	.note.nv.tkinfo,"",@"SHT_NOTE"
	.sectionflags	@"SHF_NOTE_NV_TKINFO"
	.tkinfo
        /*0018*/ 	.word	0x00000002
        /*0030*/ 	.string	""
        /*0030*/ 	.string	"ptxas"
        /*0030*/ 	.string	"Cuda compilation tools, release 13.0, V13.0.88"
        /*0030*/ 	.string	"Build cuda_13.0.r13.0/compiler.36424714_0"
        /*0030*/ 	.string	"-arch sm_90a -m 64 "



//--------------------- .note.nv.cuinfo           --------------------------
	.section	.note.nv.cuinfo,"",@"SHT_NOTE"
	.sectionflags	@"SHF_NOTE_NV_CUINFO"
        /*0018*/ 	.short	0x0002
        /*001a*/ 	.short	0x005a
        /*001c*/ 	.short	0x0082
	.zero		2


//--------------------- .nv.info                  --------------------------
	.section	.nv.info,"",@"SHT_CUDA_INFO"
	.align	4


	//----- nvinfo : EIATTR_REGCOUNT
	.align		4
        /*0000*/ 	.byte	0x04, 0x2f
        /*0002*/ 	.short	(.L_12 - .L_11)
	.align		4
.L_11:
        /*0004*/ 	.word	index@(_ZN5flash25flash_bwd_dot_do_o_kernelILb1E23Flash_bwd_kernel_traitsILi192ELi64ELi64ELi8ELi4ELi2ELi2ELb0ELb0EN7cutlass6half_tE19Flash_kernel_traitsILi192ELi64ELi64ELi8ES3_EEEEvNS_16Flash_bwd_paramsE)
        /*0008*/ 	.word	0x00000041


	//----- nvinfo : EIATTR_FRAME_SIZE
	.align		4
.L_12:
        /*000c*/ 	.byte	0x04, 0x11
        /*000e*/ 	.short	(.L_14 - .L_13)
	.align		4
.L_13:
        /*0010*/ 	.word	index@(_ZN5flash25flash_bwd_dot_do_o_kernelILb1E23Flash_bwd_kernel_traitsILi192ELi64ELi64ELi8ELi4ELi2ELi2ELb0ELb0EN7cutlass6half_tE19Flash_kernel_traitsILi192ELi64ELi64ELi8ES3_EEEEvNS_16Flash_bwd_paramsE)
        /*0014*/ 	.word	0x00000000


	//----- nvinfo : EIATTR_REGCOUNT
	.align		4
.L_14:
        /*0018*/ 	.byte	0x04, 0x2f
        /*001a*/ 	.short	(.L_16 - .L_15)
	.align		4
.L_15:
        /*001c*/ 	.word	index@(_ZN5flash25flash_bwd_dot_do_o_kernelILb0E23Flash_bwd_kernel_traitsILi192ELi64ELi64ELi8ELi4ELi2ELi2ELb0ELb0EN7cutlass6half_tE19Flash_kernel_traitsILi192ELi64ELi64ELi8ES3_EEEEvNS_16Flash_bwd_paramsE)
        /*0020*/ 	.word	0x00000040


	//----- nvinfo : EIATTR_FRAME_SIZE
	.align		4
.L_16:
        /*0024*/ 	.byte	0x04, 0x11
        /*0026*/ 	.short	(.L_18 - .L_17)
	.align		4
.L_17:
        /*0028*/ 	.word	index@(_ZN5flash25flash_bwd_dot_do_o_kernelILb0E23Flash_bwd_kernel_traitsILi192ELi64ELi64ELi8ELi4ELi2ELi2ELb0ELb0EN7cutlass6half_tE19Flash_kernel_traitsILi192ELi64ELi64ELi8ES3_EEEEvNS_16Flash_bwd_paramsE)
        /*002c*/ 	.word	0x00000000


	//----- nvinfo : EIATTR_REGCOUNT
	.align		4
.L_18:
        /*0030*/ 	.byte	0x04, 0x2f
        /*0032*/ 	.short	(.L_20 - .L_19)
	.align		4
.L_19:
        /*0034*/ 	.word	index@(_ZN5flash44flash_bwd_dq_dk_dv_loop_seqk_parallel_kernelI23Flash_bwd_kernel_traitsILi192ELi64ELi64ELi8ELi4ELi2ELi2ELb0ELb0EN7cutlass6half_tE19Flash_kernel_traitsILi192ELi64ELi64ELi8ES3_EELb0ELb1ELb0ELb1ELb0ELb0ELb1EEEvNS_16Flash_bwd_paramsE)
        /*0038*/ 	.word	0x000000ff


	//----- nvinfo : EIATTR_FRAME_SIZE
	.align		4
.L_20:
        /*003c*/ 	.byte	0x04, 0x11
        /*003e*/ 	.short	(.L_22 - .L_21)
	.align		4
.L_21:
        /*0040*/ 	.word	index@(_ZN5flash44flash_bwd_dq_dk_dv_loop_seqk_parallel_kernelI23Flash_bwd_kernel_traitsILi192ELi64ELi64ELi8ELi4ELi2ELi2ELb0ELb0EN7cutlass6half_tE19Flash_kernel_traitsILi192ELi64ELi64ELi8ES3_EELb0ELb1ELb0ELb1ELb0ELb0ELb1EEEvNS_16Flash_bwd_paramsE)
        /*0044*/ 	.word	0x00000008


	//----- nvinfo : EIATTR_REGCOUNT
	.align		4
.L_22:
        /*0048*/ 	.byte	0x04, 0x2f
        /*004a*/ 	.short	(.L_24 - .L_23)
	.align		4
.L_23:
        /*004c*/ 	.word	index@(_ZN5flash44flash_bwd_dq_dk_dv_loop_seqk_parallel_kernelI23Flash_bwd_kernel_traitsILi192ELi64ELi64ELi8ELi4ELi2ELi2ELb0ELb0EN7cutlass6half_tE19Flash_kernel_traitsILi192ELi64ELi64ELi8ES3_EELb1ELb1ELb0ELb1ELb0ELb0ELb0EEEvNS_16Flash_bwd_paramsE)
        /*0050*/ 	.word	0x000000fe


	//----- nvinfo : EIATTR_FRAME_SIZE
	.align		4
.L_24:
        /*0054*/ 	.byte	0x04, 0x11
        /*0056*/ 	.short	(.L_26 - .L_25)
	.align		4
.L_25:
        /*0058*/ 	.word	index@(_ZN5flash44flash_bwd_dq_dk_dv_loop_seqk_parallel_kernelI23Flash_bwd_kernel_traitsILi192ELi64ELi64ELi8ELi4ELi2ELi2ELb0ELb0EN7cutlass6half_tE19Flash_kernel_traitsILi192ELi64ELi64ELi8ES3_EELb1ELb1ELb0ELb1ELb0ELb0ELb0EEEvNS_16Flash_bwd_paramsE)
        /*005c*/ 	.word	0x00000000


	//----- nvinfo : EIATTR_REGCOUNT
	.align		4
.L_26:
        /*0060*/ 	.byte	0x04, 0x2f
        /*0062*/ 	.short	(.L_28 - .L_27)
	.align		4
.L_27:
        /*0064*/ 	.word	index@(_ZN5flash44flash_bwd_dq_dk_dv_loop_seqk_parallel_kernelI23Flash_bwd_kernel_traitsILi192ELi64ELi64ELi8ELi4ELi2ELi2ELb0ELb0EN7cutlass6half_tE19Flash_kernel_traitsILi192ELi64ELi64ELi8ES3_EELb0ELb1ELb0ELb0ELb0ELb1ELb1EEEvNS_16Flash_bwd_paramsE)
        /*0068*/ 	.word	0x000000fe


	//----- nvinfo : EIATTR_FRAME_SIZE
	.align		4
.L_28:
        /*006c*/ 	.byte	0x04, 0x11
        /*006e*/ 	.short	(.L_30 - .L_29)
	.align		4
.L_29:
        /*0070*/ 	.word	index@(_ZN5flash44flash_bwd_dq_dk_dv_loop_seqk_parallel_kernelI23Flash_bwd_kernel_traitsILi192ELi64ELi64ELi8ELi4ELi2ELi2ELb0ELb0EN7cutlass6half_tE19Flash_kernel_traitsILi192ELi64ELi64ELi8ES3_EELb0ELb1ELb0ELb0ELb0ELb1ELb1EEEvNS_16Flash_bwd_paramsE)
        /*0074*/ 	.word	0x00000000


	//----- nvinfo : EIATTR_REGCOUNT
	.align		4
.L_30:
        /*0078*/ 	.byte	0x04, 0x2f
        /*007a*/ 	.short	(.L_32 - .L_31)
	.align		4
.L_31:
        /*007c*/ 	.word	index@(_ZN5flash44flash_bwd_dq_dk_dv_loop_seqk_parallel_kernelI23Flash_bwd_kernel_traitsILi192ELi64ELi64ELi8ELi4ELi2ELi2ELb0ELb0EN7cutlass6half_tE19Flash_kernel_traitsILi192ELi64ELi64ELi8ES3_EELb1ELb1ELb0ELb0ELb0ELb1ELb0EEEvNS_16Flash_bwd_paramsE)
        /*0080*/ 	.word	0x000000ff


	//----- nvinfo : EIATTR_FRAME_SIZE
	.align		4
.L_32:
        /*0084*/ 	.byte	0x04, 0x11
        /*0086*/ 	.short	(.L_34 - .L_33)
	.align		4
.L_33:
        /*0088*/ 	.word	index@(_ZN5flash44flash_bwd_dq_dk_dv_loop_seqk_parallel_kernelI23Flash_bwd_kernel_traitsILi192ELi64ELi64ELi8ELi4ELi2ELi2ELb0ELb0EN7cutlass6half_tE19Flash_kernel_traitsILi192ELi64ELi64ELi8ES3_EELb1ELb1ELb0ELb0ELb0ELb1ELb0EEEvNS_16Flash_bwd_paramsE)
        /*008c*/ 	.word	0x00000000


	//----- nvinfo : EIATTR_REGCOUNT
	.align		4
.L_34:
        /*0090*/ 	.byte	0x04, 0x2f
        /*0092*/ 	.short	(.L_36 - .L_35)
	.align		4
.L_35:
        /*0094*/ 	.word	index@(_ZN5flash44flash_bwd_dq_dk_dv_loop_seqk_parallel_kernelI23Flash_bwd_kernel_traitsILi192ELi64ELi64ELi8ELi4ELi2ELi2ELb0ELb0EN7cutlass6half_tE19Flash_kernel_traitsILi192ELi64ELi64ELi8ES3_EELb0ELb1ELb0ELb0ELb0ELb0ELb1EEEvNS_16Flash_bwd_paramsE)
        /*0098*/ 	.word	0x000000ff


	//----- nvinfo : EIATTR_FRAME_SIZE
	.align		4
.L_36:
        /*009c*/ 	.byte	0x04, 0x11
        /*009e*/ 	.short	(.L_38 - .L_37)
	.align		4
.L_37:
        /*00a0*/ 	.word	index@(_ZN5flash44flash_bwd_dq_dk_dv_loop_seqk_parallel_kernelI23Flash_bwd_kernel_traitsILi192ELi64ELi64ELi8ELi4ELi2ELi2ELb0ELb0EN7cutlass6half_tE19Flash_kernel_traitsILi192ELi64ELi64ELi8ES3_EELb0ELb1ELb0ELb0ELb0ELb0ELb1EEEvNS_16Flash_bwd_paramsE)
        /*00a4*/ 	.word	0x00000000


	//----- nvinfo : EIATTR_REGCOUNT
	.align		4
.L_38:
        /*00a8*/ 	.byte	0x04, 0x2f
        /*00aa*/ 	.short	(.L_40 - .L_39)
	.align		4
.L_39:
        /*00ac*/ 	.word	index@(_ZN5flash44flash_bwd_dq_dk_dv_loop_seqk_parallel_kernelI23Flash_bwd_kernel_traitsILi192ELi64ELi64ELi8ELi4ELi2ELi2ELb0ELb0EN7cutlass6half_tE19Flash_kernel_traitsILi192ELi64ELi64ELi8ES3_EELb1ELb1ELb0ELb0ELb0ELb0ELb0EEEvNS_16Flash_bwd_paramsE)
        /*00b0*/ 	.word	0x000000ff


	//----- nvinfo : EIATTR_FRAME_SIZE
	.align		4
.L_40:
        /*00b4*/ 	.byte	0x04, 0x11
        /*00b6*/ 	.short	(.L_42 - .L_41)
	.align		4
.L_41:
        /*00b8*/ 	.word	index@(_ZN5flash44flash_bwd_dq_dk_dv_loop_seqk_parallel_kernelI23Flash_bwd_kernel_traitsILi192ELi64ELi64ELi8ELi4ELi2ELi2ELb0ELb0EN7cutlass6half_tE19Flash_kernel_traitsILi192ELi64ELi64ELi8ES3_EELb1ELb1ELb0ELb0ELb0ELb0ELb0EEEvNS_16Flash_bwd_paramsE)
        /*00bc*/ 	.word	0x00000008


	//----- nvinfo : EIATTR_REGCOUNT
	.align		4
.L_42:
        /*00c0*/ 	.byte	0x04, 0x2f
        /*00c2*/ 	.short	(.L_44 - .L_43)
	.align		4
.L_43:
        /*00c4*/ 	.word	index@(_ZN5flash27flash_bwd_convert_dq_kernelI23Flash_bwd_kernel_traitsILi192ELi64ELi64ELi8ELi4ELi2ELi2ELb0ELb0EN7cutlass6half_tE19Flash_kernel_traitsILi192ELi64ELi64ELi8ES3_EEEEvNS_16Flash_bwd_paramsEi)
        /*00c8*/ 	.word	0x00000060


	//----- nvinfo : EIATTR_FRAME_SIZE
	.align		4
.L_44:
        /*00cc*/ 	.byte	0x04, 0x11
        /*00ce*/ 	.short	(.L_46 - .L_45)
	.align		4
.L_45:
        /*00d0*/ 	.word	index@(_ZN5flash27flash_bwd_convert_dq_kernelI23Flash_bwd_kernel_traitsILi192ELi64ELi64ELi8ELi4ELi2ELi2ELb0ELb0EN7cutlass6half_tE19Flash_kernel_traitsILi192ELi64ELi64ELi8ES3_EEEEvNS_16Flash_bwd_paramsEi)
        /*00d4*/ 	.word	0x00000000


	//----- nvinfo : EIATTR_REGCOUNT
	.align		4
.L_46:
        /*00d8*/ 	.byte	0x04, 0x2f
        /*00da*/ 	.short	(.L_48 - .L_47)
	.align		4
.L_47:
        /*00dc*/ 	.word	index@(_ZN5flash25flash_bwd_dot_do_o_kernelILb1E23Flash_bwd_kernel_traitsILi192ELi64ELi64ELi8ELi4ELi2ELi2ELb1ELb1EN7cutlass6half_tE19Flash_kernel_traitsILi192ELi64ELi64ELi8ES3_EEEEvNS_16Flash_bwd_paramsE)
        /*00e0*/ 	.word	0x00000041


	//----- nvinfo : EIATTR_FRAME_SIZE
	.align		4
.L_48:
        /*00e4*/ 	.byte	0x04, 0x11
        /*00e6*/ 	.short	(.L_50 - .L_49)
	.align		4
.L_49:
        /*00e8*/ 	.word	index@(_ZN5flash25flash_bwd_dot_do_o_kernelILb1E23Flash_bwd_kernel_traitsILi192ELi64ELi64ELi8ELi4ELi2ELi2ELb1ELb1EN7cutlass6half_tE19Flash_kernel_traitsILi192ELi64ELi64ELi8ES3_EEEEvNS_16Flash_bwd_paramsE)
        /*00ec*/ 	.word	0x00000000


	//----- nvinfo : EIATTR_REGCOUNT
	.align		4
.L_50:
        /*00f0*/ 	.byte	0x04, 0x2f
        /*00f2*/ 	.short	(.L_52 - .L_51)
	.align		4
.L_51:
        /*00f4*/ 	.word	index@(_ZN5flash25flash_bwd_dot_do_o_kernelILb0E23Flash_bwd_kernel_traitsILi192ELi64ELi64ELi8ELi4ELi2ELi2ELb1ELb1EN7cutlass6half_tE19Flash_kernel_traitsILi192ELi64ELi64ELi8ES3_EEEEvNS_16Flash_bwd_paramsE)
        /*00f8*/ 	.word	0x00000040


	//----- nvinfo : EIATTR_FRAME_SIZE
	.align		4
.L_52:
        /*00fc*/ 	.byte	0x04, 0x11
        /*00fe*/ 	.short	(.L_54 - .L_53)
	.align		4
.L_53:
        /*0100*/ 	.word	index@(_ZN5flash25flash_bwd_dot_do_o_kernelILb0E23Flash_bwd_kernel_traitsILi192ELi64ELi64ELi8ELi4ELi2ELi2ELb1ELb1EN7cutlass6half_tE19Flash_kernel_traitsILi192ELi64ELi64ELi8ES3_EEEEvNS_16Flash_bwd_paramsE)
        /*0104*/ 	.word	0x00000000


	//----- nvinfo : EIATTR_REGCOUNT
	.align		4
.L_54:
        /*0108*/ 	.byte	0x04, 0x2f
        /*010a*/ 	.short	(.L_56 - .L_55)
	.align		4
.L_55:
        /*010c*/ 	.word	index@(_ZN5flash44flash_bwd_dq_dk_dv_loop_seqk_parallel_kernelI23Flash_bwd_kernel_traitsILi192ELi64ELi64ELi8ELi4ELi2ELi2ELb1ELb1EN7cutlass6half_tE19Flash_kernel_traitsILi192ELi64ELi64ELi8ES3_EELb0ELb1ELb0ELb1ELb0ELb0ELb1EEEvNS_16Flash_bwd_paramsE)
        /*0110*/ 	.word	0x000000ff


	//----- nvinfo : EIATTR_FRAME_SIZE
	.align		4
.L_56:
        /*0114*/ 	.byte	0x04, 0x11
        /*0116*/ 	.short	(.L_58 - .L_57)
	.align		4
.L_57:
        /*0118*/ 	.word	index@(_ZN5flash44flash_bwd_dq_dk_dv_loop_seqk_parallel_kernelI23Flash_bwd_kernel_traitsILi192ELi64ELi64ELi8ELi4ELi2ELi2ELb1ELb1EN7cutlass6half_tE19Flash_kernel_traitsILi192ELi64ELi64ELi8ES3_EELb0ELb1ELb0ELb1ELb0ELb0ELb1EEEvNS_16Flash_bwd_paramsE)
        /*011c*/ 	.word	0x00000110


	//----- nvinfo : EIATTR_REGCOUNT
	.align		4
.L_58:
        /*0120*/ 	.byte	0x04, 0x2f
        /*0122*/ 	.short	(.L_60 - .L_59)
	.align		4
.L_59:
        /*0124*/ 	.word	index@(_ZN5flash44flash_bwd_dq_dk_dv_loop_seqk_parallel_kernelI23Flash_bwd_kernel_traitsILi192ELi64ELi64ELi8ELi4ELi2ELi2ELb1ELb1EN7cutlass6half_tE19Flash_kernel_traitsILi192ELi64ELi64ELi8ES3_EELb1ELb1ELb0ELb1ELb0ELb0ELb0EEEvNS_16Flash_bwd_paramsE)
        /*0128*/ 	.word	0x000000ff


	//----- nvinfo : EIATTR_FRAME_SIZE
	.align		4
.L_60:
        /*012c*/ 	.byte	0x04, 0x11
        /*012e*/ 	.short	(.L_62 - .L_61)
	.align		4
.L_61:
        /*0130*/ 	.word	index@(_ZN5flash44flash_bwd_dq_dk_dv_loop_seqk_parallel_kernelI23Flash_bwd_kernel_traitsILi192ELi64ELi64ELi8ELi4ELi2ELi2ELb1ELb1EN7cutlass6half_tE19Flash_kernel_traitsILi192ELi64ELi64ELi8ES3_EELb1ELb1ELb0ELb1ELb0ELb0ELb0EEEvNS_16Flash_bwd_paramsE)
        /*0134*/ 	.word	0x00000128


	//----- nvinfo : EIATTR_REGCOUNT
	.align		4
.L_62:
        /*0138*/ 	.byte	0x04, 0x2f
        /*013a*/ 	.short	(.L_64 - .L_63)
	.align		4
.L_63:
        /*013c*/ 	.word	index@(_ZN5flash44flash_bwd_dq_dk_dv_loop_seqk_parallel_kernelI23Flash_bwd_kernel_traitsILi192ELi64ELi64ELi8ELi4ELi2ELi2ELb1ELb1EN7cutlass6half_tE19Flash_kernel_traitsILi192ELi64ELi64ELi8ES3_EELb0ELb1ELb0ELb0ELb0ELb1ELb1EEEvNS_16Flash_bwd_paramsE)
        /*0140*/ 	.word	0x000000ff


	//----- nvinfo : EIATTR_FRAME_SIZE
	.align		4
.L_64:
        /*0144*/ 	.byte	0x04, 0x11
        /*0146*/ 	.short	(.L_66 - .L_65)
	.align		4
.L_65:
        /*0148*/ 	.word	index@(_ZN5flash44flash_bwd_dq_dk_dv_loop_seqk_parallel_kernelI23Flash_bwd_kernel_traitsILi192ELi64ELi64ELi8ELi4ELi2ELi2ELb1ELb1EN7cutlass6half_tE19Flash_kernel_traitsILi192ELi64ELi64ELi8ES3_EELb0ELb1ELb0ELb0ELb0ELb1ELb1EEEvNS_16Flash_bwd_paramsE)
        /*014c*/ 	.word	0x000000e8


	//----- nvinfo : EIATTR_REGCOUNT
	.align		4
.L_66:
        /*0150*/ 	.byte	0x04, 0x2f
        /*0152*/ 	.short	(.L_68 - .L_67)
	.align		4
.L_67:
        /*0154*/ 	.word	index@(_ZN5flash44flash_bwd_dq_dk_dv_loop_seqk_parallel_kernelI23Flash_bwd_kernel_traitsILi192ELi64ELi64ELi8ELi4ELi2ELi2ELb1ELb1EN7cutlass6half_tE19Flash_kernel_traitsILi192ELi64ELi64ELi8ES3_EELb1ELb1ELb0ELb0ELb0ELb1ELb0EEEvNS_16Flash_bwd_paramsE)
        /*0158*/ 	.word	0x000000ff


	//----- nvinfo : EIATTR_FRAME_SIZE
	.align		4
.L_68:
        /*015c*/ 	.byte	0x04, 0x11
        /*015e*/ 	.short	(.L_70 - .L_69)
	.align		4
.L_69:
        /*0160*/ 	.word	index@(_ZN5flash44flash_bwd_dq_dk_dv_loop_seqk_parallel_kernelI23Flash_bwd_kernel_traitsILi192ELi64ELi64ELi8ELi4ELi2ELi2ELb1ELb1EN7cutlass6half_tE19Flash_kernel_traitsILi192ELi64ELi64ELi8ES3_EELb1ELb1ELb0ELb0ELb0ELb1ELb0EEEvNS_16Flash_bwd_paramsE)
        /*0164*/ 	.word	0x000000f0


	//----- nvinfo : EIATTR_REGCOUNT
	.align		4
.L_70:
        /*0168*/ 	.byte	0x04, 0x2f
        /*016a*/ 	.short	(.L_72 - .L_71)
	.align		4
.L_71:
        /*016c*/ 	.word	index@(_ZN5flash44flash_bwd_dq_dk_dv_loop_seqk_parallel_kernelI23Flash_bwd_kernel_traitsILi192ELi64ELi64ELi8ELi4ELi2ELi2ELb1ELb1EN7cutlass6half_tE19Flash_kernel_traitsILi192ELi64ELi64ELi8ES3_EELb0ELb1ELb0ELb0ELb0ELb0ELb1EEEvNS_16Flash_bwd_paramsE)
        /*0170*/ 	.word	0x000000ff


	//----- nvinfo : EIATTR_FRAME_SIZE
	.align		4
.L_72:
        /*0174*/ 	.byte	0x04, 0x11
        /*0176*/ 	.short	(.L_74 - .L_73)
	.align		4
.L_73:
        /*0178*/ 	.word	index@(_ZN5flash44flash_bwd_dq_dk_dv_loop_seqk_parallel_kernelI23Flash_bwd_kernel_traitsILi192ELi64ELi64ELi8ELi4ELi2ELi2ELb1ELb1EN7cutlass6half_tE19Flash_kernel_traitsILi192ELi64ELi64ELi8ES3_EELb0ELb1ELb0ELb0ELb0ELb0ELb1EEEvNS_16Flash_bwd_paramsE)
        /*017c*/ 	.word	0x000000f0


	//----- nvinfo : EIATTR_REGCOUNT
	.align		4
.L_74:
        /*0180*/ 	.byte	0x04, 0x2f
        /*0182*/ 	.short	(.L_76 - .L_75)
	.align		4
.L_75:
        /*0184*/ 	.word	index@(_ZN5flash44flash_bwd_dq_dk_dv_loop_seqk_parallel_kernelI23Flash_bwd_kernel_traitsILi192ELi64ELi64ELi8ELi4ELi2ELi2ELb1ELb1EN7cutlass6half_tE19Flash_kernel_traitsILi192ELi64ELi64ELi8ES3_EELb1ELb1ELb0ELb0ELb0ELb0ELb0EEEvNS_16Flash_bwd_paramsE)
        /*0188*/ 	.word	0x000000ff


	//----- nvinfo : EIATTR_FRAME_SIZE
	.align		4
.L_76:
        /*018c*/ 	.byte	0x04, 0x11
        /*018e*/ 	.short	(.L_78 - .L_77)
	.align		4
.L_77:
        /*0190*/ 	.word	index@(_ZN5flash44flash_bwd_dq_dk_dv_loop_seqk_parallel_kernelI23Flash_bwd_kernel_traitsILi192ELi64ELi64ELi8ELi4ELi2ELi2ELb1ELb1EN7cutlass6half_tE19Flash_kernel_traitsILi192ELi64ELi64ELi8ES3_EELb1ELb1ELb0ELb0ELb0ELb0ELb0EEEvNS_16Flash_bwd_paramsE)
        /*0194*/ 	.word	0x00000100


	//----- nvinfo : EIATTR_REGCOUNT
	.align		4
.L_78:
        /*0198*/ 	.byte	0x04, 0x2f
        /*019a*/ 	.short	(.L_80 - .L_79)
	.align		4
.L_79:
        /*019c*/ 	.word	index@(_ZN5flash27flash_bwd_convert_dq_kernelI23Flash_bwd_kernel_traitsILi192ELi64ELi64ELi8ELi4ELi2ELi2ELb1ELb1EN7cutlass6half_tE19Flash_kernel_traitsILi192ELi64ELi64ELi8ES3_EEEEvNS_16Flash_bwd_paramsEi)
        /*01a0*/ 	.word	0x00000060


	//----- nvinfo : EIATTR_FRAME_SIZE
	.align		4
.L_80:
        /*01a4*/ 	.byte	0x04, 0x11
        /*01a6*/ 	.short	(.L_82 - .L_81)
	.align		4
.L_81:
        /*01a8*/ 	.word	index@(_ZN5flash27flash_bwd_convert_dq_kernelI23Flash_bwd_kernel_traitsILi192ELi64ELi64ELi8ELi4ELi2ELi2ELb1ELb1EN7cutlass6half_tE19Flash_kernel_traitsILi192ELi64ELi64ELi8ES3_EEEEvNS_16Flash_bwd_paramsEi)
        /*01ac*/ 	.word	0x00000000


	//----- nvinfo : EIATTR_REGCOUNT
	.align		4
.L_82:
        /*01b0*/ 	.byte	0x04, 0x2f
        /*01b2*/ 	.short	(.L_84 - .L_83)
	.align		4
.L_83:
        /*01b4*/ 	.word	index@(_ZN5flash44flash_bwd_dq_dk_dv_loop_seqk_parallel_kernelI23Flash_bwd_kernel_traitsILi192ELi64ELi64ELi8ELi4ELi2ELi2ELb0ELb0EN7cutlass6half_tE19Flash_kernel_traitsILi192ELi64ELi64ELi8ES3_EELb0ELb1ELb0ELb1ELb0ELb0ELb0EEEvNS_16Flash_bwd_paramsE)
        /*01b8*/ 	.word	0x000000ff


	//----- nvinfo : EIATTR_FRAME_SIZE
	.align		4
.L_84:
        /*01bc*/ 	.byte	0x04, 0x11
        /*01be*/ 	.short	(.L_86 - .L_85)
	.align		4
.L_85:
        /*01c0*/ 	.word	index@(_ZN5flash44flash_bwd_dq_dk_dv_loop_seqk_parallel_kernelI23Flash_bwd_kernel_traitsILi192ELi64ELi64ELi8ELi4ELi2ELi2ELb0ELb0EN7cutlass6half_tE19Flash_kernel_traitsILi192ELi64ELi64ELi8ES3_EELb0ELb1ELb0ELb1ELb0ELb0ELb0EEEvNS_16Flash_bwd_paramsE)
        /*01c4*/ 	.word	0x00000000


	//----- nvinfo : EIATTR_REGCOUNT
	.align		4
.L_86:
        /*01c8*/ 	.byte	0x04, 0x2f
        /*01ca*/ 	.short	(.L_88 - .L_87)
	.align		4
.L_87:
        /*01cc*/ 	.word	index@(_ZN5flash44flash_bwd_dq_dk_dv_loop_seqk_parallel_kernelI23Flash_bwd_kernel_traitsILi192ELi64ELi64ELi8ELi4ELi2ELi2ELb0ELb0EN7cutlass6half_tE19Flash_kernel_traitsILi192ELi64ELi64ELi8ES3_EELb0ELb1ELb0ELb0ELb0ELb1ELb0EEEvNS_16Flash_bwd_paramsE)
        /*01d0*/ 	.word	0x000000fc


	//----- nvinfo : EIATTR_FRAME_SIZE
	.align		4
.L_88:
        /*01d4*/ 	.byte	0x04, 0x11
        /*01d6*/ 	.short	(.L_90 - .L_89)
	.align		4
.L_89:
        /*01d8*/ 	.word	index@(_ZN5flash44flash_bwd_dq_dk_dv_loop_seqk_parallel_kernelI23Flash_bwd_kernel_traitsILi192ELi64ELi64ELi8ELi4ELi2ELi2ELb0ELb0EN7cutlass6half_tE19Flash_kernel_traitsILi192ELi64ELi64ELi8ES3_EELb0ELb1ELb0ELb0ELb0ELb1ELb0EEEvNS_16Flash_bwd_paramsE)
        /*01dc*/ 	.word	0x00000000


	//----- nvinfo : EIATTR_REGCOUNT
	.align		4
.L_90:
        /*01e0*/ 	.byte	0x04, 0x2f
        /*01e2*/ 	.short	(.L_92 - .L_91)
	.align		4
.L_91:
        /*01e4*/ 	.word	index@(_ZN5flash44flash_bwd_dq_dk_dv_loop_seqk_parallel_kernelI23Flash_bwd_kernel_traitsILi192ELi64ELi64ELi8ELi4ELi2ELi2ELb0ELb0EN7cutlass6half_tE19Flash_kernel_traitsILi192ELi64ELi64ELi8ES3_EELb0ELb1ELb0ELb0ELb0ELb0ELb0EEEvNS_16Flash_bwd_paramsE)
        /*01e8*/ 	.word	0x000000fc


	//----- nvinfo : EIATTR_FRAME_SIZE
	.align		4
.L_92:
        /*01ec*/ 	.byte	0x04, 0x11
        /*01ee*/ 	.short	(.L_94 - .L_93)
	.align		4
.L_93:
        /*01f0*/ 	.word	index@(_ZN5flash44flash_bwd_dq_dk_dv_loop_seqk_parallel_kernelI23Flash_bwd_kernel_traitsILi192ELi64ELi64ELi8ELi4ELi2ELi2ELb0ELb0EN7cutlass6half_tE19Flash_kernel_traitsILi192ELi64ELi64ELi8ES3_EELb0ELb1ELb0ELb0ELb0ELb0ELb0EEEvNS_16Flash_bwd_paramsE)
        /*01f4*/ 	.word	0x00000000


	//----- nvinfo : EIATTR_REGCOUNT
	.align		4
.L_94:
        /*01f8*/ 	.byte	0x04, 0x2f
        /*01fa*/ 	.short	(.L_96 - .L_95)
	.align		4
.L_95:
        /*01fc*/ 	.word	index@(_ZN5flash44flash_bwd_dq_dk_dv_loop_seqk_parallel_kernelI23Flash_bwd_kernel_traitsILi192ELi64ELi64ELi8ELi4ELi2ELi2ELb1ELb1EN7cutlass6half_tE19Flash_kernel_traitsILi192ELi64ELi64ELi8ES3_EELb0ELb1ELb0ELb1ELb0ELb0ELb0EEEvNS_16Flash_bwd_paramsE)
        /*0200*/ 	.word	0x000000ff


	//----- nvinfo : EIATTR_FRAME_SIZE
	.align		4
.L_96:
        /*0204*/ 	.byte	0x04, 0x11
        /*0206*/ 	.short	(.L_98 - .L_97)
	.align		4
.L_97:
        /*0208*/ 	.word	index@(_ZN5flash44flash_bwd_dq_dk_dv_loop_seqk_parallel_kernelI23Flash_bwd_kernel_traitsILi192ELi64ELi64ELi8ELi4ELi2ELi2ELb1ELb1EN7cutlass6half_tE19Flash_kernel_traitsILi192ELi64ELi64ELi8ES3_EELb0ELb1ELb0ELb1ELb0ELb0ELb0EEEvNS_16Flash_bwd_paramsE)
        /*020c*/ 	.word	0x00000110


	//----- nvinfo : EIATTR_REGCOUNT
	.align		4
.L_98:
        /*0210*/ 	.byte	0x04, 0x2f
        /*0212*/ 	.short	(.L_100 - .L_99)
	.align		4
.L_99:
        /*0214*/ 	.word	index@(_ZN5flash44flash_bwd_dq_dk_dv_loop_seqk_parallel_kernelI23Flash_bwd_kernel_traitsILi192ELi64ELi64ELi8ELi4ELi2ELi2ELb1ELb1EN7cutlass6half_tE19Flash_kernel_traitsILi192ELi64ELi64ELi8ES3_EELb0ELb1ELb0ELb0ELb0ELb1ELb0EEEvNS_16Flash_bwd_paramsE)
        /*0218*/ 	.word	0x000000ff


	//----- nvinfo : EIATTR_FRAME_SIZE
	.align		4
.L_100:
        /*021c*/ 	.byte	0x04, 0x11
        /*021e*/ 	.short	(.L_102 - .L_101)
	.align		4
.L_101:
        /*0220*/ 	.word	index@(_ZN5flash44flash_bwd_dq_dk_dv_loop_seqk_parallel_kernelI23Flash_bwd_kernel_traitsILi192ELi64ELi64ELi8ELi4ELi2ELi2ELb1ELb1EN7cutlass6half_tE19Flash_kernel_traitsILi192ELi64ELi64ELi8ES3_EELb0ELb1ELb0ELb0ELb0ELb1ELb0EEEvNS_16Flash_bwd_paramsE)
        /*0224*/ 	.word	0x000000e8


	//----- nvinfo : EIATTR_REGCOUNT
	.align		4
.L_102:
        /*0228*/ 	.byte	0x04, 0x2f
        /*022a*/ 	.short	(.L_104 - .L_103)
	.align		4
.L_103:
        /*022c*/ 	.word	index@(_ZN5flash44flash_bwd_dq_dk_dv_loop_seqk_parallel_kernelI23Flash_bwd_kernel_traitsILi192ELi64ELi64ELi8ELi4ELi2ELi2ELb1ELb1EN7cutlass6half_tE19Flash_kernel_traitsILi192ELi64ELi64ELi8ES3_EELb0ELb1ELb0ELb0ELb0ELb0ELb0EEEvNS_16Flash_bwd_paramsE)
        /*0230*/ 	.word	0x000000ff


	//----- nvinfo : EIATTR_FRAME_SIZE
	.align		4
.L_104:
        /*0234*/ 	.byte	0x04, 0x11
        /*0236*/ 	.short	(.L_106 - .L_105)
	.align		4
.L_105:
        /*0238*/ 	.word	index@(_ZN5flash44flash_bwd_dq_dk_dv_loop_seqk_parallel_kernelI23Flash_bwd_kernel_traitsILi192ELi64ELi64ELi8ELi4ELi2ELi2ELb1ELb1EN7cutlass6half_tE19Flash_kernel_traitsILi192ELi64ELi64ELi8ES3_EELb0ELb1ELb0ELb0ELb0ELb0ELb0EEEvNS_16Flash_bwd_paramsE)
        /*023c*/ 	.word	0x000000f0


	//----- nvinfo : EIATTR_MIN_STACK_SIZE
	.align		4
.L_106:
        /*0240*/ 	.byte	0x04, 0x12
        /*0242*/ 	.short	(.L_108 - .L_107)
	.align		4
.L_107:
        /*0244*/ 	.word	index@(_ZN5flash44flash_bwd_dq_dk_dv_loop_seqk_parallel_kernelI23Flash_bwd_kernel_traitsILi192ELi64ELi64ELi8ELi4ELi2ELi2ELb1ELb1EN7cutlass6half_tE19Flash_kernel_traitsILi192ELi64ELi64ELi8ES3_EELb0ELb1ELb0ELb0ELb0ELb0ELb0EEEvNS_16Flash_bwd_paramsE)
        /*0248*/ 	.word	0x000000f0


	//----- nvinfo : EIATTR_MIN_STACK_SIZE
	.align		4
.L_108:
        /*024c*/ 	.byte	0x04, 0x12
        /*024e*/ 	.short	(.L_110 - .L_109)
	.align		4
.L_109:
        /*0250*/ 	.word	index@(_ZN5flash44flash_bwd_dq_dk_dv_loop_seqk_parallel_kernelI23Flash_bwd_kernel_traitsILi192ELi64ELi64ELi8ELi4ELi2ELi2ELb1ELb1EN7cutlass6half_tE19Flash_kernel_traitsILi192ELi64ELi64ELi8ES3_EELb0ELb1ELb0ELb0ELb0ELb1ELb0EEEvNS_16Flash_bwd_paramsE)
        /*0254*/ 	.word	0x000000e8


	//----- nvinfo : EIATTR_MIN_STACK_SIZE
	.align		4
.L_110:
        /*0258*/ 	.byte	0x04, 0x12
        /*025a*/ 	.short	(.L_112 - .L_111)
	.align		4
.L_111:
        /*025c*/ 	.word	index@(_ZN5flash44flash_bwd_dq_dk_dv_loop_seqk_parallel_kernelI23Flash_bwd_kernel_traitsILi192ELi64ELi64ELi8ELi4ELi2ELi2ELb1ELb1EN7cutlass6half_tE19Flash_kernel_traitsILi192ELi64ELi64ELi8ES3_EELb0ELb1ELb0ELb1ELb0ELb0ELb0EEEvNS_16Flash_bwd_paramsE)
        /*0260*/ 	.word	0x00000110


	//----- nvinfo : EIATTR_MIN_STACK_SIZE
	.align		4
.L_112:
        /*0264*/ 	.byte	0x04, 0x12
        /*0266*/ 	.short	(.L_114 - .L_113)
	.align		4
.L_113:
        /*0268*/ 	.word	index@(_ZN5flash44flash_bwd_dq_dk_dv_loop_seqk_parallel_kernelI23Flash_bwd_kernel_traitsILi192ELi64ELi64ELi8ELi4ELi2ELi2ELb0ELb0EN7cutlass6half_tE19Flash_kernel_traitsILi192ELi64ELi64ELi8ES3_EELb0ELb1ELb0ELb0ELb0ELb0ELb0EEEvNS_16Flash_bwd_paramsE)
        /*026c*/ 	.word	0x00000000


	//----- nvinfo : EIATTR_MIN_STACK_SIZE
	.align		4
.L_114:
        /*0270*/ 	.byte	0x04, 0x12
        /*0272*/ 	.short	(.L_116 - .L_115)
	.align		4
.L_115:
        /*0274*/ 	.word	index@(_ZN5flash44flash_bwd_dq_dk_dv_loop_seqk_parallel_kernelI23Flash_bwd_kernel_traitsILi192ELi64ELi64ELi8ELi4ELi2ELi2ELb0ELb0EN7cutlass6half_tE19Flash_kernel_traitsILi192ELi64ELi64ELi8ES3_EELb0ELb1ELb0ELb0ELb0ELb1ELb0EEEvNS_16Flash_bwd_paramsE)
        /*0278*/ 	.word	0x00000000


	//----- nvinfo : EIATTR_MIN_STACK_SIZE
	.align		4
.L_116:
        /*027c*/ 	.byte	0x04, 0x12
        /*027e*/ 	.short	(.L_118 - .L_117)
	.align		4
.L_117:
        /*0280*/ 	.word	index@(_ZN5flash44flash_bwd_dq_dk_dv_loop_seqk_parallel_kernelI23Flash_bwd_kernel_traitsILi192ELi64ELi64ELi8ELi4ELi2ELi2ELb0ELb0EN7cutlass6half_tE19Flash_kernel_traitsILi192ELi64ELi64ELi8ES3_EELb0ELb1ELb0ELb1ELb0ELb0ELb0EEEvNS_16Flash_bwd_paramsE)
        /*0284*/ 	.word	0x00000000


	//----- nvinfo : EIATTR_MIN_STACK_SIZE
	.align		4
.L_118:
        /*0288*/ 	.byte	0x04, 0x12
        /*028a*/ 	.short	(.L_120 - .L_119)
	.align		4
.L_119:
        /*028c*/ 	.word	index@(_ZN5flash27flash_bwd_convert_dq_kernelI23Flash_bwd_kernel_traitsILi192ELi64ELi64ELi8ELi4ELi2ELi2ELb1ELb1EN7cutlass6half_tE19Flash_kernel_traitsILi192ELi64ELi64ELi8ES3_EEEEvNS_16Flash_bwd_paramsEi)
        /*0290*/ 	.word	0x00000000


	//----- nvinfo : EIATTR_MIN_STACK_SIZE
	.align		4
.L_120:
        /*0294*/ 	.byte	0x04, 0x12
        /*0296*/ 	.short	(.L_122 - .L_121)
	.align		4
.L_121:
        /*0298*/ 	.word	index@(_ZN5flash44flash_bwd_dq_dk_dv_loop_seqk_parallel_kernelI23Flash_bwd_kernel_traitsILi192ELi64ELi64ELi8ELi4ELi2ELi2ELb1ELb1EN7cutlass6half_tE19Flash_kernel_traitsILi192ELi64ELi64ELi8ES3_EELb1ELb1ELb0ELb0ELb0ELb0ELb0EEEvNS_16Flash_bwd_paramsE)
        /*029c*/ 	.word	0x00000100


	//----- nvinfo : EIATTR_MIN_STACK_SIZE
	.align		4
.L_122:
        /*02a0*/ 	.byte	0x04, 0x12
        /*02a2*/ 	.short	(.L_124 - .L_123)
	.align		4
.L_123:
        /*02a4*/ 	.word	index@(_ZN5flash44flash_bwd_dq_dk_dv_loop_seqk_parallel_kernelI23Flash_bwd_kernel_traitsILi192ELi64ELi64ELi8ELi4ELi2ELi2ELb1ELb1EN7cutlass6half_tE19Flash_kernel_traitsILi192ELi64ELi64ELi8ES3_EELb0ELb1ELb0ELb0ELb0ELb0ELb1EEEvNS_16Flash_bwd_paramsE)
        /*02a8*/ 	.word	0x000000f0


	//----- nvinfo : EIATTR_MIN_STACK_SIZE
	.align		4
.L_124:
        /*02ac*/ 	.byte	0x04, 0x12
        /*02ae*/ 	.short	(.L_126 - .L_125)
	.align		4
.L_125:
        /*02b0*/ 	.word	index@(_ZN5flash44flash_bwd_dq_dk_dv_loop_seqk_parallel_kernelI23Flash_bwd_kernel_traitsILi192ELi64ELi64ELi8ELi4ELi2ELi2ELb1ELb1EN7cutlass6half_tE19Flash_kernel_traitsILi192ELi64ELi64ELi8ES3_EELb1ELb1ELb0ELb0ELb0ELb1ELb0EEEvNS_16Flash_bwd_paramsE)
        /*02b4*/ 	.word	0x000000f0


	//----- nvinfo : EIATTR_MIN_STACK_SIZE
	.align		4
.L_126:
        /*02b8*/ 	.byte	0x04, 0x12
        /*02ba*/ 	.short	(.L_128 - .L_127)
	.align		4
.L_127:
        /*02bc*/ 	.word	index@(_ZN5flash44flash_bwd_dq_dk_dv_loop_seqk_parallel_kernelI23Flash_bwd_kernel_traitsILi192ELi64ELi64ELi8ELi4ELi2ELi2ELb1ELb1EN7cutlass6half_tE19Flash_kernel_traitsILi192ELi64ELi64ELi8ES3_EELb0ELb1ELb0ELb0ELb0ELb1ELb1EEEvNS_16Flash_bwd_paramsE)
        /*02c0*/ 	.word	0x000000e8


	//----- nvinfo : EIATTR_MIN_STACK_SIZE
	.align		4
.L_128:
        /*02c4*/ 	.byte	0x04, 0x12
        /*02c6*/ 	.short	(.L_130 - .L_129)
	.align		4
.L_129:
        /*02c8*/ 	.word	index@(_ZN5flash44flash_bwd_dq_dk_dv_loop_seqk_parallel_kernelI23Flash_bwd_kernel_traitsILi192ELi64ELi64ELi8ELi4ELi2ELi2ELb1ELb1EN7cutlass6half_tE19Flash_kernel_traitsILi192ELi64ELi64ELi8ES3_EELb1ELb1ELb0ELb1ELb0ELb0ELb0EEEvNS_16Flash_bwd_paramsE)
        /*02cc*/ 	.word	0x00000128


	//----- nvinfo : EIATTR_MIN_STACK_SIZE
	.align		4
.L_130:
        /*02d0*/ 	.byte	0x04, 0x12
        /*02d2*/ 	.short	(.L_132 - .L_131)
	.align		4
.L_131:
        /*02d4*/ 	.word	index@(_ZN5flash44flash_bwd_dq_dk_dv_loop_seqk_parallel_kernelI23Flash_bwd_kernel_traitsILi192ELi64ELi64ELi8ELi4ELi2ELi2ELb1ELb1EN7cutlass6half_tE19Flash_kernel_traitsILi192ELi64ELi64ELi8ES3_EELb0ELb1ELb0ELb1ELb0ELb0ELb1EEEvNS_16Flash_bwd_paramsE)
        /*02d8*/ 	.word	0x00000110


	//----- nvinfo : EIATTR_MIN_STACK_SIZE
	.align		4
.L_132:
        /*02dc*/ 	.byte	0x04, 0x12
        /*02de*/ 	.short	(.L_134 - .L_133)
	.align		4
.L_133:
        /*02e0*/ 	.word	index@(_ZN5flash25flash_bwd_dot_do_o_kernelILb0E23Flash_bwd_kernel_traitsILi192ELi64ELi64ELi8ELi4ELi2ELi2ELb1ELb1EN7cutlass6half_tE19Flash_kernel_traitsILi192ELi64ELi64ELi8ES3_EEEEvNS_16Flash_bwd_paramsE)
        /*02e4*/ 	.word	0x00000000


	//----- nvinfo : EIATTR_MIN_STACK_SIZE
	.align		4
.L_134:
        /*02e8*/ 	.byte	0x04, 0x12
        /*02ea*/ 	.short	(.L_136 - .L_135)
	.align		4
.L_135:
        /*02ec*/ 	.word	index@(_ZN5flash25flash_bwd_dot_do_o_kernelILb1E23Flash_bwd_kernel_traitsILi192ELi64ELi64ELi8ELi4ELi2ELi2ELb1ELb1EN7cutlass6half_tE19Flash_kernel_traitsILi192ELi64ELi64ELi8ES3_EEEEvNS_16Flash_bwd_paramsE)
        /*02f0*/ 	.word	0x00000000


	//----- nvinfo : EIATTR_MIN_STACK_SIZE
	.align		4
.L_136:
        /*02f4*/ 	.byte	0x04, 0x12
        /*02f6*/ 	.short	(.L_138 - .L_137)
	.align		4
.L_137:
        /*02f8*/ 	.word	index@(_ZN5flash27flash_bwd_convert_dq_kernelI23Flash_bwd_kernel_traitsILi192ELi64ELi64ELi8ELi4ELi2ELi2ELb0ELb0EN7cutlass6half_tE19Flash_kernel_traitsILi192ELi64ELi64ELi8ES3_EEEEvNS_16Flash_bwd_paramsEi)
        /*02fc*/ 	.word	0x00000000


	//----- nvinfo : EIATTR_MIN_STACK_SIZE
	.align		4
.L_138:
        /*0300*/ 	.byte	0x04, 0x12
        /*0302*/ 	.short	(.L_140 - .L_139)
	.align		4
.L_139:
        /*0304*/ 	.word	index@(_ZN5flash44flash_bwd_dq_dk_dv_loop_seqk_parallel_kernelI23Flash_bwd_kernel_traitsILi192ELi64ELi64ELi8ELi4ELi2ELi2ELb0ELb0EN7cutlass6half_tE19Flash_kernel_traitsILi192ELi64ELi64ELi8ES3_EELb1ELb1ELb0ELb0ELb0ELb0ELb0EEEvNS_16Flash_bwd_paramsE)
        /*0308*/ 	.word	0x00000008


	//----- nvinfo : EIATTR_MIN_STACK_SIZE
	.align		4
.L_140:
        /*030c*/ 	.byte	0x04, 0x12
        /*030e*/ 	.short	(.L_142 - .L_141)
	.align		4
.L_141:
        /*0310*/ 	.word	index@(_ZN5flash44flash_bwd_dq_dk_dv_loop_seqk_parallel_kernelI23Flash_bwd_kernel_traitsILi192ELi64ELi64ELi8ELi4ELi2ELi2ELb0ELb0EN7cutlass6half_tE19Flash_kernel_traitsILi192ELi64ELi64ELi8ES3_EELb0ELb1ELb0ELb0ELb0ELb0ELb1EEEvNS_16Flash_bwd_paramsE)
        /*0314*/ 	.word	0x00000000


	//----- nvinfo : EIATTR_MIN_STACK_SIZE
	.align		4
.L_142:
        /*0318*/ 	.byte	0x04, 0x12
        /*031a*/ 	.short	(.L_144 - .L_143)
	.align		4
.L_143:
        /*031c*/ 	.word	index@(_ZN5flash44flash_bwd_dq_dk_dv_loop_seqk_parallel_kernelI23Flash_bwd_kernel_traitsILi192ELi64ELi64ELi8ELi4ELi2ELi2ELb0ELb0EN7cutlass6half_tE19Flash_kernel_traitsILi192ELi64ELi64ELi8ES3_EELb1ELb1ELb0ELb0ELb0ELb1ELb0EEEvNS_16Flash_bwd_paramsE)
        /*0320*/ 	.word	0x00000000


	//----- nvinfo : EIATTR_MIN_STACK_SIZE
	.align		4
.L_144:
        /*0324*/ 	.byte	0x04, 0x12
        /*0326*/ 	.short	(.L_146 - .L_145)
	.align		4
.L_145:
        /*0328*/ 	.word	index@(_ZN5flash44flash_bwd_dq_dk_dv_loop_seqk_parallel_kernelI23Flash_bwd_kernel_traitsILi192ELi64ELi64ELi8ELi4ELi2ELi2ELb0ELb0EN7cutlass6half_tE19Flash_kernel_traitsILi192ELi64ELi64ELi8ES3_EELb0ELb1ELb0ELb0ELb0ELb1ELb1EEEvNS_16Flash_bwd_paramsE)
        /*032c*/ 	.word	0x00000000


	//----- nvinfo : EIATTR_MIN_STACK_SIZE
	.align		4
.L_146:
        /*0330*/ 	.byte	0x04, 0x12
        /*0332*/ 	.short	(.L_148 - .L_147)
	.align		4
.L_147:
        /*0334*/ 	.word	index@(_ZN5flash44flash_bwd_dq_dk_dv_loop_seqk_parallel_kernelI23Flash_bwd_kernel_traitsILi192ELi64ELi64ELi8ELi4ELi2ELi2ELb0ELb0EN7cutlass6half_tE19Flash_kernel_traitsILi192ELi64ELi64ELi8ES3_EELb1ELb1ELb0ELb1ELb0ELb0ELb0EEEvNS_16Flash_bwd_paramsE)
        /*0338*/ 	.word	0x00000000


	//----- nvinfo : EIATTR_MIN_STACK_SIZE
	.align		4
.L_148:
        /*033c*/ 	.byte	0x04, 0x12
        /*033e*/ 	.short	(.L_150 - .L_149)
	.align		4
.L_149:
        /*0340*/ 	.word	index@(_ZN5flash44flash_bwd_dq_dk_dv_loop_seqk_parallel_kernelI23Flash_bwd_kernel_traitsILi192ELi64ELi64ELi8ELi4ELi2ELi2ELb0ELb0EN7cutlass6half_tE19Flash_kernel_traitsILi192ELi64ELi64ELi8ES3_EELb0ELb1ELb0ELb1ELb0ELb0ELb1EEEvNS_16Flash_bwd_paramsE)
        /*0344*/ 	.word	0x00000008


	//----- nvinfo : EIATTR_MIN_STACK_SIZE
	.align		4
.L_150:
        /*0348*/ 	.byte	0x04, 0x12
        /*034a*/ 	.short	(.L_152 - .L_151)
	.align		4
.L_151:
        /*034c*/ 	.word	index@(_ZN5flash25flash_bwd_dot_do_o_kernelILb0E23Flash_bwd_kernel_traitsILi192ELi64ELi64ELi8ELi4ELi2ELi2ELb0ELb0EN7cutlass6half_tE19Flash_kernel_traitsILi192ELi64ELi64ELi8ES3_EEEEvNS_16Flash_bwd_paramsE)
        /*0350*/ 	.word	0x00000000


	//----- nvinfo : EIATTR_MIN_STACK_SIZE
	.align		4
.L_152:
        /*0354*/ 	.byte	0x04, 0x12
        /*0356*/ 	.short	(.L_154 - .L_153)
	.align		4
.L_153:
        /*0358*/ 	.word	index@(_ZN5flash25flash_bwd_dot_do_o_kernelILb1E23Flash_bwd_kernel_traitsILi192ELi64ELi64ELi8ELi4ELi2ELi2ELb0ELb0EN7cutlass6half_tE19Flash_kernel_traitsILi192ELi64ELi64ELi8ES3_EEEEvNS_16Flash_bwd_paramsE)
        /*035c*/ 	.word	0x00000000
.L_154:


//--------------------- .nv.compat                --------------------------
	.section	.nv.compat,"",@"SHT_CUDA_COMPAT_INFO"
	.align	4
        /*0000*/ 	.byte	0x02, 0x09, 0x01, 0x00, 0x02, 0x02, 0x01, 0x00, 0x02, 0x05, 0x05, 0x00, 0x03, 0x07, 0x01, 0x01
        /*0010*/ 	.byte	0x02, 0x03, 0x00, 0x00, 0x02, 0x06, 0x01, 0x00, 0x04, 0x0b, 0x08, 0x00, 0x00, 0x00, 0x00, 0x00
        /*0020*/ 	.byte	0x00, 0x00, 0x00, 0x00


//--------------------- .nv.info._ZN5flash44flash_bwd_dq_dk_dv_loop_seqk_parallel_kernelI23Flash_bwd_kernel_traitsILi192ELi64ELi64ELi8ELi4ELi2ELi2ELb1ELb1EN7cutlass6half_tE19Flash_kernel_traitsILi192ELi64ELi64ELi8ES3_EELb0ELb1ELb0ELb0ELb0ELb0ELb0EEEvNS_16Flash_bwd_paramsE --------------------------
	.section	.nv.info._ZN5flash44flash_bwd_dq_dk_dv_loop_seqk_parallel_kernelI23Flash_bwd_kernel_traitsILi192ELi64ELi64ELi8ELi4ELi2ELi2ELb1ELb1EN7cutlass6half_tE19Flash_kernel_traitsILi192ELi64ELi64ELi8ES3_EELb0ELb1ELb0ELb0ELb0ELb0ELb0EEEvNS_16Flash_bwd_paramsE,"",@"SHT_CUDA_INFO"
	.sectionflags	@""
	.align	4


	//----- nvinfo : EIATTR_CUDA_API_VERSION
	.align		4
        /*0000*/ 	.byte	0x04, 0x37
        /*0002*/ 	.short	(.L_156 - .L_155)
.L_155:
        /*0004*/ 	.word	0x00000082


	//----- nvinfo : EIATTR_KPARAM_INFO
	.align		4
.L_156:
        /*0008*/ 	.byte	0x04, 0x17
        /*000a*/ 	.short	(.L_158 - .L_157)
.L_157:
        /*000c*/ 	.word	0x00000000
        /*0010*/ 	.short	0x0000
        /*0012*/ 	.short	0x0000
        /*0014*/ 	.byte	0x00, 0xf0, 0x01, 0x0a


	//----- nvinfo : EIATTR_SPARSE_MMA_MASK
	.align		4
.L_158:
        /*0018*/ 	.byte	0x03, 0x50
        /*001a*/ 	.short	0x0000


	//----- nvinfo : EIATTR_MAXREG_COUNT
	.align		4
        /*001c*/ 	.byte	0x03, 0x1b
        /*001e*/ 	.short	0x00ff


	//----- nvinfo : EIATTR_NUM_BARRIERS
	.align		4
        /*0020*/ 	.byte	0x02, 0x4c
        /*0022*/ 	.byte	0x01
	.zero		1


	//----- nvinfo : EIATTR_ANNOTATIONS
	.align		4
        /*0024*/ 	.byte	0x04, 0x55
        /*0026*/ 	.short	(.L_160 - .L_159)


	//   ....[0]....
.L_159:
        /*0028*/ 	.word	0x00000001
        /*002c*/ 	.byte	0xa0, 0x00, 0x00, 0x00, 0x01, 0x00, 0x00, 0x00, 0x70, 0x03, 0x00, 0x00, 0x01, 0x00, 0x00, 0x00
        /* <DEDUP_REMOVED lines=60> */
        /*03fc*/ 	.byte	0x40, 0x92, 0x00, 0x00


	//----- nvinfo : EIATTR_MERCURY_ISA_VERSION
	.align		4
.L_160:
        /*0400*/ 	.byte	0x03, 0x5f
        /*0402*/ 	.short	0x0101


	//----- nvinfo : EIATTR_EXIT_INSTR_OFFSETS
	.align		4
        /*0404*/ 	.byte	0x04, 0x1c
        /*0406*/ 	.short	(.L_162 - .L_161)


	//   ....[0]....
.L_161:
        /*0408*/ 	.word	0x000000c0


	//   ....[1]....
        /*040c*/ 	.word	0x000092c0


	//----- nvinfo : EIATTR_CRS_STACK_SIZE
	.align		4
.L_162:
        /*0410*/ 	.byte	0x04, 0x1e
        /*0412*/ 	.short	(.L_164 - .L_163)
.L_163:
        /*0414*/ 	.word	0x00000000


	//----- nvinfo : EIATTR_CBANK_PARAM_SIZE
	.align		4
.L_164:
        /*0418*/ 	.byte	0x03, 0x19
        /*041a*/ 	.short	0x0280


	//----- nvinfo : EIATTR_PARAM_CBANK
	.align		4
        /*041c*/ 	.byte	0x04, 0x0a
        /*041e*/ 	.short	(.L_166 - .L_165)
	.align		4
.L_165:
        /*0420*/ 	.word	index@(.nv.constant0._ZN5flash44flash_bwd_dq_dk_dv_loop_seqk_parallel_kernelI23Flash_bwd_kernel_traitsILi192ELi64ELi64ELi8ELi4ELi2ELi2ELb1ELb1EN7cutlass6half_tE19Flash_kernel_traitsILi192ELi64ELi64ELi8ES3_EELb0ELb1ELb0ELb0ELb0ELb0ELb0EEEvNS_16Flash_bwd_paramsE)
        /*0424*/ 	.short	0x0210
        /*0426*/ 	.short	0x0280


	//----- nvinfo : EIATTR_SW_WAR
	.align		4
.L_166:
        /*0428*/ 	.byte	0x04, 0x36
        /*042a*/ 	.short	(.L_168 - .L_167)
.L_167:
        /*042c*/ 	.word	0x00000008
.L_168:


//--------------------- .nv.info._ZN5flash44flash_bwd_dq_dk_dv_loop_seqk_parallel_kernelI23Flash_bwd_kernel_traitsILi192ELi64ELi64ELi8ELi4ELi2ELi2ELb1ELb1EN7cutlass6half_tE19Flash_kernel_traitsILi192ELi64ELi64ELi8ES3_EELb0ELb1ELb0ELb0ELb0ELb1ELb0EEEvNS_16Flash_bwd_paramsE --------------------------
	.section	.nv.info._ZN5flash44flash_bwd_dq_dk_dv_loop_seqk_parallel_kernelI23Flash_bwd_kernel_traitsILi192ELi64ELi64ELi8ELi4ELi2ELi2ELb1ELb1EN7cutlass6half_tE19Flash_kernel_traitsILi192ELi64ELi64ELi8ES3_EELb0ELb1ELb0ELb0ELb0ELb1ELb0EEEvNS_16Flash_bwd_paramsE,"",@"SHT_CUDA_INFO"
	.sectionflags	@""
	.align	4


	//----- nvinfo : EIATTR_CUDA_API_VERSION
	.align		4
        /*0000*/ 	.byte	0x04, 0x37
        /*0002*/ 	.short	(.L_170 - .L_169)
.L_169:
        /*0004*/ 	.word	0x00000082


	//----- nvinfo : EIATTR_KPARAM_INFO
	.align		4
.L_170:
        /*0008*/ 	.byte	0x04, 0x17
        /*000a*/ 	.short	(.L_172 - .L_171)
.L_171:
        /*000c*/ 	.word	0x00000000
        /*0010*/ 	.short	0x0000
        /*0012*/ 	.short	0x0000
        /*0014*/ 	.byte	0x00, 0xf0, 0x01, 0x0a


	//----- nvinfo : EIATTR_SPARSE_MMA_MASK
	.align		4
.L_172:
        /*0018*/ 	.byte	0x03, 0x50
        /*001a*/ 	.short	0x0000


	//----- nvinfo : EIATTR_MAXREG_COUNT
	.align		4
        /*001c*/ 	.byte	0x03, 0x1b
        /*001e*/ 	.short	0x00ff


	//----- nvinfo : EIATTR_NUM_BARRIERS
	.align		4
        /*0020*/ 	.byte	0x02, 0x4c
        /*0022*/ 	.byte	0x01
	.zero		1


	//----- nvinfo : EIATTR_ANNOTATIONS
	.align		4
        /*0024*/ 	.byte	0x04, 0x55
        /*0026*/ 	.short	(.L_174 - .L_173)


	//   ....[0]....
.L_173:
        /* <DEDUP_REMOVED lines=48> */


	//----- nvinfo : EIATTR_MERCURY_ISA_VERSION
	.align		4
.L_174:
        /*0310*/ 	.byte	0x03, 0x5f
        /*0312*/ 	.short	0x0101


	//----- nvinfo : EIATTR_EXIT_INSTR_OFFSETS
	.align		4
        /*0314*/ 	.byte	0x04, 0x1c
        /*0316*/ 	.short	(.L_176 - .L_175)


	//   ....[0]....
.L_175:
        /*0318*/ 	.word	0x000000c0


	//   ....[1]....
        /*031c*/ 	.word	0x00007f30


	//----- nvinfo : EIATTR_CRS_STACK_SIZE
	.align		4
.L_176:
        /*0320*/ 	.byte	0x04, 0x1e
        /*0322*/ 	.short	(.L_178 - .L_177)
.L_177:
        /*0324*/ 	.word	0x00000000


	//----- nvinfo : EIATTR_CBANK_PARAM_SIZE
	.align		4
.L_178:
        /*0328*/ 	.byte	0x03, 0x19
        /*032a*/ 	.short	0x0280


	//----- nvinfo : EIATTR_PARAM_CBANK
	.align		4
        /*032c*/ 	.byte	0x04, 0x0a
        /*032e*/ 	.short	(.L_180 - .L_179)
	.align		4
.L_179:
        /*0330*/ 	.word	index@(.nv.constant0._ZN5flash44flash_bwd_dq_dk_dv_loop_seqk_parallel_kernelI23Flash_bwd_kernel_traitsILi192ELi64ELi64ELi8ELi4ELi2ELi2ELb1ELb1EN7cutlass6half_tE19Flash_kernel_traitsILi192ELi64ELi64ELi8ES3_EELb0ELb1ELb0ELb0ELb0ELb1ELb0EEEvNS_16Flash_bwd_paramsE)
        /*0334*/ 	.short	0x0210
        /*0336*/ 	.short	0x0280


	//----- nvinfo : EIATTR_SW_WAR
	.align		4
.L_180:
        /*0338*/ 	.byte	0x04, 0x36
        /*033a*/ 	.short	(.L_182 - .L_181)
.L_181:
        /*033c*/ 	.word	0x00000008
.L_182:


//--------------------- .nv.info._ZN5flash44flash_bwd_dq_dk_dv_loop_seqk_parallel_kernelI23Flash_bwd_kernel_traitsILi192ELi64ELi64ELi8ELi4ELi2ELi2ELb1ELb1EN7cutlass6half_tE19Flash_kernel_traitsILi192ELi64ELi64ELi8ES3_EELb0ELb1ELb0ELb1ELb0ELb0ELb0EEEvNS_16Flash_bwd_paramsE --------------------------
	.section	.nv.info._ZN5flash44flash_bwd_dq_dk_dv_loop_seqk_parallel_kernelI23Flash_bwd_kernel_traitsILi192ELi64ELi64ELi8ELi4ELi2ELi2ELb1ELb1EN7cutlass6half_tE19Flash_kernel_traitsILi192ELi64ELi64ELi8ES3_EELb0ELb1ELb0ELb1ELb0ELb0ELb0EEEvNS_16Flash_bwd_paramsE,"",@"SHT_CUDA_INFO"
	.sectionflags	@""
	.align	4


	//----- nvinfo : EIATTR_CUDA_API_VERSION
	.align		4
        /*0000*/ 	.byte	0x04, 0x37
        /*0002*/ 	.short	(.L_184 - .L_183)
.L_183:
        /*0004*/ 	.word	0x00000082


	//----- nvinfo : EIATTR_KPARAM_INFO
	.align		4
.L_184:
        /*0008*/ 	.byte	0x04, 0x17
        /*000a*/ 	.short	(.L_186 - .L_185)
.L_185:
        /*000c*/ 	.word	0x00000000
        /*0010*/ 	.short	0x0000
        /*0012*/ 	.short	0x0000
        /*0014*/ 	.byte	0x00, 0xf0, 0x01, 0x0a


	//----- nvinfo : EIATTR_SPARSE_MMA_MASK
	.align		4
.L_186:
        /*0018*/ 	.byte	0x03, 0x50
        /*001a*/ 	.short	0x0000


	//----- nvinfo : EIATTR_MAXREG_COUNT
	.align		4
        /*001c*/ 	.byte	0x03, 0x1b
        /*001e*/ 	.short	0x00ff


	//----- nvinfo : EIATTR_NUM_BARRIERS
	.align		4
        /*0020*/ 	.byte	0x02, 0x4c
        /*0022*/ 	.byte	0x01
	.zero		1


	//----- nvinfo : EIATTR_ANNOTATIONS
	.align		4
        /*0024*/ 	.byte	0x04, 0x55
        /*0026*/ 	.short	(.L_188 - .L_187)


	//   ....[0]....
.L_187:
        /* <DEDUP_REMOVED lines=70> */


	//----- nvinfo : EIATTR_MERCURY_ISA_VERSION
	.align		4
.L_188:
        /*0470*/ 	.byte	0x03, 0x5f
        /*0472*/ 	.short	0x0101


	//----- nvinfo : EIATTR_EXIT_INSTR_OFFSETS
	.align		4
        /*0474*/ 	.byte	0x04, 0x1c
        /*0476*/ 	.short	(.L_190 - .L_189)


	//   ....[0]....
.L_189:
        /*0478*/ 	.word	0x000000c0


	//   ....[1]....
        /*047c*/ 	.word	0x000097b0


	//----- nvinfo : EIATTR_CRS_STACK_SIZE
	.align		4
.L_190:
        /*0480*/ 	.byte	0x04, 0x1e
        /*0482*/ 	.short	(.L_192 - .L_191)
.L_191:
        /*0484*/ 	.word	0x00000000


	//----- nvinfo : EIATTR_CBANK_PARAM_SIZE
	.align		4
.L_192:
        /*0488*/ 	.byte	0x03, 0x19
        /*048a*/ 	.short	0x0280


	//----- nvinfo : EIATTR_PARAM_CBANK
	.align		4
        /*048c*/ 	.byte	0x04, 0x0a
        /*048e*/ 	.short	(.L_194 - .L_193)
	.align		4
.L_193:
        /*0490*/ 	.word	index@(.nv.constant0._ZN5flash44flash_bwd_dq_dk_dv_loop_seqk_parallel_kernelI23Flash_bwd_kernel_traitsILi192ELi64ELi64ELi8ELi4ELi2ELi2ELb1ELb1EN7cutlass6half_tE19Flash_kernel_traitsILi192ELi64ELi64ELi8ES3_EELb0ELb1ELb0ELb1ELb0ELb0ELb0EEEvNS_16Flash_bwd_paramsE)
        /*0494*/ 	.short	0x0210
        /*0496*/ 	.short	0x0280


	//----- nvinfo : EIATTR_SW_WAR
	.align		4
.L_194:
        /*0498*/ 	.byte	0x04, 0x36
        /*049a*/ 	.short	(.L_196 - .L_195)
.L_195:
        /*049c*/ 	.word	0x00000008
.L_196:


//--------------------- .nv.info._ZN5flash44flash_bwd_dq_dk_dv_loop_seqk_parallel_kernelI23Flash_bwd_kernel_traitsILi192ELi64ELi64ELi8ELi4ELi2ELi2ELb0ELb0EN7cutlass6half_tE19Flash_kernel_traitsILi192ELi64ELi64ELi8ES3_EELb0ELb1ELb0ELb0ELb0ELb0ELb0EEEvNS_16Flash_bwd_paramsE --------------------------
	.section	.nv.info._ZN5flash44flash_bwd_dq_dk_dv_loop_seqk_parallel_kernelI23Flash_bwd_kernel_traitsILi192ELi64ELi64ELi8ELi4ELi2ELi2ELb0ELb0EN7cutlass6half_tE19Flash_kernel_traitsILi192ELi64ELi64ELi8ES3_EELb0ELb1ELb0ELb0ELb0ELb0ELb0EEEvNS_16Flash_bwd_paramsE,"",@"SHT_CUDA_INFO"
	.sectionflags	@""
	.align	4


	//----- nvinfo : EIATTR_CUDA_API_VERSION
	.align		4
        /*0000*/ 	.byte	0x04, 0x37
        /*0002*/ 	.short	(.L_198 - .L_197)
.L_197:
        /*0004*/ 	.word	0x00000082


	//----- nvinfo : EIATTR_KPARAM_INFO
	.align		4
.L_198:
        /*0008*/ 	.byte	0x04, 0x17
        /*000a*/ 	.short	(.L_200 - .L_199)
.L_199:
        /*000c*/ 	.word	0x00000000
        /*0010*/ 	.short	0x0000
        /*0012*/ 	.short	0x0000
        /*0014*/ 	.byte	0x00, 0xf0, 0x01, 0x0a


	//----- nvinfo : EIATTR_SPARSE_MMA_MASK
	.align		4
.L_200:
        /*0018*/ 	.byte	0x03, 0x50
        /*001a*/ 	.short	0x0000


	//----- nvinfo : EIATTR_MAXREG_COUNT
	.align		4
        /*001c*/ 	.byte	0x03, 0x1b
        /*001e*/ 	.short	0x00ff


	//----- nvinfo : EIATTR_NUM_BARRIERS
	.align		4
        /*0020*/ 	.byte	0x02, 0x4c
        /*0022*/ 	.byte	0x01
	.zero		1


	//----- nvinfo : EIATTR_MERCURY_ISA_VERSION
	.align		4
        /*0024*/ 	.byte	0x03, 0x5f
        /*0026*/ 	.short	0x0101


	//----- nvinfo : EIATTR_EXIT_INSTR_OFFSETS
	.align		4
        /*0028*/ 	.byte	0x04, 0x1c
        /*002a*/ 	.short	(.L_202 - .L_201)


	//   ....[0]....
.L_201:
        /*002c*/ 	.word	0x00000080


	//   ....[1]....
        /*0030*/ 	.word	0x000086e0


	//----- nvinfo : EIATTR_CRS_STACK_SIZE
	.align		4
.L_202:
        /*0034*/ 	.byte	0x04, 0x1e
        /*0036*/ 	.short	(.L_204 - .L_203)
.L_203:
        /*0038*/ 	.word	0x00000000


	//----- nvinfo : EIATTR_CBANK_PARAM_SIZE
	.align		4
.L_204:
        /*003c*/ 	.byte	0x03, 0x19
        /*003e*/ 	.short	0x0280


	//----- nvinfo : EIATTR_PARAM_CBANK
	.align		4
        /*0040*/ 	.byte	0x04, 0x0a
        /*0042*/ 	.short	(.L_206 - .L_205)
	.align		4
.L_205:
        /*0044*/ 	.word	index@(.nv.constant0._ZN5flash44flash_bwd_dq_dk_dv_loop_seqk_parallel_kernelI23Flash_bwd_kernel_traitsILi192ELi64ELi64ELi8ELi4ELi2ELi2ELb0ELb0EN7cutlass6half_tE19Flash_kernel_traitsILi192ELi64ELi64ELi8ES3_EELb0ELb1ELb0ELb0ELb0ELb0ELb0EEEvNS_16Flash_bwd_paramsE)
        /*0048*/ 	.short	0x0210
        /*004a*/ 	.short	0x0280


	//----- nvinfo : EIATTR_SW_WAR
	.align		4
.L_206:
        /*004c*/ 	.byte	0x04, 0x36
        /*004e*/ 	.short	(.L_208 - .L_207)
.L_207:
        /*0050*/ 	.word	0x00000008
.L_208:


//--------------------- .nv.info._ZN5flash44flash_bwd_dq_dk_dv_loop_seqk_parallel_kernelI23Flash_bwd_kernel_traitsILi192ELi64ELi64ELi8ELi4ELi2ELi2ELb0ELb0EN7cutlass6half_tE19Flash_kernel_traitsILi192ELi64ELi64ELi8ES3_EELb0ELb1ELb0ELb0ELb0ELb1ELb0EEEvNS_16Flash_bwd_paramsE --------------------------
	.section	.nv.info._ZN5flash44flash_bwd_dq_dk_dv_loop_seqk_parallel_kernelI23Flash_bwd_kernel_traitsILi192ELi64ELi64ELi8ELi4ELi2ELi2ELb0ELb0EN7cutlass6half_tE19Flash_kernel_traitsILi192ELi64ELi64ELi8ES3_EELb0ELb1ELb0ELb0ELb0ELb1ELb0EEEvNS_16Flash_bwd_paramsE,"",@"SHT_CUDA_INFO"
	.sectionflags	@""
	.align	4


	//----- nvinfo : EIATTR_CUDA_API_VERSION
	.align		4
        /*0000*/ 	.byte	0x04, 0x37
        /*0002*/ 	.short	(.L_210 - .L_209)
.L_209:
        /*0004*/ 	.word	0x00000082


	//----- nvinfo : EIATTR_KPARAM_INFO
	.align		4
.L_210:
        /*0008*/ 	.byte	0x04, 0x17
        /*000a*/ 	.short	(.L_212 - .L_211)
.L_211:
        /*000c*/ 	.word	0x00000000
        /*0010*/ 	.short	0x0000
        /*0012*/ 	.short	0x0000
        /*0014*/ 	.byte	0x00, 0xf0, 0x01, 0x0a


	//----- nvinfo : EIATTR_SPARSE_MMA_MASK
	.align		4
.L_212:
        /*0018*/ 	.byte	0x03, 0x50
        /*001a*/ 	.short	0x0000


	//----- nvinfo : EIATTR_MAXREG_COUNT
	.align		4
        /*001c*/ 	.byte	0x03, 0x1b
        /*001e*/ 	.short	0x00ff


	//----- nvinfo : EIATTR_NUM_BARRIERS
	.align		4
        /*0020*/ 	.byte	0x02, 0x4c
        /*0022*/ 	.byte	0x01
	.zero		1


	//----- nvinfo : EIATTR_MERCURY_ISA_VERSION
	.align		4
        /*0024*/ 	.byte	0x03, 0x5f
        /*0026*/ 	.short	0x0101


	//----- nvinfo : EIATTR_EXIT_INSTR_OFFSETS
	.align		4
        /*0028*/ 	.byte	0x04, 0x1c
        /*002a*/ 	.short	(.L_214 - .L_213)


	//   ....[0]....
.L_213:
        /*002c*/ 	.word	0x00000080


	//   ....[1]....
        /*0030*/ 	.word	0x000072e0


	//----- nvinfo : EIATTR_CRS_STACK_SIZE
	.align		4
.L_214:
        /*0034*/ 	.byte	0x04, 0x1e
        /*0036*/ 	.short	(.L_216 - .L_215)
.L_215:
        /*0038*/ 	.word	0x00000000


	//----- nvinfo : EIATTR_CBANK_PARAM_SIZE
	.align		4
.L_216:
        /*003c*/ 	.byte	0x03, 0x19
        /*003e*/ 	.short	0x0280


	//----- nvinfo : EIATTR_PARAM_CBANK
	.align		4
        /*0040*/ 	.byte	0x04, 0x0a
        /*0042*/ 	.short	(.L_218 - .L_217)
	.align		4
.L_217:
        /*0044*/ 	.word	index@(.nv.constant0._ZN5flash44flash_bwd_dq_dk_dv_loop_seqk_parallel_kernelI23Flash_bwd_kernel_traitsILi192ELi64ELi64ELi8ELi4ELi2ELi2ELb0ELb0EN7cutlass6half_tE19Flash_kernel_traitsILi192ELi64ELi64ELi8ES3_EELb0ELb1ELb0ELb0ELb0ELb1ELb0EEEvNS_16Flash_bwd_paramsE)
        /*0048*/ 	.short	0x0210
        /*004a*/ 	.short	0x0280


	//----- nvinfo : EIATTR_SW_WAR
	.align		4
.L_218:
        /*004c*/ 	.byte	0x04, 0x36
        /*004e*/ 	.short	(.L_220 - .L_219)
.L_219:
        /*0050*/ 	.word	0x00000008
.L_220:


//--------------------- .nv.info._ZN5flash44flash_bwd_dq_dk_dv_loop_seqk_parallel_kernelI23Flash_bwd_kernel_traitsILi192ELi64ELi64ELi8ELi4ELi2ELi2ELb0ELb0EN7cutlass6half_tE19Flash_kernel_traitsILi192ELi64ELi64ELi8ES3_EELb0ELb1ELb0ELb1ELb0ELb0ELb0EEEvNS_16Flash_bwd_paramsE --------------------------
	.section	.nv.info._ZN5flash44flash_bwd_dq_dk_dv_loop_seqk_parallel_kernelI23Flash_bwd_kernel_traitsILi192ELi64ELi64ELi8ELi4ELi2ELi2ELb0ELb0EN7cutlass6half_tE19Flash_kernel_traitsILi192ELi64ELi64ELi8ES3_EELb0ELb1ELb0ELb1ELb0ELb0ELb0EEEvNS_16Flash_bwd_paramsE,"",@"SHT_CUDA_INFO"
	.sectionflags	@""
	.align	4


	//----- nvinfo : EIATTR_CUDA_API_VERSION
	.align		4
        /*0000*/ 	.byte	0x04, 0x37
        /*0002*/ 	.short	(.L_222 - .L_221)
.L_221:
        /*0004*/ 	.word	0x00000082


	//----- nvinfo : EIATTR_KPARAM_INFO
	.align		4
.L_222:
        /*0008*/ 	.byte	0x04, 0x17
        /*000a*/ 	.short	(.L_224 - .L_223)
.L_223:
        /*000c*/ 	.word	0x00000000
        /*0010*/ 	.short	0x0000
        /*0012*/ 	.short	0x0000
        /*0014*/ 	.byte	0x00, 0xf0, 0x01, 0x0a


	//----- nvinfo : EIATTR_SPARSE_MMA_MASK
	.align		4
.L_224:
        /*0018*/ 	.byte	0x03, 0x50
        /*001a*/ 	.short	0x0000


	//----- nvinfo : EIATTR_MAXREG_COUNT
	.align		4
        /*001c*/ 	.byte	0x03, 0x1b
        /*001e*/ 	.short	0x00ff


	//----- nvinfo : EIATTR_NUM_BARRIERS
	.align		4
        /*0020*/ 	.byte	0x02, 0x4c
        /*0022*/ 	.byte	0x01
	.zero		1


	//----- nvinfo : EIATTR_MERCURY_ISA_VERSION
	.align		4
        /*0024*/ 	.byte	0x03, 0x5f
        /*0026*/ 	.short	0x0101


	//----- nvinfo : EIATTR_EXIT_INSTR_OFFSETS
	.align		4
        /*0028*/ 	.byte	0x04, 0x1c
        /*002a*/ 	.short	(.L_226 - .L_225)


	//   ....[0]....
.L_225:
        /*002c*/ 	.word	0x00000080


	//   ....[1]....
        /*0030*/ 	.word	0x00008b80


	//----- nvinfo : EIATTR_CRS_STACK_SIZE
	.align		4
.L_226:
        /*0034*/ 	.byte	0x04, 0x1e
        /*0036*/ 	.short	(.L_228 - .L_227)
.L_227:
        /*0038*/ 	.word	0x00000000


	//----- nvinfo : EIATTR_CBANK_PARAM_SIZE
	.align		4
.L_228:
        /*003c*/ 	.byte	0x03, 0x19
        /*003e*/ 	.short	0x0280


	//----- nvinfo : EIATTR_PARAM_CBANK
	.align		4
        /*0040*/ 	.byte	0x04, 0x0a
        /*0042*/ 	.short	(.L_230 - .L_229)
	.align		4
.L_229:
        /*0044*/ 	.word	index@(.nv.constant0._ZN5flash44flash_bwd_dq_dk_dv_loop_seqk_parallel_kernelI23Flash_bwd_kernel_traitsILi192ELi64ELi64ELi8ELi4ELi2ELi2ELb0ELb0EN7cutlass6half_tE19Flash_kernel_traitsILi192ELi64ELi64ELi8ES3_EELb0ELb1ELb0ELb1ELb0ELb0ELb0EEEvNS_16Flash_bwd_paramsE)
        /*0048*/ 	.short	0x0210
        /*004a*/ 	.short	0x0280


	//----- nvinfo : EIATTR_SW_WAR
	.align		4
.L_230:
        /*004c*/ 	.byte	0x04, 0x36
        /*004e*/ 	.short	(.L_232 - .L_231)
.L_231:
        /*0050*/ 	.word	0x00000008
.L_232:


//--------------------- .nv.info._ZN5flash27flash_bwd_convert_dq_kernelI23Flash_bwd_kernel_traitsILi192ELi64ELi64ELi8ELi4ELi2ELi2ELb1ELb1EN7cutlass6half_tE19Flash_kernel_traitsILi192ELi64ELi64ELi8ES3_EEEEvNS_16Flash_bwd_paramsEi --------------------------
	.section	.nv.info._ZN5flash27flash_bwd_convert_dq_kernelI23Flash_bwd_kernel_traitsILi192ELi64ELi64ELi8ELi4ELi2ELi2ELb1ELb1EN7cutlass6half_tE19Flash_kernel_traitsILi192ELi64ELi64ELi8ES3_EEEEvNS_16Flash_bwd_paramsEi,"",@"SHT_CUDA_INFO"
	.sectionflags	@""
	.align	4


	//----- nvinfo : EIATTR_CUDA_API_VERSION
	.align		4
        /*0000*/ 	.byte	0x04, 0x37
        /*0002*/ 	.short	(.L_234 - .L_233)
.L_233:
        /*0004*/ 	.word	0x00000082


	//----- nvinfo : EIATTR_KPARAM_INFO
	.align		4
.L_234:
        /*0008*/ 	.byte	0x04, 0x17
        /*000a*/ 	.short	(.L_236 - .L_235)
.L_235:
        /*000c*/ 	.word	0x00000000
        /*0010*/ 	.short	0x0001
        /*0012*/ 	.short	0x0280
        /*0014*/ 	.byte	0x00, 0xf0, 0x11, 0x00


	//----- nvinfo : EIATTR_KPARAM_INFO
	.align		4
.L_236:
        /*0018*/ 	.byte	0x04, 0x17
        /*001a*/ 	.short	(.L_238 - .L_237)
.L_237:
        /*001c*/ 	.word	0x00000000
        /*0020*/ 	.short	0x0000
        /*0022*/ 	.short	0x0000
        /*0024*/ 	.byte	0x00, 0xf0, 0x01, 0x0a


	//----- nvinfo : EIATTR_SPARSE_MMA_MASK
	.align		4
.L_238:
        /*0028*/ 	.byte	0x03, 0x50
        /*002a*/ 	.short	0x0000


	//----- nvinfo : EIATTR_MAXREG_COUNT
	.align		4
        /*002c*/ 	.byte	0x03, 0x1b
        /*002e*/ 	.short	0x00ff


	//----- nvinfo : EIATTR_NUM_BARRIERS
	.align		4
        /*0030*/ 	.byte	0x02, 0x4c
        /*0032*/ 	.byte	0x01
	.zero		1


	//----- nvinfo : EIATTR_MERCURY_ISA_VERSION
	.align		4
        /*0034*/ 	.byte	0x03, 0x5f
        /*0036*/ 	.short	0x0101


	//----- nvinfo : EIATTR_EXIT_INSTR_OFFSETS
	.align		4
        /*0038*/ 	.byte	0x04, 0x1c
        /*003a*/ 	.short	(.L_240 - .L_239)


	//   ....[0]....
.L_239:
        /*003c*/ 	.word	0x00000100


	//   ....[1]....
        /*0040*/ 	.word	0x00001c70


	//   ....[2]....
        /*0044*/ 	.word	0x00001d90


	//   ....[3]....
        /*0048*/ 	.word	0x00001db0


	//----- nvinfo : EIATTR_CRS_STACK_SIZE
	.align		4
.L_240:
        /*004c*/ 	.byte	0x04, 0x1e
        /*004e*/ 	.short	(.L_242 - .L_241)
.L_241:
        /*0050*/ 	.word	0x00000000


	//----- nvinfo : EIATTR_CBANK_PARAM_SIZE
	.align		4
.L_242:
        /*0054*/ 	.byte	0x03, 0x19
        /*0056*/ 	.short	0x0284


	//----- nvinfo : EIATTR_PARAM_CBANK
	.align		4
        /*0058*/ 	.byte	0x04, 0x0a
        /*005a*/ 	.short	(.L_244 - .L_243)
	.align		4
.L_243:
        /*005c*/ 	.word	index@(.nv.constant0._ZN5flash27flash_bwd_convert_dq_kernelI23Flash_bwd_kernel_traitsILi192ELi64ELi64ELi8ELi4ELi2ELi2ELb1ELb1EN7cutlass6half_tE19Flash_kernel_traitsILi192ELi64ELi64ELi8ES3_EEEEvNS_16Flash_bwd_paramsEi)
        /*0060*/ 	.short	0x0210
        /*0062*/ 	.short	0x0284


	//----- nvinfo : EIATTR_SW_WAR
	.align		4
.L_244:
        /*0064*/ 	.byte	0x04, 0x36
        /*0066*/ 	.short	(.L_246 - .L_245)
.L_245:
        /*0068*/ 	.word	0x00000008
.L_246:


//--------------------- .nv.info._ZN5flash44flash_bwd_dq_dk_dv_loop_seqk_parallel_kernelI23Flash_bwd_kernel_traitsILi192ELi64ELi64ELi8ELi4ELi2ELi2ELb1ELb1EN7cutlass6half_tE19Flash_kernel_traitsILi192ELi64ELi64ELi8ES3_EELb1ELb1ELb0ELb0ELb0ELb0ELb0EEEvNS_16Flash_bwd_paramsE --------------------------
	.section	.nv.info._ZN5flash44flash_bwd_dq_dk_dv_loop_seqk_parallel_kernelI23Flash_bwd_kernel_traitsILi192ELi64ELi64ELi8ELi4ELi2ELi2ELb1ELb1EN7cutlass6half_tE19Flash_kernel_traitsILi192ELi64ELi64ELi8ES3_EELb1ELb1ELb0ELb0ELb0ELb0ELb0EEEvNS_16Flash_bwd_paramsE,"",@"SHT_CUDA_INFO"
	.sectionflags	@""
	.align	4


	//----- nvinfo : EIATTR_CUDA_API_VERSION
	.align		4
        /*0000*/ 	.byte	0x04, 0x37
        /*0002*/ 	.short	(.L_248 - .L_247)
.L_247:
        /*0004*/ 	.word	0x00000082


	//----- nvinfo : EIATTR_KPARAM_INFO
	.align		4
.L_248:
        /*0008*/ 	.byte	0x04, 0x17
        /*000a*/ 	.short	(.L_250 - .L_249)
.L_249:
        /*000c*/ 	.word	0x00000000
        /*0010*/ 	.short	0x0000
        /*0012*/ 	.short	0x0000
        /*0014*/ 	.byte	0x00, 0xf0, 0x01, 0x0a


	//----- nvinfo : EIATTR_SPARSE_MMA_MASK
	.align		4
.L_250:
        /*0018*/ 	.byte	0x03, 0x50
        /*001a*/ 	.short	0x0000


	//----- nvinfo : EIATTR_MAXREG_COUNT
	.align		4
        /*001c*/ 	.byte	0x03, 0x1b
        /*001e*/ 	.short	0x00ff


	//----- nvinfo : EIATTR_NUM_BARRIERS
	.align		4
        /*0020*/ 	.byte	0x02, 0x4c
        /*0022*/ 	.byte	0x01
	.zero		1


	//----- nvinfo : EIATTR_ANNOTATIONS
	.align		4
        /*0024*/ 	.byte	0x04, 0x55
        /*0026*/ 	.short	(.L_252 - .L_251)


	//   ....[0]....
.L_251:
        /* <DEDUP_REMOVED lines=64> */
        /*041c*/ 	.byte	0x90, 0x86, 0x00, 0x00, 0x01, 0x00, 0x00, 0x00, 0x80, 0x9d, 0x00, 0x00


	//----- nvinfo : EIATTR_MERCURY_ISA_VERSION
	.align		4
.L_252:
        /*0428*/ 	.byte	0x03, 0x5f
        /*042a*/ 	.short	0x0101


	//----- nvinfo : EIATTR_EXIT_INSTR_OFFSETS
	.align		4
        /*042c*/ 	.byte	0x04, 0x1c
        /*042e*/ 	.short	(.L_254 - .L_253)


	//   ....[0]....
.L_253:
        /*0430*/ 	.word	0x000000c0


	//   ....[1]....
        /*0434*/ 	.word	0x00009e00


	//----- nvinfo : EIATTR_CRS_STACK_SIZE
	.align		4
.L_254:
        /*0438*/ 	.byte	0x04, 0x1e
        /*043a*/ 	.short	(.L_256 - .L_255)
.L_255:
        /*043c*/ 	.word	0x00000000


	//----- nvinfo : EIATTR_CBANK_PARAM_SIZE
	.align		4
.L_256:
        /*0440*/ 	.byte	0x03, 0x19
        /*0442*/ 	.short	0x0280


	//----- nvinfo : EIATTR_PARAM_CBANK
	.align		4
        /*0444*/ 	.byte	0x04, 0x0a
        /*0446*/ 	.short	(.L_258 - .L_257)
	.align		4
.L_257:
        /*0448*/ 	.word	index@(.nv.constant0._ZN5flash44flash_bwd_dq_dk_dv_loop_seqk_parallel_kernelI23Flash_bwd_kernel_traitsILi192ELi64ELi64ELi8ELi4ELi2ELi2ELb1ELb1EN7cutlass6half_tE19Flash_kernel_traitsILi192ELi64ELi64ELi8ES3_EELb1ELb1ELb0ELb0ELb0ELb0ELb0EEEvNS_16Flash_bwd_paramsE)
        /*044c*/ 	.short	0x0210
        /*044e*/ 	.short	0x0280


	//----- nvinfo : EIATTR_SW_WAR
	.align		4
.L_258:
        /*0450*/ 	.byte	0x04, 0x36
        /*0452*/ 	.short	(.L_260 - .L_259)
.L_259:
        /*0454*/ 	.word	0x00000008
.L_260:


//--------------------- .nv.info._ZN5flash44flash_bwd_dq_dk_dv_loop_seqk_parallel_kernelI23Flash_bwd_kernel_traitsILi192ELi64ELi64ELi8ELi4ELi2ELi2ELb1ELb1EN7cutlass6half_tE19Flash_kernel_traitsILi192ELi64ELi64ELi8ES3_EELb0ELb1ELb0ELb0ELb0ELb0ELb1EEEvNS_16Flash_bwd_paramsE --------------------------
	.section	.nv.info._ZN5flash44flash_bwd_dq_dk_dv_loop_seqk_parallel_kernelI23Flash_bwd_kernel_traitsILi192ELi64ELi64ELi8ELi4ELi2ELi2ELb1ELb1EN7cutlass6half_tE19Flash_kernel_traitsILi192ELi64ELi64ELi8ES3_EELb0ELb1ELb0ELb0ELb0ELb0ELb1EEEvNS_16Flash_bwd_paramsE,"",@"SHT_CUDA_INFO"
	.sectionflags	@""
	.align	4


	//----- nvinfo : EIATTR_CUDA_API_VERSION
	.align		4
        /*0000*/ 	.byte	0x04, 0x37
        /*0002*/ 	.short	(.L_262 - .L_261)
.L_261:
        /*0004*/ 	.word	0x00000082


	//----- nvinfo : EIATTR_KPARAM_INFO
	.align		4
.L_262:
        /*0008*/ 	.byte	0x04, 0x17
        /*000a*/ 	.short	(.L_264 - .L_263)
.L_263:
        /*000c*/ 	.word	0x00000000
        /*0010*/ 	.short	0x0000
        /*0012*/ 	.short	0x0000
        /*0014*/ 	.byte	0x00, 0xf0, 0x01, 0x0a


	//----- nvinfo : EIATTR_SPARSE_MMA_MASK
	.align		4
.L_264:
        /*0018*/ 	.byte	0x03, 0x50
        /*001a*/ 	.short	0x0000


	//----- nvinfo : EIATTR_MAXREG_COUNT
	.align		4
        /*001c*/ 	.byte	0x03, 0x1b
        /*001e*/ 	.short	0x00ff


	//----- nvinfo : EIATTR_NUM_BARRIERS
	.align		4
        /*0020*/ 	.byte	0x02, 0x4c
        /*0022*/ 	.byte	0x01
	.zero		1


	//----- nvinfo : EIATTR_ANNOTATIONS
	.align		4
        /*0024*/ 	.byte	0x04, 0x55
        /*0026*/ 	.short	(.L_266 - .L_265)


	//   ....[0]....
.L_265:
        /* <DEDUP_REMOVED lines=79> */


	//----- nvinfo : EIATTR_MERCURY_ISA_VERSION
	.align		4
.L_266:
        /*0500*/ 	.byte	0x03, 0x5f
        /*0502*/ 	.short	0x0101


	//----- nvinfo : EIATTR_EXIT_INSTR_OFFSETS
	.align		4
        /*0504*/ 	.byte	0x04, 0x1c
        /*0506*/ 	.short	(.L_268 - .L_267)


	//   ....[0]....
.L_267:
        /*0508*/ 	.word	0x000000c0


	//   ....[1]....
        /*050c*/ 	.word	0x00009af0


	//----- nvinfo : EIATTR_CRS_STACK_SIZE
	.align		4
.L_268:
        /*0510*/ 	.byte	0x04, 0x1e
        /*0512*/ 	.short	(.L_270 - .L_269)
.L_269:
        /*0514*/ 	.word	0x00000000


	//----- nvinfo : EIATTR_CBANK_PARAM_SIZE
	.align		4
.L_270:
        /*0518*/ 	.byte	0x03, 0x19
        /*051a*/ 	.short	0x0280


	//----- nvinfo : EIATTR_PARAM_CBANK
	.align		4
        /*051c*/ 	.byte	0x04, 0x0a
        /*051e*/ 	.short	(.L_272 - .L_271)
	.align		4
.L_271:
        /*0520*/ 	.word	index@(.nv.constant0._ZN5flash44flash_bwd_dq_dk_dv_loop_seqk_parallel_kernelI23Flash_bwd_kernel_traitsILi192ELi64ELi64ELi8ELi4ELi2ELi2ELb1ELb1EN7cutlass6half_tE19Flash_kernel_traitsILi192ELi64ELi64ELi8ES3_EELb0ELb1ELb0ELb0ELb0ELb0ELb1EEEvNS_16Flash_bwd_paramsE)
        /*0524*/ 	.short	0x0210
        /*0526*/ 	.short	0x0280


	//----- nvinfo : EIATTR_SW_WAR
	.align		4
.L_272:
        /*0528*/ 	.byte	0x04, 0x36
        /*052a*/ 	.short	(.L_274 - .L_273)
.L_273:
        /*052c*/ 	.word	0x00000008
.L_274:


//--------------------- .nv.info._ZN5flash44flash_bwd_dq_dk_dv_loop_seqk_parallel_kernelI23Flash_bwd_kernel_traitsILi192ELi64ELi64ELi8ELi4ELi2ELi2ELb1ELb1EN7cutlass6half_tE19Flash_kernel_traitsILi192ELi64ELi64ELi8ES3_EELb1ELb1ELb0ELb0ELb0ELb1ELb0EEEvNS_16Flash_bwd_paramsE --------------------------
	.section	.nv.info._ZN5flash44flash_bwd_dq_dk_dv_loop_seqk_parallel_kernelI23Flash_bwd_kernel_traitsILi192ELi64ELi64ELi8ELi4ELi2ELi2ELb1ELb1EN7cutlass6half_tE19Flash_kernel_traitsILi192ELi64ELi64ELi8ES3_EELb1ELb1ELb0ELb0ELb0ELb1ELb0EEEvNS_16Flash_bwd_paramsE,"",@"SHT_CUDA_INFO"
	.sectionflags	@""
	.align	4


	//----- nvinfo : EIATTR_CUDA_API_VERSION
	.align		4
        /*0000*/ 	.byte	0x04, 0x37
        /*0002*/ 	.short	(.L_276 - .L_275)
.L_275:
        /*0004*/ 	.word	0x00000082


	//----- nvinfo : EIATTR_KPARAM_INFO
	.align		4
.L_276:
        /*0008*/ 	.byte	0x04, 0x17
        /*000a*/ 	.short	(.L_278 - .L_277)
.L_277:
        /*000c*/ 	.word	0x00000000
        /*0010*/ 	.short	0x0000
        /*0012*/ 	.short	0x0000
        /*0014*/ 	.byte	0x00, 0xf0, 0x01, 0x0a


	//----- nvinfo : EIATTR_SPARSE_MMA_MASK
	.align		4
.L_278:
        /*0018*/ 	.byte	0x03, 0x50
        /*001a*/ 	.short	0x0000


	//----- nvinfo : EIATTR_MAXREG_COUNT
	.align		4
        /*001c*/ 	.byte	0x03, 0x1b
        /*001e*/ 	.short	0x00ff


	//----- nvinfo : EIATTR_NUM_BARRIERS
	.align		4
        /*0020*/ 	.byte	0x02, 0x4c
        /*0022*/ 	.byte	0x01
	.zero		1


	//----- nvinfo : EIATTR_ANNOTATIONS
	.align		4
        /*0024*/ 	.byte	0x04, 0x55
        /*0026*/ 	.short	(.L_280 - .L_279)


	//   ....[0]....
.L_279:
        /* <DEDUP_REMOVED lines=50> */


	//----- nvinfo : EIATTR_MERCURY_ISA_VERSION
	.align		4
.L_280:
        /*0338*/ 	.byte	0x03, 0x5f
        /*033a*/ 	.short	0x0101


	//----- nvinfo : EIATTR_EXIT_INSTR_OFFSETS
	.align		4
        /*033c*/ 	.byte	0x04, 0x1c
        /*033e*/ 	.short	(.L_282 - .L_281)


	//   ....[0]....
.L_281:
        /*0340*/ 	.word	0x000000c0


	//   ....[1]....
        /*0344*/ 	.word	0x00008a70


	//----- nvinfo : EIATTR_CRS_STACK_SIZE
	.align		4
.L_282:
        /*0348*/ 	.byte	0x04, 0x1e
        /*034a*/ 	.short	(.L_284 - .L_283)
.L_283:
        /*034c*/ 	.word	0x00000000


	//----- nvinfo : EIATTR_CBANK_PARAM_SIZE
	.align		4
.L_284:
        /*0350*/ 	.byte	0x03, 0x19
        /*0352*/ 	.short	0x0280


	//----- nvinfo : EIATTR_PARAM_CBANK
	.align		4
        /*0354*/ 	.byte	0x04, 0x0a
        /*0356*/ 	.short	(.L_286 - .L_285)
	.align		4
.L_285:
        /*0358*/ 	.word	index@(.nv.constant0._ZN5flash44flash_bwd_dq_dk_dv_loop_seqk_parallel_kernelI23Flash_bwd_kernel_traitsILi192ELi64ELi64ELi8ELi4ELi2ELi2ELb1ELb1EN7cutlass6half_tE19Flash_kernel_traitsILi192ELi64ELi64ELi8ES3_EELb1ELb1ELb0ELb0ELb0ELb1ELb0EEEvNS_16Flash_bwd_paramsE)
        /*035c*/ 	.short	0x0210
        /*035e*/ 	.short	0x0280


	//----- nvinfo : EIATTR_SW_WAR
	.align		4
.L_286:
        /*0360*/ 	.byte	0x04, 0x36
        /*0362*/ 	.short	(.L_288 - .L_287)
.L_287:
        /*0364*/ 	.word	0x00000008
.L_288:


//--------------------- .nv.info._ZN5flash44flash_bwd_dq_dk_dv_loop_seqk_parallel_kernelI23Flash_bwd_kernel_traitsILi192ELi64ELi64ELi8ELi4ELi2ELi2ELb1ELb1EN7cutlass6half_tE19Flash_kernel_traitsILi192ELi64ELi64ELi8ES3_EELb0ELb1ELb0ELb0ELb0ELb1ELb1EEEvNS_16Flash_bwd_paramsE --------------------------
	.section	.nv.info._ZN5flash44flash_bwd_dq_dk_dv_loop_seqk_parallel_kernelI23Flash_bwd_kernel_traitsILi192ELi64ELi64ELi8ELi4ELi2ELi2ELb1ELb1EN7cutlass6half_tE19Flash_kernel_traitsILi192ELi64ELi64ELi8ES3_EELb0ELb1ELb0ELb0ELb0ELb1ELb1EEEvNS_16Flash_bwd_paramsE,"",@"SHT_CUDA_INFO"
	.sectionflags	@""
	.align	4


	//----- nvinfo : EIATTR_CUDA_API_VERSION
	.align		4
        /*0000*/ 	.byte	0x04, 0x37
        /*0002*/ 	.short	(.L_290 - .L_289)
.L_289:
        /*0004*/ 	.word	0x00000082


	//----- nvinfo : EIATTR_KPARAM_INFO
	.align		4
.L_290:
        /*0008*/ 	.byte	0x04, 0x17
        /*000a*/ 	.short	(.L_292 - .L_291)
.L_291:
        /*000c*/ 	.word	0x00000000
        /*0010*/ 	.short	0x0000
        /*0012*/ 	.short	0x0000
        /*0014*/ 	.byte	0x00, 0xf0, 0x01, 0x0a


	//----- nvinfo : EIATTR_SPARSE_MMA_MASK
	.align		4
.L_292:
        /*0018*/ 	.byte	0x03, 0x50
        /*001a*/ 	.short	0x0000


	//----- nvinfo : EIATTR_MAXREG_COUNT
	.align		4
        /*001c*/ 	.byte	0x03, 0x1b
        /*001e*/ 	.short	0x00ff


	//----- nvinfo : EIATTR_NUM_BARRIERS
	.align		4
        /*0020*/ 	.byte	0x02, 0x4c
        /*0022*/ 	.byte	0x01
	.zero		1


	//----- nvinfo : EIATTR_ANNOTATIONS
	.align		4
        /*0024*/ 	.byte	0x04, 0x55
        /*0026*/ 	.short	(.L_294 - .L_293)


	//   ....[0]....
.L_293:
        /* <DEDUP_REMOVED lines=64> */


	//----- nvinfo : EIATTR_MERCURY_ISA_VERSION
	.align		4
.L_294:
        /*0410*/ 	.byte	0x03, 0x5f
        /*0412*/ 	.short	0x0101


	//----- nvinfo : EIATTR_EXIT_INSTR_OFFSETS
	.align		4
        /*0414*/ 	.byte	0x04, 0x1c
        /*0416*/ 	.short	(.L_296 - .L_295)


	//   ....[0]....
.L_295:
        /*0418*/ 	.word	0x000000c0


	//   ....[1]....
        /*041c*/ 	.word	0x00008770


	//----- nvinfo : EIATTR_CRS_STACK_SIZE
	.align		4
.L_296:
        /*0420*/ 	.byte	0x04, 0x1e
        /*0422*/ 	.short	(.L_298 - .L_297)
.L_297:
        /*0424*/ 	.word	0x00000000


	//----- nvinfo : EIATTR_CBANK_PARAM_SIZE
	.align		4
.L_298:
        /*0428*/ 	.byte	0x03, 0x19
        /*042a*/ 	.short	0x0280


	//----- nvinfo : EIATTR_PARAM_CBANK
	.align		4
        /*042c*/ 	.byte	0x04, 0x0a
        /*042e*/ 	.short	(.L_300 - .L_299)
	.align		4
.L_299:
        /*0430*/ 	.word	index@(.nv.constant0._ZN5flash44flash_bwd_dq_dk_dv_loop_seqk_parallel_kernelI23Flash_bwd_kernel_traitsILi192ELi64ELi64ELi8ELi4ELi2ELi2ELb1ELb1EN7cutlass6half_tE19Flash_kernel_traitsILi192ELi64ELi64ELi8ES3_EELb0ELb1ELb0ELb0ELb0ELb1ELb1EEEvNS_16Flash_bwd_paramsE)
        /*0434*/ 	.short	0x0210
        /*0436*/ 	.short	0x0280


	//----- nvinfo : EIATTR_SW_WAR
	.align		4
.L_300:
        /*0438*/ 	.byte	0x04, 0x36
        /*043a*/ 	.short	(.L_302 - .L_301)
.L_301:
        /*043c*/ 	.word	0x00000008
.L_302:


//--------------------- .nv.info._ZN5flash44flash_bwd_dq_dk_dv_loop_seqk_parallel_kernelI23Flash_bwd_kernel_traitsILi192ELi64ELi64ELi8ELi4ELi2ELi2ELb1ELb1EN7cutlass6half_tE19Flash_kernel_traitsILi192ELi64ELi64ELi8ES3_EELb1ELb1ELb0ELb1ELb0ELb0ELb0EEEvNS_16Flash_bwd_paramsE --------------------------
	.section	.nv.info._ZN5flash44flash_bwd_dq_dk_dv_loop_seqk_parallel_kernelI23Flash_bwd_kernel_traitsILi192ELi64ELi64ELi8ELi4ELi2ELi2ELb1ELb1EN7cutlass6half_tE19Flash_kernel_traitsILi192ELi64ELi64ELi8ES3_EELb1ELb1ELb0ELb1ELb0ELb0ELb0EEEvNS_16Flash_bwd_paramsE,"",@"SHT_CUDA_INFO"
	.sectionflags	@""
	.align	4


	//----- nvinfo : EIATTR_CUDA_API_VERSION
	.align		4
        /*0000*/ 	.byte	0x04, 0x37
        /*0002*/ 	.short	(.L_304 - .L_303)
.L_303:
        /*0004*/ 	.word	0x00000082


	//----- nvinfo : EIATTR_KPARAM_INFO
	.align		4
.L_304:
        /*0008*/ 	.byte	0x04, 0x17
        /*000a*/ 	.short	(.L_306 - .L_305)
.L_305:
        /*000c*/ 	.word	0x00000000
        /*0010*/ 	.short	0x0000
        /*0012*/ 	.short	0x0000
        /*0014*/ 	.byte	0x00, 0xf0, 0x01, 0x0a


	//----- nvinfo : EIATTR_SPARSE_MMA_MASK
	.align		4
.L_306:
        /*0018*/ 	.byte	0x03, 0x50
        /*001a*/ 	.short	0x0000


	//----- nvinfo : EIATTR_MAXREG_COUNT
	.align		4
        /*001c*/ 	.byte	0x03, 0x1b
        /*001e*/ 	.short	0x00ff


	//----- nvinfo : EIATTR_NUM_BARRIERS
	.align		4
        /*0020*/ 	.byte	0x02, 0x4c
        /*0022*/ 	.byte	0x01
	.zero		1


	//----- nvinfo : EIATTR_ANNOTATIONS
	.align		4
        /*0024*/ 	.byte	0x04, 0x55
        /*0026*/ 	.short	(.L_308 - .L_307)


	//   ....[0]....
.L_307:
        /* <DEDUP_REMOVED lines=73> */


	//----- nvinfo : EIATTR_MERCURY_ISA_VERSION
	.align		4
.L_308:
        /*04a8*/ 	.byte	0x03, 0x5f
        /*04aa*/ 	.short	0x0101


	//----- nvinfo : EIATTR_EXIT_INSTR_OFFSETS
	.align		4
        /*04ac*/ 	.byte	0x04, 0x1c
        /*04ae*/ 	.short	(.L_310 - .L_309)


	//   ....[0]....
.L_309:
        /*04b0*/ 	.word	0x000000c0


	//   ....[1]....
        /*04b4*/ 	.word	0x0000a2b0


	//----- nvinfo : EIATTR_CRS_STACK_SIZE
	.align		4
.L_310:
        /*04b8*/ 	.byte	0x04, 0x1e
        /*04ba*/ 	.short	(.L_312 - .L_311)
.L_311:
        /*04bc*/ 	.word	0x00000000


	//----- nvinfo : EIATTR_CBANK_PARAM_SIZE
	.align		4
.L_312:
        /*04c0*/ 	.byte	0x03, 0x19
        /*04c2*/ 	.short	0x0280


	//----- nvinfo : EIATTR_PARAM_CBANK
	.align		4
        /*04c4*/ 	.byte	0x04, 0x0a
        /*04c6*/ 	.short	(.L_314 - .L_313)
	.align		4
.L_313:
        /*04c8*/ 	.word	index@(.nv.constant0._ZN5flash44flash_bwd_dq_dk_dv_loop_seqk_parallel_kernelI23Flash_bwd_kernel_traitsILi192ELi64ELi64ELi8ELi4ELi2ELi2ELb1ELb1EN7cutlass6half_tE19Flash_kernel_traitsILi192ELi64ELi64ELi8ES3_EELb1ELb1ELb0ELb1ELb0ELb0ELb0EEEvNS_16Flash_bwd_paramsE)
        /*04cc*/ 	.short	0x0210
        /*04ce*/ 	.short	0x0280


	//----- nvinfo : EIATTR_SW_WAR
	.align		4
.L_314:
        /*04d0*/ 	.byte	0x04, 0x36
        /*04d2*/ 	.short	(.L_316 - .L_315)
.L_315:
        /*04d4*/ 	.word	0x00000008
.L_316:


//--------------------- .nv.info._ZN5flash44flash_bwd_dq_dk_dv_loop_seqk_parallel_kernelI23Flash_bwd_kernel_traitsILi192ELi64ELi64ELi8ELi4ELi2ELi2ELb1ELb1EN7cutlass6half_tE19Flash_kernel_traitsILi192ELi64ELi64ELi8ES3_EELb0ELb1ELb0ELb1ELb0ELb0ELb1EEEvNS_16Flash_bwd_paramsE --------------------------
	.section	.nv.info._ZN5flash44flash_bwd_dq_dk_dv_loop_seqk_parallel_kernelI23Flash_bwd_kernel_traitsILi192ELi64ELi64ELi8ELi4ELi2ELi2ELb1ELb1EN7cutlass6half_tE19Flash_kernel_traitsILi192ELi64ELi64ELi8ES3_EELb0ELb1ELb0ELb1ELb0ELb0ELb1EEEvNS_16Flash_bwd_paramsE,"",@"SHT_CUDA_INFO"
	.sectionflags	@""
	.align	4


	//----- nvinfo : EIATTR_CUDA_API_VERSION
	.align		4
        /*0000*/ 	.byte	0x04, 0x37
        /*0002*/ 	.short	(.L_318 - .L_317)
.L_317:
        /*0004*/ 	.word	0x00000082


	//----- nvinfo : EIATTR_KPARAM_INFO
	.align		4
.L_318:
        /*0008*/ 	.byte	0x04, 0x17
        /*000a*/ 	.short	(.L_320 - .L_319)
.L_319:
        /*000c*/ 	.word	0x00000000
        /*0010*/ 	.short	0x0000
        /*0012*/ 	.short	0x0000
        /*0014*/ 	.byte	0x00, 0xf0, 0x01, 0x0a


	//----- nvinfo : EIATTR_SPARSE_MMA_MASK
	.align		4
.L_320:
        /*0018*/ 	.byte	0x03, 0x50
        /*001a*/ 	.short	0x0000


	//----- nvinfo : EIATTR_MAXREG_COUNT
	.align		4
        /*001c*/ 	.byte	0x03, 0x1b
        /*001e*/ 	.short	0x00ff


	//----- nvinfo : EIATTR_NUM_BARRIERS
	.align		4
        /*0020*/ 	.byte	0x02, 0x4c
        /*0022*/ 	.byte	0x01
	.zero		1


	//----- nvinfo : EIATTR_ANNOTATIONS
	.align		4
        /*0024*/ 	.byte	0x04, 0x55
        /*0026*/ 	.short	(.L_322 - .L_321)


	//   ....[0]....
.L_321:
        /* <DEDUP_REMOVED lines=86> */


	//----- nvinfo : EIATTR_MERCURY_ISA_VERSION
	.align		4
.L_322:
        /*0570*/ 	.byte	0x03, 0x5f
        /*0572*/ 	.short	0x0101


	//----- nvinfo : EIATTR_EXIT_INSTR_OFFSETS
	.align		4
        /*0574*/ 	.byte	0x04, 0x1c
        /*0576*/ 	.short	(.L_324 - .L_323)


	//   ....[0]....
.L_323:
        /*0578*/ 	.word	0x000000c0


	//   ....[1]....
        /*057c*/ 	.word	0x00009e30


	//----- nvinfo : EIATTR_CRS_STACK_SIZE
	.align		4
.L_324:
        /*0580*/ 	.byte	0x04, 0x1e
        /*0582*/ 	.short	(.L_326 - .L_325)
.L_325:
        /*0584*/ 	.word	0x00000000


	//----- nvinfo : EIATTR_CBANK_PARAM_SIZE
	.align		4
.L_326:
        /*0588*/ 	.byte	0x03, 0x19
        /*058a*/ 	.short	0x0280


	//----- nvinfo : EIATTR_PARAM_CBANK
	.align		4
        /*058c*/ 	.byte	0x04, 0x0a
        /*058e*/ 	.short	(.L_328 - .L_327)
	.align		4
.L_327:
        /*0590*/ 	.word	index@(.nv.constant0._ZN5flash44flash_bwd_dq_dk_dv_loop_seqk_parallel_kernelI23Flash_bwd_kernel_traitsILi192ELi64ELi64ELi8ELi4ELi2ELi2ELb1ELb1EN7cutlass6half_tE19Flash_kernel_traitsILi192ELi64ELi64ELi8ES3_EELb0ELb1ELb0ELb1ELb0ELb0ELb1EEEvNS_16Flash_bwd_paramsE)
        /*0594*/ 	.short	0x0210
        /*0596*/ 	.short	0x0280


	//----- nvinfo : EIATTR_SW_WAR
	.align		4
.L_328:
        /*0598*/ 	.byte	0x04, 0x36
        /*059a*/ 	.short	(.L_330 - .L_329)
.L_329:
        /*059c*/ 	.word	0x00000008
.L_330:


//--------------------- .nv.info._ZN5flash25flash_bwd_dot_do_o_kernelILb0E23Flash_bwd_kernel_traitsILi192ELi64ELi64ELi8ELi4ELi2ELi2ELb1ELb1EN7cutlass6half_tE19Flash_kernel_traitsILi192ELi64ELi64ELi8ES3_EEEEvNS_16Flash_bwd_paramsE --------------------------
	.section	.nv.info._ZN5flash25flash_bwd_dot_do_o_kernelILb0E23Flash_bwd_kernel_traitsILi192ELi64ELi64ELi8ELi4ELi2ELi2ELb1ELb1EN7cutlass6half_tE19Flash_kernel_traitsILi192ELi64ELi64ELi8ES3_EEEEvNS_16Flash_bwd_paramsE,"",@"SHT_CUDA_INFO"
	.sectionflags	@""
	.align	4


	//----- nvinfo : EIATTR_CUDA_API_VERSION
	.align		4
        /*0000*/ 	.byte	0x04, 0x37
        /*0002*/ 	.short	(.L_332 - .L_331)
.L_331:
        /*0004*/ 	.word	0x00000082


	//----- nvinfo : EIATTR_KPARAM_INFO
	.align		4
.L_332:
        /*0008*/ 	.byte	0x04, 0x17
        /*000a*/ 	.short	(.L_334 - .L_333)
.L_333:
        /*000c*/ 	.word	0x00000000
        /*0010*/ 	.short	0x0000
        /*0012*/ 	.short	0x0000
        /*0014*/ 	.byte	0x00, 0xf0, 0x01, 0x0a


	//----- nvinfo : EIATTR_SPARSE_MMA_MASK
	.align		4
.L_334:
        /*0018*/ 	.byte	0x03, 0x50
        /*001a*/ 	.short	0x0000


	//----- nvinfo : EIATTR_MAXREG_COUNT
	.align		4
        /*001c*/ 	.byte	0x03, 0x1b
        /*001e*/ 	.short	0x00ff


	//----- nvinfo : EIATTR_MERCURY_ISA_VERSION
	.align		4
        /*0020*/ 	.byte	0x03, 0x5f
        /*0022*/ 	.short	0x0101


	//----- nvinfo : EIATTR_COOP_GROUP_MASK_REGIDS
	.align		4
        /*0024*/ 	.byte	0x04, 0x29
        /*0026*/ 	.short	(.L_336 - .L_335)


	//   ....[0]....
.L_335:
        /*0028*/ 	.word	0xffffffff


	//   ....[1]....
        /*002c*/ 	.word	0xffffffff


	//   ....[2]....
        /*0030*/ 	.word	0xffffffff


	//   ....[3]....
        /*0034*/ 	.word	0xffffffff


	//   ....[4]....
        /*0038*/ 	.word	0xffffffff


	//   ....[5]....
        /*003c*/ 	.word	0xffffffff


	//----- nvinfo : EIATTR_COOP_GROUP_INSTR_OFFSETS
	.align		4
.L_336:
        /*0040*/ 	.byte	0x04, 0x28
        /*0042*/ 	.short	(.L_338 - .L_337)


	//   ....[0]....
.L_337:
        /*0044*/ 	.word	0x000016f0


	//   ....[1]....
        /*0048*/ 	.word	0x00001710


	//   ....[2]....
        /*004c*/ 	.word	0x00001750


	//   ....[3]....
        /*0050*/ 	.word	0x00001770


	//   ....[4]....
        /*0054*/ 	.word	0x000017c0


	//   ....[5]....
        /*0058*/ 	.word	0x000017f0


	//----- nvinfo : EIATTR_EXIT_INSTR_OFFSETS
	.align		4
.L_338:
        /*005c*/ 	.byte	0x04, 0x1c
        /*005e*/ 	.short	(.L_340 - .L_339)


	//   ....[0]....
.L_339:
        /*0060*/ 	.word	0x00000100


	//   ....[1]....
        /*0064*/ 	.word	0x00001850


	//   ....[2]....
        /*0068*/ 	.word	0x00001870


	//----- nvinfo : EIATTR_CRS_STACK_SIZE
	.align		4
.L_340:
        /*006c*/ 	.byte	0x04, 0x1e
        /*006e*/ 	.short	(.L_342 - .L_341)
.L_341:
        /*0070*/ 	.word	0x00000000


	//----- nvinfo : EIATTR_CBANK_PARAM_SIZE
	.align		4
.L_342:
        /*0074*/ 	.byte	0x03, 0x19
        /*0076*/ 	.short	0x0280


	//----- nvinfo : EIATTR_PARAM_CBANK
	.align		4
        /*0078*/ 	.byte	0x04, 0x0a
        /*007a*/ 	.short	(.L_344 - .L_343)
	.align		4
.L_343:
        /*007c*/ 	.word	index@(.nv.constant0._ZN5flash25flash_bwd_dot_do_o_kernelILb0E23Flash_bwd_kernel_traitsILi192ELi64ELi64ELi8ELi4ELi2ELi2ELb1ELb1EN7cutlass6half_tE19Flash_kernel_traitsILi192ELi64ELi64ELi8ES3_EEEEvNS_16Flash_bwd_paramsE)
        /*0080*/ 	.short	0x0210
        /*0082*/ 	.short	0x0280


	//----- nvinfo : EIATTR_SW_WAR
	.align		4
.L_344:
        /*0084*/ 	.byte	0x04, 0x36
        /*0086*/ 	.short	(.L_346 - .L_345)
.L_345:
        /*0088*/ 	.word	0x00000008
.L_346:


//--------------------- .nv.info._ZN5flash25flash_bwd_dot_do_o_kernelILb1E23Flash_bwd_kernel_traitsILi192ELi64ELi64ELi8ELi4ELi2ELi2ELb1ELb1EN7cutlass6half_tE19Flash_kernel_traitsILi192ELi64ELi64ELi8ES3_EEEEvNS_16Flash_bwd_paramsE --------------------------
	.section	.nv.info._ZN5flash25flash_bwd_dot_do_o_kernelILb1E23Flash_bwd_kernel_traitsILi192ELi64ELi64ELi8ELi4ELi2ELi2ELb1ELb1EN7cutlass6half_tE19Flash_kernel_traitsILi192ELi64ELi64ELi8ES3_EEEEvNS_16Flash_bwd_paramsE,"",@"SHT_CUDA_INFO"
	.sectionflags	@""
	.align	4


	//----- nvinfo : EIATTR_CUDA_API_VERSION
	.align		4
        /*0000*/ 	.byte	0x04, 0x37
        /*0002*/ 	.short	(.L_348 - .L_347)
.L_347:
        /*0004*/ 	.word	0x00000082


	//----- nvinfo : EIATTR_KPARAM_INFO
	.align		4
.L_348:
        /*0008*/ 	.byte	0x04, 0x17
        /*000a*/ 	.short	(.L_350 - .L_349)
.L_349:
        /*000c*/ 	.word	0x00000000
        /*0010*/ 	.short	0x0000
        /*0012*/ 	.short	0x0000
        /*0014*/ 	.byte	0x00, 0xf0, 0x01, 0x0a


	//----- nvinfo : EIATTR_SPARSE_MMA_MASK
	.align		4
.L_350:
        /*0018*/ 	.byte	0x03, 0x50
        /*001a*/ 	.short	0x0000


	//----- nvinfo : EIATTR_MAXREG_COUNT
	.align		4
        /*001c*/ 	.byte	0x03, 0x1b
        /*001e*/ 	.short	0x00ff


	//----- nvinfo : EIATTR_MERCURY_ISA_VERSION
	.align		4
        /*0020*/ 	.byte	0x03, 0x5f
        /*0022*/ 	.short	0x0101


	//----- nvinfo : EIATTR_COOP_GROUP_MASK_REGIDS
	.align		4
        /*0024*/ 	.byte	0x04, 0x29
        /*0026*/ 	.short	(.L_352 - .L_351)


	//   ....[0]....
.L_351:
        /*0028*/ 	.word	0xffffffff


	//   ....[1]....
        /*002c*/ 	.word	0xffffffff


	//   ....[2]....
        /*0030*/ 	.word	0xffffffff


	//   ....[3]....
        /*0034*/ 	.word	0xffffffff


	//   ....[4]....
        /*0038*/ 	.word	0xffffffff


	//   ....[5]....
        /*003c*/ 	.word	0xffffffff


	//----- nvinfo : EIATTR_COOP_GROUP_INSTR_OFFSETS
	.align		4
.L_352:
        /*0040*/ 	.byte	0x04, 0x28
        /*0042*/ 	.short	(.L_354 - .L_353)


	//   ....[0]....
.L_353:
        /*0044*/ 	.word	0x00001a30


	//   ....[1]....
        /*0048*/ 	.word	0x00001a40


	//   ....[2]....
        /*004c*/ 	.word	0x00001a70


	//   ....[3]....
        /*0050*/ 	.word	0x00001a80


	//   ....[4]....
        /*0054*/ 	.word	0x00001ac0


	//   ....[5]....
        /*0058*/ 	.word	0x00001ae0


	//----- nvinfo : EIATTR_EXIT_INSTR_OFFSETS
	.align		4
.L_354:
        /*005c*/ 	.byte	0x04, 0x1c
        /*005e*/ 	.short	(.L_356 - .L_355)


	//   ....[0]....
.L_355:
        /*0060*/ 	.word	0x00000100


	//   ....[1]....
        /*0064*/ 	.word	0x00001c60


	//----- nvinfo : EIATTR_CRS_STACK_SIZE
	.align		4
.L_356:
        /*0068*/ 	.byte	0x04, 0x1e
        /*006a*/ 	.short	(.L_358 - .L_357)
.L_357:
        /*006c*/ 	.word	0x00000000


	//----- nvinfo : EIATTR_CBANK_PARAM_SIZE
	.align		4
.L_358:
        /*0070*/ 	.byte	0x03, 0x19
        /*0072*/ 	.short	0x0280


	//----- nvinfo : EIATTR_PARAM_CBANK
	.align		4
        /*0074*/ 	.byte	0x04, 0x0a
        /*0076*/ 	.short	(.L_360 - .L_359)
	.align		4
.L_359:
        /*0078*/ 	.word	index@(.nv.constant0._ZN5flash25flash_bwd_dot_do_o_kernelILb1E23Flash_bwd_kernel_traitsILi192ELi64ELi64ELi8ELi4ELi2ELi2ELb1ELb1EN7cutlass6half_tE19Flash_kernel_traitsILi192ELi64ELi64ELi8ES3_EEEEvNS_16Flash_bwd_paramsE)
        /*007c*/ 	.short	0x0210
        /*007e*/ 	.short	0x0280


	//----- nvinfo : EIATTR_SW_WAR
	.align		4
.L_360:
        /*0080*/ 	.byte	0x04, 0x36
        /*0082*/ 	.short	(.L_362 - .L_361)
.L_361:
        /*0084*/ 	.word	0x00000008
.L_362:


//--------------------- .nv.info._ZN5flash27flash_bwd_convert_dq_kernelI23Flash_bwd_kernel_traitsILi192ELi64ELi64ELi8ELi4ELi2ELi2ELb0ELb0EN7cutlass6half_tE19Flash_kernel_traitsILi192ELi64ELi64ELi8ES3_EEEEvNS_16Flash_bwd_paramsEi --------------------------
	.section	.nv.info._ZN5flash27flash_bwd_convert_dq_kernelI23Flash_bwd_kernel_traitsILi192ELi64ELi64ELi8ELi4ELi2ELi2ELb0ELb0EN7cutlass6half_tE19Flash_kernel_traitsILi192ELi64ELi64ELi8ES3_EEEEvNS_16Flash_bwd_paramsEi,"",@"SHT_CUDA_INFO"
	.sectionflags	@""
	.align	4


	//----- nvinfo : EIATTR_CUDA_API_VERSION
	.align		4
        /*0000*/ 	.byte	0x04, 0x37
        /*0002*/ 	.short	(.L_364 - .L_363)
.L_363:
        /*0004*/ 	.word	0x00000082


	//----- nvinfo : EIATTR_KPARAM_INFO
	.align		4
.L_364:
        /*0008*/ 	.byte	0x04, 0x17
        /*000a*/ 	.short	(.L_366 - .L_365)
.L_365:
        /*000c*/ 	.word	0x00000000
        /*0010*/ 	.short	0x0001
        /*0012*/ 	.short	0x0280
        /*0014*/ 	.byte	0x00, 0xf0, 0x11, 0x00


	//----- nvinfo : EIATTR_KPARAM_INFO
	.align		4
.L_366:
        /*0018*/ 	.byte	0x04, 0x17
        /*001a*/ 	.short	(.L_368 - .L_367)
.L_367:
        /*001c*/ 	.word	0x00000000
        /*0020*/ 	.short	0x0000
        /*0022*/ 	.short	0x0000
        /*0024*/ 	.byte	0x00, 0xf0, 0x01, 0x0a


	//----- nvinfo : EIATTR_SPARSE_MMA_MASK
	.align		4
.L_368:
        /*0028*/ 	.byte	0x03, 0x50
        /*002a*/ 	.short	0x0000


	//----- nvinfo : EIATTR_MAXREG_COUNT
	.align		4
        /*002c*/ 	.byte	0x03, 0x1b
        /*002e*/ 	.short	0x00ff


	//----- nvinfo : EIATTR_NUM_BARRIERS
	.align		4
        /*0030*/ 	.byte	0x02, 0x4c
        /*0032*/ 	.byte	0x01
	.zero		1


	//----- nvinfo : EIATTR_MERCURY_ISA_VERSION
	.align		4
        /*0034*/ 	.byte	0x03, 0x5f
        /*0036*/ 	.short	0x0101


	//----- nvinfo : EIATTR_EXIT_INSTR_OFFSETS
	.align		4
        /*0038*/ 	.byte	0x04, 0x1c
        /*003a*/ 	.short	(.L_370 - .L_369)


	//   ....[0]....
.L_369:
        /*003c*/ 	.word	0x00000100


	//   ....[1]....
        /*0040*/ 	.word	0x00001c70


	//   ....[2]....
        /*0044*/ 	.word	0x00001d90


	//   ....[3]....
        /*0048*/ 	.word	0x00001db0


	//----- nvinfo : EIATTR_CRS_STACK_SIZE
	.align		4
.L_370:
        /*004c*/ 	.byte	0x04, 0x1e
        /*004e*/ 	.short	(.L_372 - .L_371)
.L_371:
        /*0050*/ 	.word	0x00000000


	//----- nvinfo : EIATTR_CBANK_PARAM_SIZE
	.align		4
.L_372:
        /*0054*/ 	.byte	0x03, 0x19
        /*0056*/ 	.short	0x0284


	//----- nvinfo : EIATTR_PARAM_CBANK
	.align		4
        /*0058*/ 	.byte	0x04, 0x0a
        /*005a*/ 	.short	(.L_374 - .L_373)
	.align		4
.L_373:
        /*005c*/ 	.word	index@(.nv.constant0._ZN5flash27flash_bwd_convert_dq_kernelI23Flash_bwd_kernel_traitsILi192ELi64ELi64ELi8ELi4ELi2ELi2ELb0ELb0EN7cutlass6half_tE19Flash_kernel_traitsILi192ELi64ELi64ELi8ES3_EEEEvNS_16Flash_bwd_paramsEi)
        /*0060*/ 	.short	0x0210
        /*0062*/ 	.short	0x0284


	//----- nvinfo : EIATTR_SW_WAR
	.align		4
.L_374:
        /*0064*/ 	.byte	0x04, 0x36
        /*0066*/ 	.short	(.L_376 - .L_375)
.L_375:
        /*0068*/ 	.word	0x00000008
.L_376:


//--------------------- .nv.info._ZN5flash44flash_bwd_dq_dk_dv_loop_seqk_parallel_kernelI23Flash_bwd_kernel_traitsILi192ELi64ELi64ELi8ELi4ELi2ELi2ELb0ELb0EN7cutlass6half_tE19Flash_kernel_traitsILi192ELi64ELi64ELi8ES3_EELb1ELb1ELb0ELb0ELb0ELb0ELb0EEEvNS_16Flash_bwd_paramsE --------------------------
	.section	.nv.info._ZN5flash44flash_bwd_dq_dk_dv_loop_seqk_parallel_kernelI23Flash_bwd_kernel_traitsILi192ELi64ELi64ELi8ELi4ELi2ELi2ELb0ELb0EN7cutlass6half_tE19Flash_kernel_traitsILi192ELi64ELi64ELi8ES3_EELb1ELb1ELb0ELb0ELb0ELb0ELb0EEEvNS_16Flash_bwd_paramsE,"",@"SHT_CUDA_INFO"
	.sectionflags	@""
	.align	4


	//----- nvinfo : EIATTR_CUDA_API_VERSION
	.align		4
        /*0000*/ 	.byte	0x04, 0x37
        /*0002*/ 	.short	(.L_378 - .L_377)
.L_377:
        /*0004*/ 	.word	0x00000082


	//----- nvinfo : EIATTR_KPARAM_INFO
	.align		4
.L_378:
        /*0008*/ 	.byte	0x04, 0x17
        /*000a*/ 	.short	(.L_380 - .L_379)
.L_379:
        /*000c*/ 	.word	0x00000000
        /*0010*/ 	.short	0x0000
        /*0012*/ 	.short	0x0000
        /*0014*/ 	.byte	0x00, 0xf0, 0x01, 0x0a


	//----- nvinfo : EIATTR_SPARSE_MMA_MASK
	.align		4
.L_380:
        /*0018*/ 	.byte	0x03, 0x50
        /*001a*/ 	.short	0x0000


	//----- nvinfo : EIATTR_MAXREG_COUNT
	.align		4
        /*001c*/ 	.byte	0x03, 0x1b
        /*001e*/ 	.short	0x00ff


	//----- nvinfo : EIATTR_NUM_BARRIERS
	.align		4
        /*0020*/ 	.byte	0x02, 0x4c
        /*0022*/ 	.byte	0x01
	.zero		1


	//----- nvinfo : EIATTR_ANNOTATIONS
	.align		4
        /*0024*/ 	.byte	0x04, 0x55
        /*0026*/ 	.short	(.L_382 - .L_381)


	//   ....[0]....
.L_381:
        /*0028*/ 	.word	0x00000001
        /*002c*/ 	.byte	0x30, 0x06, 0x00, 0x00, 0x01, 0x00, 0x00, 0x00, 0x70, 0x3a, 0x00, 0x00


	//----- nvinfo : EIATTR_MERCURY_ISA_VERSION
	.align		4
.L_382:
        /*0038*/ 	.byte	0x03, 0x5f
        /*003a*/ 	.short	0x0101


	//----- nvinfo : EIATTR_EXIT_INSTR_OFFSETS
	.align		4
        /*003c*/ 	.byte	0x04, 0x1c
        /*003e*/ 	.short	(.L_384 - .L_383)


	//   ....[0]....
.L_383:
        /*0040*/ 	.word	0x00000090


	//   ....[1]....
        /*0044*/ 	.word	0x000093b0


	//----- nvinfo : EIATTR_CRS_STACK_SIZE
	.align		4
.L_384:
        /*0048*/ 	.byte	0x04, 0x1e
        /*004a*/ 	.short	(.L_386 - .L_385)
.L_385:
        /*004c*/ 	.word	0x00000000


	//----- nvinfo : EIATTR_CBANK_PARAM_SIZE
	.align		4
.L_386:
        /*0050*/ 	.byte	0x03, 0x19
        /*0052*/ 	.short	0x0280


	//----- nvinfo : EIATTR_PARAM_CBANK
	.align		4
        /*0054*/ 	.byte	0x04, 0x0a
        /*0056*/ 	.short	(.L_388 - .L_387)
	.align		4
.L_387:
        /*0058*/ 	.word	index@(.nv.constant0._ZN5flash44flash_bwd_dq_dk_dv_loop_seqk_parallel_kernelI23Flash_bwd_kernel_traitsILi192ELi64ELi64ELi8ELi4ELi2ELi2ELb0ELb0EN7cutlass6half_tE19Flash_kernel_traitsILi192ELi64ELi64ELi8ES3_EELb1ELb1ELb0ELb0ELb0ELb0ELb0EEEvNS_16Flash_bwd_paramsE)
        /*005c*/ 	.short	0x0210
        /*005e*/ 	.short	0x0280


	//----- nvinfo : EIATTR_SW_WAR
	.align		4
.L_388:
        /*0060*/ 	.byte	0x04, 0x36
        /*0062*/ 	.short	(.L_390 - .L_389)
.L_389:
        /*0064*/ 	.word	0x00000008
.L_390:


//--------------------- .nv.info._ZN5flash44flash_bwd_dq_dk_dv_loop_seqk_parallel_kernelI23Flash_bwd_kernel_traitsILi192ELi64ELi64ELi8ELi4ELi2ELi2ELb0ELb0EN7cutlass6half_tE19Flash_kernel_traitsILi192ELi64ELi64ELi8ES3_EELb0ELb1ELb0ELb0ELb0ELb0ELb1EEEvNS_16Flash_bwd_paramsE --------------------------
	.section	.nv.info._ZN5flash44flash_bwd_dq_dk_dv_loop_seqk_parallel_kernelI23Flash_bwd_kernel_traitsILi192ELi64ELi64ELi8ELi4ELi2ELi2ELb0ELb0EN7cutlass6half_tE19Flash_kernel_traitsILi192ELi64ELi64ELi8ES3_EELb0ELb1ELb0ELb0ELb0ELb0ELb1EEEvNS_16Flash_bwd_paramsE,"",@"SHT_CUDA_INFO"
	.sectionflags	@""
	.align	4


	//----- nvinfo : EIATTR_CUDA_API_VERSION
	.align		4
        /*0000*/ 	.byte	0x04, 0x37
        /*0002*/ 	.short	(.L_392 - .L_391)
.L_391:
        /*0004*/ 	.word	0x00000082


	//----- nvinfo : EIATTR_KPARAM_INFO
	.align		4
.L_392:
        /*0008*/ 	.byte	0x04, 0x17
        /*000a*/ 	.short	(.L_394 - .L_393)
.L_393:
        /*000c*/ 	.word	0x00000000
        /*0010*/ 	.short	0x0000
        /*0012*/ 	.short	0x0000
        /*0014*/ 	.byte	0x00, 0xf0, 0x01, 0x0a


	//----- nvinfo : EIATTR_SPARSE_MMA_MASK
	.align		4
.L_394:
        /*0018*/ 	.byte	0x03, 0x50
        /*001a*/ 	.short	0x0000


	//----- nvinfo : EIATTR_MAXREG_COUNT
	.align		4
        /*001c*/ 	.byte	0x03, 0x1b
        /*001e*/ 	.short	0x00ff


	//----- nvinfo : EIATTR_NUM_BARRIERS
	.align		4
        /*0020*/ 	.byte	0x02, 0x4c
        /*0022*/ 	.byte	0x01
	.zero		1


	//----- nvinfo : EIATTR_MERCURY_ISA_VERSION
	.align		4
        /*0024*/ 	.byte	0x03, 0x5f
        /*0026*/ 	.short	0x0101


	//----- nvinfo : EIATTR_EXIT_INSTR_OFFSETS
	.align		4
        /*0028*/ 	.byte	0x04, 0x1c
        /*002a*/ 	.short	(.L_396 - .L_395)


	//   ....[0]....
.L_395:
        /*002c*/ 	.word	0x00000080


	//   ....[1]....
        /*0030*/ 	.word	0x00008ce0


	//----- nvinfo : EIATTR_CRS_STACK_SIZE
	.align		4
.L_396:
        /*0034*/ 	.byte	0x04, 0x1e
        /*0036*/ 	.short	(.L_398 - .L_397)
.L_397:
        /*0038*/ 	.word	0x00000000


	//----- nvinfo : EIATTR_CBANK_PARAM_SIZE
	.align		4
.L_398:
        /*003c*/ 	.byte	0x03, 0x19
        /*003e*/ 	.short	0x0280


	//----- nvinfo : EIATTR_PARAM_CBANK
	.align		4
        /*0040*/ 	.byte	0x04, 0x0a
        /*0042*/ 	.short	(.L_400 - .L_399)
	.align		4
.L_399:
        /*0044*/ 	.word	index@(.nv.constant0._ZN5flash44flash_bwd_dq_dk_dv_loop_seqk_parallel_kernelI23Flash_bwd_kernel_traitsILi192ELi64ELi64ELi8ELi4ELi2ELi2ELb0ELb0EN7cutlass6half_tE19Flash_kernel_traitsILi192ELi64ELi64ELi8ES3_EELb0ELb1ELb0ELb0ELb0ELb0ELb1EEEvNS_16Flash_bwd_paramsE)
        /*0048*/ 	.short	0x0210
        /*004a*/ 	.short	0x0280


	//----- nvinfo : EIATTR_SW_WAR
	.align		4
.L_400:
        /*004c*/ 	.byte	0x04, 0x36
        /*004e*/ 	.short	(.L_402 - .L_401)
.L_401:
        /*0050*/ 	.word	0x00000008
.L_402:


//--------------------- .nv.info._ZN5flash44flash_bwd_dq_dk_dv_loop_seqk_parallel_kernelI23Flash_bwd_kernel_traitsILi192ELi64ELi64ELi8ELi4ELi2ELi2ELb0ELb0EN7cutlass6half_tE19Flash_kernel_traitsILi192ELi64ELi64ELi8ES3_EELb1ELb1ELb0ELb0ELb0ELb1ELb0EEEvNS_16Flash_bwd_paramsE --------------------------
	.section	.nv.info._ZN5flash44flash_bwd_dq_dk_dv_loop_seqk_parallel_kernelI23Flash_bwd_kernel_traitsILi192ELi64ELi64ELi8ELi4ELi2ELi2ELb0ELb0EN7cutlass6half_tE19Flash_kernel_traitsILi192ELi64ELi64ELi8ES3_EELb1ELb1ELb0ELb0ELb0ELb1ELb0EEEvNS_16Flash_bwd_paramsE,"",@"SHT_CUDA_INFO"
	.sectionflags	@""
	.align	4


	//----- nvinfo : EIATTR_CUDA_API_VERSION
	.align		4
        /*0000*/ 	.byte	0x04, 0x37
        /*0002*/ 	.short	(.L_404 - .L_403)
.L_403:
        /*0004*/ 	.word	0x00000082


	//----- nvinfo : EIATTR_KPARAM_INFO
	.align		4
.L_404:
        /*0008*/ 	.byte	0x04, 0x17
        /*000a*/ 	.short	(.L_406 - .L_405)
.L_405:
        /*000c*/ 	.word	0x00000000
        /*0010*/ 	.short	0x0000
        /*0012*/ 	.short	0x0000
        /*0014*/ 	.byte	0x00, 0xf0, 0x01, 0x0a


	//----- nvinfo : EIATTR_SPARSE_MMA_MASK
	.align		4
.L_406:
        /*0018*/ 	.byte	0x03, 0x50
        /*001a*/ 	.short	0x0000


	//----- nvinfo : EIATTR_MAXREG_COUNT
	.align		4
        /*001c*/ 	.byte	0x03, 0x1b
        /*001e*/ 	.short	0x00ff


	//----- nvinfo : EIATTR_NUM_BARRIERS
	.align		4
        /*0020*/ 	.byte	0x02, 0x4c
        /*0022*/ 	.byte	0x01
	.zero		1


	//----- nvinfo : EIATTR_MERCURY_ISA_VERSION
	.align		4
        /*0024*/ 	.byte	0x03, 0x5f
        /*0026*/ 	.short	0x0101


	//----- nvinfo : EIATTR_EXIT_INSTR_OFFSETS
	.align		4
        /*0028*/ 	.byte	0x04, 0x1c
        /*002a*/ 	.short	(.L_408 - .L_407)


	//   ....[0]....
.L_407:
        /*002c*/ 	.word	0x00000080


	//   ....[1]....
        /*0030*/ 	.word	0x00007fc0


	//----- nvinfo : EIATTR_CRS_STACK_SIZE
	.align		4
.L_408:
        /*0034*/ 	.byte	0x04, 0x1e
        /*0036*/ 	.short	(.L_410 - .L_409)
.L_409:
        /*0038*/ 	.word	0x00000000


	//----- nvinfo : EIATTR_CBANK_PARAM_SIZE
	.align		4
.L_410:
        /*003c*/ 	.byte	0x03, 0x19
        /*003e*/ 	.short	0x0280


	//----- nvinfo : EIATTR_PARAM_CBANK
	.align		4
        /*0040*/ 	.byte	0x04, 0x0a
        /*0042*/ 	.short	(.L_412 - .L_411)
	.align		4
.L_411:
        /*0044*/ 	.word	index@(.nv.constant0._ZN5flash44flash_bwd_dq_dk_dv_loop_seqk_parallel_kernelI23Flash_bwd_kernel_traitsILi192ELi64ELi64ELi8ELi4ELi2ELi2ELb0ELb0EN7cutlass6half_tE19Flash_kernel_traitsILi192ELi64ELi64ELi8ES3_EELb1ELb1ELb0ELb0ELb0ELb1ELb0EEEvNS_16Flash_bwd_paramsE)
        /*0048*/ 	.short	0x0210
        /*004a*/ 	.short	0x0280


	//----- nvinfo : EIATTR_SW_WAR
	.align		4
.L_412:
        /*004c*/ 	.byte	0x04, 0x36
        /*004e*/ 	.short	(.L_414 - .L_413)
.L_413:
        /*0050*/ 	.word	0x00000008
.L_414:


//--------------------- .nv.info._ZN5flash44flash_bwd_dq_dk_dv_loop_seqk_parallel_kernelI23Flash_bwd_kernel_traitsILi192ELi64ELi64ELi8ELi4ELi2ELi2ELb0ELb0EN7cutlass6half_tE19Flash_kernel_traitsILi192ELi64ELi64ELi8ES3_EELb0ELb1ELb0ELb0ELb0ELb1ELb1EEEvNS_16Flash_bwd_paramsE --------------------------
	.section	.nv.info._ZN5flash44flash_bwd_dq_dk_dv_loop_seqk_parallel_kernelI23Flash_bwd_kernel_traitsILi192ELi64ELi64ELi8ELi4ELi2ELi2ELb0ELb0EN7cutlass6half_tE19Flash_kernel_traitsILi192ELi64ELi64ELi8ES3_EELb0ELb1ELb0ELb0ELb0ELb1ELb1EEEvNS_16Flash_bwd_paramsE,"",@"SHT_CUDA_INFO"
	.sectionflags	@""
	.align	4


	//----- nvinfo : EIATTR_CUDA_API_VERSION
	.align		4
        /*0000*/ 	.byte	0x04, 0x37
        /*0002*/ 	.short	(.L_416 - .L_415)
.L_415:
        /*0004*/ 	.word	0x00000082


	//----- nvinfo : EIATTR_KPARAM_INFO
	.align		4
.L_416:
        /*0008*/ 	.byte	0x04, 0x17
        /*000a*/ 	.short	(.L_418 - .L_417)
.L_417:
        /*000c*/ 	.word	0x00000000
        /*0010*/ 	.short	0x0000
        /*0012*/ 	.short	0x0000
        /*0014*/ 	.byte	0x00, 0xf0, 0x01, 0x0a


	//----- nvinfo : EIATTR_SPARSE_MMA_MASK
	.align		4
.L_418:
        /*0018*/ 	.byte	0x03, 0x50
        /*001a*/ 	.short	0x0000


	//----- nvinfo : EIATTR_MAXREG_COUNT
	.align		4
        /*001c*/ 	.byte	0x03, 0x1b
        /*001e*/ 	.short	0x00ff


	//----- nvinfo : EIATTR_NUM_BARRIERS
	.align		4
        /*0020*/ 	.byte	0x02, 0x4c
        /*0022*/ 	.byte	0x01
	.zero		1


	//----- nvinfo : EIATTR_MERCURY_ISA_VERSION
	.align		4
        /*0024*/ 	.byte	0x03, 0x5f
        /*0026*/ 	.short	0x0101


	//----- nvinfo : EIATTR_EXIT_INSTR_OFFSETS
	.align		4
        /*0028*/ 	.byte	0x04, 0x1c
        /*002a*/ 	.short	(.L_420 - .L_419)


	//   ....[0]....
.L_419:
        /*002c*/ 	.word	0x00000080


	//   ....[1]....
        /*0030*/ 	.word	0x000078e0


	//----- nvinfo : EIATTR_CRS_STACK_SIZE
	.align		4
.L_420:
        /*0034*/ 	.byte	0x04, 0x1e
        /*0036*/ 	.short	(.L_422 - .L_421)
.L_421:
        /*0038*/ 	.word	0x00000000


	//----- nvinfo : EIATTR_CBANK_PARAM_SIZE
	.align		4
.L_422:
        /*003c*/ 	.byte	0x03, 0x19
        /*003e*/ 	.short	0x0280


	//----- nvinfo : EIATTR_PARAM_CBANK
	.align		4
        /*0040*/ 	.byte	0x04, 0x0a
        /*0042*/ 	.short	(.L_424 - .L_423)
	.align		4
.L_423:
        /*0044*/ 	.word	index@(.nv.constant0._ZN5flash44flash_bwd_dq_dk_dv_loop_seqk_parallel_kernelI23Flash_bwd_kernel_traitsILi192ELi64ELi64ELi8ELi4ELi2ELi2ELb0ELb0EN7cutlass6half_tE19Flash_kernel_traitsILi192ELi64ELi64ELi8ES3_EELb0ELb1ELb0ELb0ELb0ELb1ELb1EEEvNS_16Flash_bwd_paramsE)
        /*0048*/ 	.short	0x0210
        /*004a*/ 	.short	0x0280


	//----- nvinfo : EIATTR_SW_WAR
	.align		4
.L_424:
        /*004c*/ 	.byte	0x04, 0x36
        /*004e*/ 	.short	(.L_426 - .L_425)
.L_425:
        /*0050*/ 	.word	0x00000008
.L_426:


//--------------------- .nv.info._ZN5flash44flash_bwd_dq_dk_dv_loop_seqk_parallel_kernelI23Flash_bwd_kernel_traitsILi192ELi64ELi64ELi8ELi4ELi2ELi2ELb0ELb0EN7cutlass6half_tE19Flash_kernel_traitsILi192ELi64ELi64ELi8ES3_EELb1ELb1ELb0ELb1ELb0ELb0ELb0EEEvNS_16Flash_bwd_paramsE --------------------------
	.section	.nv.info._ZN5flash44flash_bwd_dq_dk_dv_loop_seqk_parallel_kernelI23Flash_bwd_kernel_traitsILi192ELi64ELi64ELi8ELi4ELi2ELi2ELb0ELb0EN7cutlass6half_tE19Flash_kernel_traitsILi192ELi64ELi64ELi8ES3_EELb1ELb1ELb0ELb1ELb0ELb0ELb0EEEvNS_16Flash_bwd_paramsE,"",@"SHT_CUDA_INFO"
	.sectionflags	@""
	.align	4


	//----- nvinfo : EIATTR_CUDA_API_VERSION
	.align		4
        /*0000*/ 	.byte	0x04, 0x37
        /*0002*/ 	.short	(.L_428 - .L_427)
.L_427:
        /*0004*/ 	.word	0x00000082


	//----- nvinfo : EIATTR_KPARAM_INFO
	.align		4
.L_428:
        /*0008*/ 	.byte	0x04, 0x17
        /*000a*/ 	.short	(.L_430 - .L_429)
.L_429:
        /*000c*/ 	.word	0x00000000
        /*0010*/ 	.short	0x0000
        /*0012*/ 	.short	0x0000
        /*0014*/ 	.byte	0x00, 0xf0, 0x01, 0x0a


	//----- nvinfo : EIATTR_SPARSE_MMA_MASK
	.align		4
.L_430:
        /*0018*/ 	.byte	0x03, 0x50
        /*001a*/ 	.short	0x0000


	//----- nvinfo : EIATTR_MAXREG_COUNT
	.align		4
        /*001c*/ 	.byte	0x03, 0x1b
        /*001e*/ 	.short	0x00ff


	//----- nvinfo : EIATTR_NUM_BARRIERS
	.align		4
        /*0020*/ 	.byte	0x02, 0x4c
        /*0022*/ 	.byte	0x01
	.zero		1


	//----- nvinfo : EIATTR_MERCURY_ISA_VERSION
	.align		4
        /*0024*/ 	.byte	0x03, 0x5f
        /*0026*/ 	.short	0x0101


	//----- nvinfo : EIATTR_EXIT_INSTR_OFFSETS
	.align		4
        /*0028*/ 	.byte	0x04, 0x1c
        /*002a*/ 	.short	(.L_432 - .L_431)


	//   ....[0]....
.L_431:
        /*002c*/ 	.word	0x00000080


	//   ....[1]....
        /*0030*/ 	.word	0x000096f0


	//----- nvinfo : EIATTR_CRS_STACK_SIZE
	.align		4
.L_432:
        /*0034*/ 	.byte	0x04, 0x1e
        /*0036*/ 	.short	(.L_434 - .L_433)
.L_433:
        /*0038*/ 	.word	0x00000000


	//----- nvinfo : EIATTR_CBANK_PARAM_SIZE
	.align		4
.L_434:
        /*003c*/ 	.byte	0x03, 0x19
        /*003e*/ 	.short	0x0280


	//----- nvinfo : EIATTR_PARAM_CBANK
	.align		4
        /*0040*/ 	.byte	0x04, 0x0a
        /*0042*/ 	.short	(.L_436 - .L_435)
	.align		4
.L_435:
        /*0044*/ 	.word	index@(.nv.constant0._ZN5flash44flash_bwd_dq_dk_dv_loop_seqk_parallel_kernelI23Flash_bwd_kernel_traitsILi192ELi64ELi64ELi8ELi4ELi2ELi2ELb0ELb0EN7cutlass6half_tE19Flash_kernel_traitsILi192ELi64ELi64ELi8ES3_EELb1ELb1ELb0ELb1ELb0ELb0ELb0EEEvNS_16Flash_bwd_paramsE)
        /*0048*/ 	.short	0x0210
        /*004a*/ 	.short	0x0280


	//----- nvinfo : EIATTR_SW_WAR
	.align		4
.L_436:
        /*004c*/ 	.byte	0x04, 0x36
        /*004e*/ 	.short	(.L_438 - .L_437)
.L_437:
        /*0050*/ 	.word	0x00000008
.L_438:


//--------------------- .nv.info._ZN5flash44flash_bwd_dq_dk_dv_loop_seqk_parallel_kernelI23Flash_bwd_kernel_traitsILi192ELi64ELi64ELi8ELi4ELi2ELi2ELb0ELb0EN7cutlass6half_tE19Flash_kernel_traitsILi192ELi64ELi64ELi8ES3_EELb0ELb1ELb0ELb1ELb0ELb0ELb1EEEvNS_16Flash_bwd_paramsE --------------------------
	.section	.nv.info._ZN5flash44flash_bwd_dq_dk_dv_loop_seqk_parallel_kernelI23Flash_bwd_kernel_traitsILi192ELi64ELi64ELi8ELi4ELi2ELi2ELb0ELb0EN7cutlass6half_tE19Flash_kernel_traitsILi192ELi64ELi64ELi8ES3_EELb0ELb1ELb0ELb1ELb0ELb0ELb1EEEvNS_16Flash_bwd_paramsE,"",@"SHT_CUDA_INFO"
	.sectionflags	@""
	.align	4


	//----- nvinfo : EIATTR_CUDA_API_VERSION
	.align		4
        /*0000*/ 	.byte	0x04, 0x37
        /*0002*/ 	.short	(.L_440 - .L_439)
.L_439:
        /*0004*/ 	.word	0x00000082


	//----- nvinfo : EIATTR_KPARAM_INFO
	.align		4
.L_440:
        /*0008*/ 	.byte	0x04, 0x17
        /*000a*/ 	.short	(.L_442 - .L_441)
.L_441:
        /*000c*/ 	.word	0x00000000
        /*0010*/ 	.short	0x0000
        /*0012*/ 	.short	0x0000
        /*0014*/ 	.byte	0x00, 0xf0, 0x01, 0x0a


	//----- nvinfo : EIATTR_SPARSE_MMA_MASK
	.align		4
.L_442:
        /*0018*/ 	.byte	0x03, 0x50
        /*001a*/ 	.short	0x0000


	//----- nvinfo : EIATTR_MAXREG_COUNT
	.align		4
        /*001c*/ 	.byte	0x03, 0x1b
        /*001e*/ 	.short	0x00ff


	//----- nvinfo : EIATTR_NUM_BARRIERS
	.align		4
        /*0020*/ 	.byte	0x02, 0x4c
        /*0022*/ 	.byte	0x01
	.zero		1


	//----- nvinfo : EIATTR_ANNOTATIONS
	.align		4
        /*0024*/ 	.byte	0x04, 0x55
        /*0026*/ 	.short	(.L_444 - .L_443)


	//   ....[0]....
.L_443:
        /*0028*/ 	.word	0x00000001
        /*002c*/ 	.byte	0x70, 0x05, 0x00, 0x00, 0x01, 0x00, 0x00, 0x00, 0x20, 0x06, 0x00, 0x00, 0x01, 0x00, 0x00, 0x00
        /*003c*/ 	.byte	0xa0, 0x15, 0x00, 0x00, 0x01, 0x00, 0x00, 0x00, 0x30, 0x3a, 0x00, 0x00


	//----- nvinfo : EIATTR_MERCURY_ISA_VERSION
	.align		4
.L_444:
        /*0048*/ 	.byte	0x03, 0x5f
        /*004a*/ 	.short	0x0101


	//----- nvinfo : EIATTR_EXIT_INSTR_OFFSETS
	.align		4
        /*004c*/ 	.byte	0x04, 0x1c
        /*004e*/ 	.short	(.L_446 - .L_445)


	//   ....[0]....
.L_445:
        /*0050*/ 	.word	0x00000090


	//   ....[1]....
        /*0054*/ 	.word	0x00009130


	//----- nvinfo : EIATTR_CRS_STACK_SIZE
	.align		4
.L_446:
        /*0058*/ 	.byte	0x04, 0x1e
        /*005a*/ 	.short	(.L_448 - .L_447)
.L_447:
        /*005c*/ 	.word	0x00000000


	//----- nvinfo : EIATTR_CBANK_PARAM_SIZE
	.align		4
.L_448:
        /*0060*/ 	.byte	0x03, 0x19
        /*0062*/ 	.short	0x0280


	//----- nvinfo : EIATTR_PARAM_CBANK
	.align		4
        /*0064*/ 	.byte	0x04, 0x0a
        /*0066*/ 	.short	(.L_450 - .L_449)
	.align		4
.L_449:
        /*0068*/ 	.word	index@(.nv.constant0._ZN5flash44flash_bwd_dq_dk_dv_loop_seqk_parallel_kernelI23Flash_bwd_kernel_traitsILi192ELi64ELi64ELi8ELi4ELi2ELi2ELb0ELb0EN7cutlass6half_tE19Flash_kernel_traitsILi192ELi64ELi64ELi8ES3_EELb0ELb1ELb0ELb1ELb0ELb0ELb1EEEvNS_16Flash_bwd_paramsE)
        /*006c*/ 	.short	0x0210
        /*006e*/ 	.short	0x0280


	//----- nvinfo : EIATTR_SW_WAR
	.align		4
.L_450:
        /*0070*/ 	.byte	0x04, 0x36
        /*0072*/ 	.short	(.L_452 - .L_451)
.L_451:
        /*0074*/ 	.word	0x00000008
.L_452:


//--------------------- .nv.info._ZN5flash25flash_bwd_dot_do_o_kernelILb0E23Flash_bwd_kernel_traitsILi192ELi64ELi64ELi8ELi4ELi2ELi2ELb0ELb0EN7cutlass6half_tE19Flash_kernel_traitsILi192ELi64ELi64ELi8ES3_EEEEvNS_16Flash_bwd_paramsE --------------------------
	.section	.nv.info._ZN5flash25flash_bwd_dot_do_o_kernelILb0E23Flash_bwd_kernel_traitsILi192ELi64ELi64ELi8ELi4ELi2ELi2ELb0ELb0EN7cutlass6half_tE19Flash_kernel_traitsILi192ELi64ELi64ELi8ES3_EEEEvNS_16Flash_bwd_paramsE,"",@"SHT_CUDA_INFO"
	.sectionflags	@""
	.align	4


	//----- nvinfo : EIATTR_CUDA_API_VERSION
	.align		4
        /*0000*/ 	.byte	0x04, 0x37
        /*0002*/ 	.short	(.L_454 - .L_453)
.L_453:
        /*0004*/ 	.word	0x00000082


	//----- nvinfo : EIATTR_KPARAM_INFO
	.align		4
.L_454:
        /*0008*/ 	.byte	0x04, 0x17
        /*000a*/ 	.short	(.L_456 - .L_455)
.L_455:
        /*000c*/ 	.word	0x00000000
        /*0010*/ 	.short	0x0000
        /*0012*/ 	.short	0x0000
        /*0014*/ 	.byte	0x00, 0xf0, 0x01, 0x0a


	//----- nvinfo : EIATTR_SPARSE_MMA_MASK
	.align		4
.L_456:
        /*0018*/ 	.byte	0x03, 0x50
        /*001a*/ 	.short	0x0000


	//----- nvinfo : EIATTR_MAXREG_COUNT
	.align		4
        /*001c*/ 	.byte	0x03, 0x1b
        /*001e*/ 	.short	0x00ff


	//----- nvinfo : EIATTR_MERCURY_ISA_VERSION
	.align		4
        /*0020*/ 	.byte	0x03, 0x5f
        /*0022*/ 	.short	0x0101


	//----- nvinfo : EIATTR_COOP_GROUP_MASK_REGIDS
	.align		4
        /*0024*/ 	.byte	0x04, 0x29
        /*0026*/ 	.short	(.L_458 - .L_457)


	//   ....[0]....
.L_457:
        /*0028*/ 	.word	0xffffffff


	//   ....[1]....
        /*002c*/ 	.word	0xffffffff


	//   ....[2]....
        /*0030*/ 	.word	0xffffffff


	//   ....[3]....
        /*0034*/ 	.word	0xffffffff


	//   ....[4]....
        /*0038*/ 	.word	0xffffffff


	//   ....[5]....
        /*003c*/ 	.word	0xffffffff


	//----- nvinfo : EIATTR_COOP_GROUP_INSTR_OFFSETS
	.align		4
.L_458:
        /*0040*/ 	.byte	0x04, 0x28
        /*0042*/ 	.short	(.L_460 - .L_459)


	//   ....[0]....
.L_459:
        /*0044*/ 	.word	0x000016f0


	//   ....[1]....
        /*0048*/ 	.word	0x00001710


	//   ....[2]....
        /*004c*/ 	.word	0x00001750


	//   ....[3]....
        /*0050*/ 	.word	0x00001770


	//   ....[4]....
        /*0054*/ 	.word	0x000017c0


	//   ....[5]....
        /*0058*/ 	.word	0x000017f0


	//----- nvinfo : EIATTR_EXIT_INSTR_OFFSETS
	.align		4
.L_460:
        /*005c*/ 	.byte	0x04, 0x1c
        /*005e*/ 	.short	(.L_462 - .L_461)


	//   ....[0]....
.L_461:
        /*0060*/ 	.word	0x00000100


	//   ....[1]....
        /*0064*/ 	.word	0x00001850


	//   ....[2]....
        /*0068*/ 	.word	0x00001870


	//----- nvinfo : EIATTR_CRS_STACK_SIZE
	.align		4
.L_462:
        /*006c*/ 	.byte	0x04, 0x1e
        /*006e*/ 	.short	(.L_464 - .L_463)
.L_463:
        /*0070*/ 	.word	0x00000000


	//----- nvinfo : EIATTR_CBANK_PARAM_SIZE
	.align		4
.L_464:
        /*0074*/ 	.byte	0x03, 0x19
        /*0076*/ 	.short	0x0280


	//----- nvinfo : EIATTR_PARAM_CBANK
	.align		4
        /*0078*/ 	.byte	0x04, 0x0a
        /*007a*/ 	.short	(.L_466 - .L_465)
	.align		4
.L_465:
        /*007c*/ 	.word	index@(.nv.constant0._ZN5flash25flash_bwd_dot_do_o_kernelILb0E23Flash_bwd_kernel_traitsILi192ELi64ELi64ELi8ELi4ELi2ELi2ELb0ELb0EN7cutlass6half_tE19Flash_kernel_traitsILi192ELi64ELi64ELi8ES3_EEEEvNS_16Flash_bwd_paramsE)
        /*0080*/ 	.short	0x0210
        /*0082*/ 	.short	0x0280


	//----- nvinfo : EIATTR_SW_WAR
	.align		4
.L_466:
        /*0084*/ 	.byte	0x04, 0x36
        /*0086*/ 	.short	(.L_468 - .L_467)
.L_467:
        /*0088*/ 	.word	0x00000008
.L_468:


//--------------------- .nv.info._ZN5flash25flash_bwd_dot_do_o_kernelILb1E23Flash_bwd_kernel_traitsILi192ELi64ELi64ELi8ELi4ELi2ELi2ELb0ELb0EN7cutlass6half_tE19Flash_kernel_traitsILi192ELi64ELi64ELi8ES3_EEEEvNS_16Flash_bwd_paramsE --------------------------
	.section	.nv.info._ZN5flash25flash_bwd_dot_do_o_kernelILb1E23Flash_bwd_kernel_traitsILi192ELi64ELi64ELi8ELi4ELi2ELi2ELb0ELb0EN7cutlass6half_tE19Flash_kernel_traitsILi192ELi64ELi64ELi8ES3_EEEEvNS_16Flash_bwd_paramsE,"",@"SHT_CUDA_INFO"
	.sectionflags	@""
	.align	4


	//----- nvinfo : EIATTR_CUDA_API_VERSION
	.align		4
        /*0000*/ 	.byte	0x04, 0x37
        /*0002*/ 	.short	(.L_470 - .L_469)
.L_469:
        /*0004*/ 	.word	0x00000082


	//----- nvinfo : EIATTR_KPARAM_INFO
	.align		4
.L_470:
        /*0008*/ 	.byte	0x04, 0x17
        /*000a*/ 	.short	(.L_472 - .L_471)
.L_471:
        /*000c*/ 	.word	0x00000000
        /*0010*/ 	.short	0x0000
        /*0012*/ 	.short	0x0000
        /*0014*/ 	.byte	0x00, 0xf0, 0x01, 0x0a


	//----- nvinfo : EIATTR_SPARSE_MMA_MASK
	.align		4
.L_472:
        /*0018*/ 	.byte	0x03, 0x50
        /*001a*/ 	.short	0x0000


	//----- nvinfo : EIATTR_MAXREG_COUNT
	.align		4
        /*001c*/ 	.byte	0x03, 0x1b
        /*001e*/ 	.short	0x00ff


	//----- nvinfo : EIATTR_MERCURY_ISA_VERSION
	.align		4
        /*0020*/ 	.byte	0x03, 0x5f
        /*0022*/ 	.short	0x0101


	//----- nvinfo : EIATTR_COOP_GROUP_MASK_REGIDS
	.align		4
        /*0024*/ 	.byte	0x04, 0x29
        /*0026*/ 	.short	(.L_474 - .L_473)


	//   ....[0]....
.L_473:
        /*0028*/ 	.word	0xffffffff


	//   ....[1]....
        /*002c*/ 	.word	0xffffffff


	//   ....[2]....
        /*0030*/ 	.word	0xffffffff


	//   ....[3]....
        /*0034*/ 	.word	0xffffffff


	//   ....[4]....
        /*0038*/ 	.word	0xffffffff


	//   ....[5]....
        /*003c*/ 	.word	0xffffffff


	//----- nvinfo : EIATTR_COOP_GROUP_INSTR_OFFSETS
	.align		4
.L_474:
        /*0040*/ 	.byte	0x04, 0x28
        /*0042*/ 	.short	(.L_476 - .L_475)


	//   ....[0]....
.L_475:
        /*0044*/ 	.word	0x00001a30


	//   ....[1]....
        /*0048*/ 	.word	0x00001a40


	//   ....[2]....
        /*004c*/ 	.word	0x00001a70


	//   ....[3]....
        /*0050*/ 	.word	0x00001a80


	//   ....[4]....
        /*0054*/ 	.word	0x00001ac0


	//   ....[5]....
        /*0058*/ 	.word	0x00001ae0


	//----- nvinfo : EIATTR_EXIT_INSTR_OFFSETS
	.align		4
.L_476:
        /*005c*/ 	.byte	0x04, 0x1c
        /*005e*/ 	.short	(.L_478 - .L_477)


	//   ....[0]....
.L_477:
        /*0060*/ 	.word	0x00000100


	//   ....[1]....
        /*0064*/ 	.word	0x00001c60


	//----- nvinfo : EIATTR_CRS_STACK_SIZE
	.align		4
.L_478:
        /*0068*/ 	.byte	0x04, 0x1e
        /*006a*/ 	.short	(.L_480 - .L_479)
.L_479:
        /*006c*/ 	.word	0x00000000


	//----- nvinfo : EIATTR_CBANK_PARAM_SIZE
	.align		4
.L_480:
        /*0070*/ 	.byte	0x03, 0x19
        /*0072*/ 	.short	0x0280


	//----- nvinfo : EIATTR_PARAM_CBANK
	.align		4
        /*0074*/ 	.byte	0x04, 0x0a
        /*0076*/ 	.short	(.L_482 - .L_481)
	.align		4
.L_481:
        /*0078*/ 	.word	index@(.nv.constant0._ZN5flash25flash_bwd_dot_do_o_kernelILb1E23Flash_bwd_kernel_traitsILi192ELi64ELi64ELi8ELi4ELi2ELi2ELb0ELb0EN7cutlass6half_tE19Flash_kernel_traitsILi192ELi64ELi64ELi8ES3_EEEEvNS_16Flash_bwd_paramsE)
        /*007c*/ 	.short	0x0210
        /*007e*/ 	.short	0x0280


	//----- nvinfo : EIATTR_SW_WAR
	.align		4
.L_482:
        /*0080*/ 	.byte	0x04, 0x36
        /*0082*/ 	.short	(.L_484 - .L_483)
.L_483:
        /*0084*/ 	.word	0x00000008
.L_484:


//--------------------- .nv.callgraph             --------------------------
	.section	.nv.callgraph,"",@"SHT_CUDA_CALLGRAPH"
	.align	4
	.sectionentsize	8
	.align		4
        /*0000*/ 	.word	0x00000000
	.align		4
        /*0004*/ 	.word	0xffffffff
	.align		4
        /*0008*/ 	.word	0x00000000
	.align		4
        /*000c*/ 	.word	0xfffffffe
	.align		4
        /*0010*/ 	.word	0x00000000
	.align		4
        /*0014*/ 	.word	0xfffffffd
	.align		4
        /*0018*/ 	.word	0x00000000
	.align		4
        /*001c*/ 	.word	0xfffffffc


//--------------------- .nv.constant4             --------------------------
	.section	.nv.constant4,"a",@progbits
	.align	8
	.align		8
.nv.constant4:
        /*0000*/ 	.dword	_ZN73_INTERNAL_31cad011_37_flash_bwd_hdim192_fp16_causal_sm80_cu_0106449f_28334cuda3std3__45__cpo5beginE
	.align		8
        /*0008*/ 	.dword	_ZN73_INTERNAL_31cad011_37_flash_bwd_hdim192_fp16_causal_sm80_cu_0106449f_28334cuda3std3__45__cpo3endE
	.align		8
        /*0010*/ 	.dword	_ZN73_INTERNAL_31cad011_37_flash_bwd_hdim192_fp16_causal_sm80_cu_0106449f_28334cuda3std3__45__cpo6cbeginE
	.align		8
        /*0018*/ 	.dword	_ZN73_INTERNAL_31cad011_37_flash_bwd_hdim192_fp16_causal_sm80_cu_0106449f_28334cuda3std3__45__cpo4cendE
	.align		8
        /*0020*/ 	.dword	_ZN73_INTERNAL_31cad011_37_flash_bwd_hdim192_fp16_causal_sm80_cu_0106449f_28334cuda3std3__475_GLOBAL__N__31cad011_37_flash_bwd_hdim192_fp16_causal_sm80_cu_0106449f_28336ignoreE
	.align		8
        /*0028*/ 	.dword	_ZN73_INTERNAL_31cad011_37_flash_bwd_hdim192_fp16_causal_sm80_cu_0106449f_28334cuda3std3__419piecewise_constructE
	.align		8
        /*0030*/ 	.dword	_ZN73_INTERNAL_31cad011_37_flash_bwd_hdim192_fp16_causal_sm80_cu_0106449f_28334cuda3std3__48in_placeE
	.align		8
        /*0038*/ 	.dword	_ZN73_INTERNAL_31cad011_37_flash_bwd_hdim192_fp16_causal_sm80_cu_0106449f_28334cuda3std6ranges3__45__cpo4swapE
	.align		8
        /*0040*/ 	.dword	_ZN73_INTERNAL_31cad011_37_flash_bwd_hdim192_fp16_causal_sm80_cu_0106449f_28334cuda3std6ranges3__45__cpo9iter_moveE
	.align		8
        /*0048*/ 	.dword	_ZN73_INTERNAL_31cad011_37_flash_bwd_hdim192_fp16_causal_sm80_cu_0106449f_28334cute7productE
	.align		8
        /*0050*/ 	.dword	_ZN73_INTERNAL_31cad011_37_flash_bwd_hdim192_fp16_causal_sm80_cu_0106449f_28334cute1_E


//--------------------- .text._ZN5flash44flash_bwd_dq_dk_dv_loop_seqk_parallel_kernelI23Flash_bwd_kernel_traitsILi192ELi64ELi64ELi8ELi4ELi2ELi2ELb1ELb1EN7cutlass6half_tE19Flash_kernel_traitsILi192ELi64ELi64ELi8ES3_EELb0ELb1ELb0ELb0ELb0ELb0ELb0EEEvNS_16Flash_bwd_paramsE --------------------------
	.section	.text._ZN5flash44flash_bwd_dq_dk_dv_loop_seqk_parallel_kernelI23Flash_bwd_kernel_traitsILi192ELi64ELi64ELi8ELi4ELi2ELi2ELb1ELb1EN7cutlass6half_tE19Flash_kernel_traitsILi192ELi64ELi64ELi8ES3_EELb0ELb1ELb0ELb0ELb0ELb0ELb0EEEvNS_16Flash_bwd_paramsE,"ax",@progbits
	.align	128
        .global         _ZN5flash44flash_bwd_dq_dk_dv_loop_seqk_parallel_kernelI23Flash_bwd_kernel_traitsILi192ELi64ELi64ELi8ELi4ELi2ELi2ELb1ELb1EN7cutlass6half_tE19Flash_kernel_traitsILi192ELi64ELi64ELi8ES3_EELb0ELb1ELb0ELb0ELb0ELb0ELb0EEEvNS_16Flash_bwd_paramsE
        .type           _ZN5flash44flash_bwd_dq_dk_dv_loop_seqk_parallel_kernelI23Flash_bwd_kernel_traitsILi192ELi64ELi64ELi8ELi4ELi2ELi2ELb1ELb1EN7cutlass6half_tE19Flash_kernel_traitsILi192ELi64ELi64ELi8ES3_EELb0ELb1ELb0ELb0ELb0ELb0ELb0EEEvNS_16Flash_bwd_paramsE,@function
        .size           _ZN5flash44flash_bwd_dq_dk_dv_loop_seqk_parallel_kernelI23Flash_bwd_kernel_traitsILi192ELi64ELi64ELi8ELi4ELi2ELi2ELb1ELb1EN7cutlass6half_tE19Flash_kernel_traitsILi192ELi64ELi64ELi8ES3_EELb0ELb1ELb0ELb0ELb0ELb0ELb0EEEvNS_16Flash_bwd_paramsE,(.L_x_802 - _ZN5flash44flash_bwd_dq_dk_dv_loop_seqk_parallel_kernelI23Flash_bwd_kernel_traitsILi192ELi64ELi64ELi8ELi4ELi2ELi2ELb1ELb1EN7cutlass6half_tE19Flash_kernel_traitsILi192ELi64ELi64ELi8ES3_EELb0ELb1ELb0ELb0ELb0ELb0ELb0EEEvNS_16Flash_bwd_paramsE)
        .other          _ZN5flash44flash_bwd_dq_dk_dv_loop_seqk_parallel_kernelI23Flash_bwd_kernel_traitsILi192ELi64ELi64ELi8ELi4ELi2ELi2ELb1ELb1EN7cutlass6half_tE19Flash_kernel_traitsILi192ELi64ELi64ELi8ES3_EELb0ELb1ELb0ELb0ELb0ELb0ELb0EEEvNS_16Flash_bwd_paramsE,@"STO_CUDA_ENTRY STV_DEFAULT"
_ZN5flash44flash_bwd_dq_dk_dv_loop_seqk_parallel_kernelI23Flash_bwd_kernel_traitsILi192ELi64ELi64ELi8ELi4ELi2ELi2ELb1ELb1EN7cutlass6half_tE19Flash_kernel_traitsILi192ELi64ELi64ELi8ES3_EELb0ELb1ELb0ELb0ELb0ELb0ELb0EEEvNS_16Flash_bwd_paramsE:
.text._ZN5flash44flash_bwd_dq_dk_dv_loop_seqk_parallel_kernelI23Flash_bwd_kernel_traitsILi192ELi64ELi64ELi8ELi4ELi2ELi2ELb1ELb1EN7cutlass6half_tE19Flash_kernel_traitsILi192ELi64ELi64ELi8ES3_EELb0ELb1ELb0ELb0ELb0ELb0ELb0EEEvNS_16Flash_bwd_paramsE:
[----:B------:R-:W1:Y:S08]  /*0000*/  LDC R1, c[0x0][0x28] ;  /* 0x00000a00ff017b82 */ /* 0x000e700000000800 */
[----:B------:R-:W2:Y:S01]  /*0010*/  S2UR UR28, SR_CTAID.X ;  /* 0x00000000001c79c3 */ /* 0x000ea20000002500 */
[----:B------:R-:W-:Y:S01]  /*0020*/  ULDC UR4, c[0x0][0x2c8] ;  /* 0x0000b20000047ab9 */ /* 0x000fe20000000800 */
[----:B-1----:R-:W-:Y:S01]  /*0030*/  VIADD R1, R1, 0xffffff10 ;  /* 0xffffff1001017836 */ /* 0x002fe20000000000 */
[----:B------:R-:W-:-:S04]  /*0040*/  UIADD3 UR5, UR4, 0x3f, URZ ;  /* 0x0000003f04057890 */ /* 0x000fc8000fffe03f */
[----:B------:R-:W-:-:S04]  /*0050*/  USHF.R.S32.HI UR4, URZ, 0x1f, UR5 ;  /* 0x0000001f3f047899 */ /* 0x000fc80008011405 */
[----:B------:R-:W-:-:S04]  /*0060*/  ULEA.HI UR4, UR4, UR5, URZ, 0x6 ;  /* 0x0000000504047291 */ /* 0x000fc8000f8f303f */
[----:B------:R-:W-:-:S06]  /*0070*/  USHF.R.S32.HI UR6, URZ, 0x6, UR4 ;  /* 0x000000063f067899 */ /* 0x000fcc0008011404 */
[----:B------:R-:W-:Y:S01]  /*0080*/  MOV R0, UR6 ;  /* 0x0000000600007c02 */ /* 0x000fe20008000f00 */
[----:B--2---:R-:W-:-:S04]  /*0090*/  UISETP.GE.AND UP0, UPT, UR28, UR6, UPT ;  /* 0x000000061c00728c */ /* 0x004fc8000bf06270 */
[----:B------:R1:W-:Y:S02]  /*00a0*/  STL [R1+0x88], R0 ;  /* 0x0000880001007387 */ /* 0x0003e40000100800 */
[----:B------:R-:W-:-:S13]  /*00b0*/  PLOP3.LUT P0, PT, PT, PT, UP0, 0x80, 0x0 ;  /* 0x000000000000781c */ /* 0x000fda0003f0f008 */
[----:B------:R-:W-:Y:S05]  /*00c0*/  @P0 EXIT ;  /* 0x000000000000094d */ /* 0x000fea0003800000 */
[----:B------:R-:W2:Y:S01]  /*00d0*/  S2R R15, SR_TID.X ;  /* 0x00000000000f7919 */ /* 0x000ea20000002100 */
[----:B------:R-:W3:Y:S01]  /*00e0*/  S2UR UR5, SR_CgaCtaId ;  /* 0x00000000000579c3 */ /* 0x000ee20000008800 */
[----:B------:R-:W-:Y:S01]  /*00f0*/  UMOV UR4, 0x400 ;  /* 0x0000040000047882 */ /* 0x000fe20000000000 */
[----:B------:R-:W-:-:S06]  /*0100*/  UMOV UR7, 0x400 ;  /* 0x0000040000077882 */ /* 0x000fcc0000000000 */
[----:B------:R-:W4:Y:S08]  /*0110*/  S2UR UR56, SR_CTAID.Z ;  /* 0x00000000003879c3 */ /* 0x000f300000002700 */
[----:B------:R-:W5:Y:S08]  /*0120*/  S2UR UR47, SR_CTAID.Y ;  /* 0x00000000002f79c3 */ /* 0x000f700000002600 */
[----:B------:R-:W5:Y:S01]  /*0130*/  S2UR UR6, SR_CgaCtaId ;  /* 0x00000000000679c3 */ /* 0x000f620000008800 */
[----:B---3--:R-:W-:Y:S01]  /*0140*/  ULEA UR5, UR5, UR4, 0x18 ;  /* 0x0000000405057291 */ /* 0x008fe2000f8ec03f */
[----:B--2---:R-:W-:Y:S01]  /*0150*/  SHF.R.S32.HI R16, RZ, 0x1f, R15 ;  /* 0x0000001fff107819 */ /* 0x004fe2000001140f */
[----:B----4-:R-:W-:-:S03]  /*0160*/  USHF.R.S32.HI UR4, URZ, 0x1f, UR56 ;  /* 0x0000001f3f047899 */ /* 0x010fc60008011438 */
[CC--:B------:R-:W-:Y:S02]  /*0170*/  LEA.HI R2, R16.reuse, R15.reuse, RZ, 0x5 ;  /* 0x0000000f10027211 */ /* 0x0c0fe400078f28ff */
[----:B------:R-:W-:Y:S02]  /*0180*/  LEA.HI R18, R16, R15, RZ, 0x3 ;  /* 0x0000000f10127211 */ /* 0x000fe400078f18ff */
[--C-:B-1----:R-:W-:Y:S02]  /*0190*/  SHF.R.S32.HI R0, RZ, 0x5, R2.reuse ;  /* 0x00000005ff007819 */ /* 0x102fe40000011402 */
[----:B------:R-:W-:Y:S02]  /*01a0*/  SHF.R.S32.HI R3, RZ, 0x1f, R2 ;  /* 0x0000001fff037819 */ /* 0x000fe40000011402 */
[-C--:B------:R-:W-:Y:S02]  /*01b0*/  LEA.HI R2, R2, R0.reuse, RZ, 0x1 ;  /* 0x0000000002027211 */ /* 0x080fe400078f08ff */
[----:B------:R-:W-:-:S02]  /*01c0*/  LEA.HI R3, R3, R0, RZ, 0x2 ;  /* 0x0000000003037211 */ /* 0x000fc400078f10ff */
[----:B------:R-:W-:Y:S02]  /*01d0*/  LOP3.LUT R2, R2, 0xfffffffe, RZ, 0xc0, !PT ;  /* 0xfffffffe02027812 */ /* 0x000fe400078ec0ff */
[----:B------:R-:W-:Y:S02]  /*01e0*/  LOP3.LUT R3, R3, 0xfffffffc, RZ, 0xc0, !PT ;  /* 0xfffffffc03037812 */ /* 0x000fe400078ec0ff */
[-C--:B------:R-:W-:Y:S01]  /*01f0*/  LEA.HI R4, R16, R15.reuse, RZ, 0x4 ;  /* 0x0000000f10047211 */ /* 0x080fe200078f20ff */
[----:B------:R-:W-:Y:S01]  /*0200*/  IMAD.IADD R14, R0, 0x1, -R2 ;  /* 0x00000001000e7824 */ /* 0x000fe200078e0a02 */
[----:B------:R-:W-:Y:S01]  /*0210*/  LEA.HI R19, R16, R15, RZ, 0x2 ;  /* 0x0000000f10137211 */ /* 0x000fe200078f10ff */
[----:B------:R-:W-:Y:S01]  /*0220*/  IMAD.IADD R17, R0, 0x1, -R3 ;  /* 0x0000000100117824 */ /* 0x000fe200078e0a03 */
[----:B------:R-:W-:Y:S02]  /*0230*/  LOP3.LUT R6, R18, 0xfffffff8, RZ, 0xc0, !PT ;  /* 0xfffffff812067812 */ /* 0x000fe400078ec0ff */
[----:B------:R-:W-:-:S02]  /*0240*/  SHF.R.S32.HI R5, RZ, 0x4, R4 ;  /* 0x00000004ff057819 */ /* 0x000fc40000011404 */
[--C-:B------:R-:W-:Y:S02]  /*0250*/  SHF.R.S32.HI R10, RZ, 0x2, R19.reuse ;  /* 0x00000002ff0a7819 */ /* 0x100fe40000011413 */
[----:B------:R-:W-:Y:S02]  /*0260*/  SHF.R.S32.HI R0, RZ, 0x1f, R19 ;  /* 0x0000001fff007819 */ /* 0x000fe40000011413 */
[----:B------:R-:W-:Y:S02]  /*0270*/  SHF.R.S32.HI R3, RZ, 0x3, R18 ;  /* 0x00000003ff037819 */ /* 0x000fe40000011412 */
[C---:B------:R-:W-:Y:S02]  /*0280*/  LOP3.LUT R7, R4.reuse, 0xfffffff0, RZ, 0xc0, !PT ;  /* 0xfffffff004077812 */ /* 0x040fe400078ec0ff */
[----:B------:R-:W-:Y:S01]  /*0290*/  LEA.HI R4, R4, R5, RZ, 0x1 ;  /* 0x0000000504047211 */ /* 0x000fe200078f08ff */
[----:B------:R-:W-:Y:S01]  /*02a0*/  IMAD.SHL.U32 R3, R3, 0x40, RZ ;  /* 0x0000004003037824 */ /* 0x000fe200078e00ff */
[----:B------:R-:W-:Y:S01]  /*02b0*/  LEA.HI R2, R0, R10, RZ, 0x3 ;  /* 0x0000000a00027211 */ /* 0x000fe200078f18ff */
[----:B------:R-:W-:Y:S01]  /*02c0*/  IMAD.IADD R0, R15, 0x1, -R6 ;  /* 0x000000010f007824 */ /* 0x000fe200078e0a06 */
[----:B------:R-:W-:-:S02]  /*02d0*/  LOP3.LUT R6, R4, 0xfffffffe, RZ, 0xc0, !PT ;  /* 0xfffffffe04067812 */ /* 0x000fc400078ec0ff */
[----:B------:R-:W-:Y:S01]  /*02e0*/  LOP3.LUT R4, R2, 0xfffffff8, RZ, 0xc0, !PT ;  /* 0xfffffff802047812 */ /* 0x000fe200078ec0ff */
[C---:B------:R-:W-:Y:S01]  /*02f0*/  IMAD.SHL.U32 R20, R0.reuse, 0x8, RZ ;  /* 0x0000000800147824 */ /* 0x040fe200078e00ff */
[----:B------:R-:W-:Y:S01]  /*0300*/  LOP3.LUT R2, R3, 0x1c0, RZ, 0xc0, !PT ;  /* 0x000001c003027812 */ /* 0x000fe200078ec0ff */
[----:B------:R-:W-:Y:S01]  /*0310*/  IMAD.IADD R11, R5, 0x1, -R6 ;  /* 0x00000001050b7824 */ /* 0x000fe200078e0a06 */
[----:B------:R-:W-:Y:S01]  /*0320*/  LOP3.LUT P4, RZ, R0, 0x4, RZ, 0xc0, !PT ;  /* 0x0000000400ff7812 */ /* 0x000fe2000788c0ff */
[----:B------:R-:W-:Y:S01]  /*0330*/  IMAD.IADD R10, R10, 0x1, -R4 ;  /* 0x000000010a0a7824 */ /* 0x000fe200078e0a04 */
[----:B------:R-:W-:Y:S01]  /*0340*/  LOP3.LUT R3, R2, 0x38, R20, 0xf8, !PT ;  /* 0x0000003802037812 */ /* 0x000fe200078ef814 */
[----:B------:R-:W-:Y:S01]  /*0350*/  IMAD.IADD R4, R15, 0x1, -R7 ;  /* 0x000000010f047824 */ /* 0x000fe200078e0a07 */
[----:B------:R-:W-:Y:S01]  /*0360*/  SHF.R.U32.HI R2, RZ, 0x3, R2 ;  /* 0x00000003ff027819 */ /* 0x000fe20000011602 */
[----:B------:R-:W-:Y:S01]  /*0370*/  STL [R1+0x48], R20 ;  /* 0x0000481401007387 */ /* 0x000fe20000100800 */
[C---:B------:R-:W-:Y:S01]  /*0380*/  LOP3.LUT P3, RZ, R0.reuse, 0x2, RZ, 0xc0, !PT ;  /* 0x0000000200ff7812 */ /* 0x040fe2000786c0ff */
[----:B------:R-:W-:Y:S01]  /*0390*/  IMAD.SHL.U32 R0, R0, 0x40, RZ ;  /* 0x0000004000007824 */ /* 0x000fe200078e00ff */
[----:B------:R-:W-:Y:S01]  /*03a0*/  LOP3.LUT R12, R3, R2, RZ, 0x3c, !PT ;  /* 0x00000002030c7212 */ /* 0x000fe200078e3cff */
[----:B------:R-:W-:Y:S01]  /*03b0*/  IMAD.SHL.U32 R2, R14, 0x10, RZ ;  /* 0x000000100e027824 */ /* 0x000fe200078e00ff */
[----:B------:R-:W-:-:S02]  /*03c0*/  LEA.HI R3, R16, R15, RZ, 0x7 ;  /* 0x0000000f10037211 */ /* 0x000fc400078f38ff */
[----:B------:R-:W-:Y:S02]  /*03d0*/  LOP3.LUT R0, R0, 0x1c0, RZ, 0xc0, !PT ;  /* 0x000001c000007812 */ /* 0x000fe400078ec0ff */
[----:B------:R-:W-:Y:S02]  /*03e0*/  SHF.R.S32.HI R5, RZ, 0x1f, R4 ;  /* 0x0000001fff057819 */ /* 0x000fe40000011404 */
[C---:B------:R-:W-:Y:S02]  /*03f0*/  LOP3.LUT R2, R0.reuse, 0x10, R2, 0xf8, !PT ;  /* 0x0000001000027812 */ /* 0x040fe400078ef802 */
[----:B------:R-:W-:Y:S01]  /*0400*/  SHF.R.S32.HI R9, RZ, 0x7, R3 ;  /* 0x00000007ff097819 */ /* 0x000fe20000011403 */
[----:B------:R-:W-:Y:S01]  /*0410*/  IMAD.SHL.U32 R3, R11, 0x200, RZ ;  /* 0x000002000b037824 */ /* 0x000fe200078e00ff */
[----:B------:R-:W-:Y:S02]  /*0420*/  LEA.HI R13, R5, R4, RZ, 0x3 ;  /* 0x00000004050d7211 */ /* 0x000fe400078f18ff */
[----:B------:R-:W-:Y:S01]  /*0430*/  LOP3.LUT R5, R0, 0x8, R18, 0xf8, !PT ;  /* 0x0000000800057812 */ /* 0x000fe200078ef812 */
[----:B------:R-:W-:Y:S01]  /*0440*/  IMAD R6, R9, 0x800, R3 ;  /* 0x0000080009067824 */ /* 0x000fe200078e0203 */
[----:B------:R-:W-:-:S02]  /*0450*/  SHF.R.U32.HI R0, RZ, 0x3, R0 ;  /* 0x00000003ff007819 */ /* 0x000fc40000011600 */
[----:B------:R-:W-:Y:S02]  /*0460*/  LOP3.LUT R2, R2, 0x8, R18, 0xf8, !PT ;  /* 0x0000000802027812 */ /* 0x000fe400078ef812 */
[----:B------:R-:W-:Y:S02]  /*0470*/  LOP3.LUT R5, R5, R0, RZ, 0x3c, !PT ;  /* 0x0000000005057212 */ /* 0x000fe400078e3cff */
[----:B------:R-:W-:Y:S02]  /*0480*/  LOP3.LUT R3, R3, R2, R0, 0xf6, !PT ;  /* 0x0000000203037212 */ /* 0x000fe400078ef600 */
[----:B------:R-:W-:Y:S01]  /*0490*/  LEA.HI R0, R16, R15, RZ, 0x6 ;  /* 0x0000000f10007211 */ /* 0x000fe200078f30ff */
[----:B------:R-:W-:Y:S01]  /*04a0*/  IMAD.IADD R18, R6, 0x1, R5 ;  /* 0x0000000106127824 */ /* 0x000fe200078e0205 */
[----:B------:R-:W-:Y:S01]  /*04b0*/  LOP3.LUT R8, R13, 0xfffffff8, RZ, 0xc0, !PT ;  /* 0xfffffff80d087812 */ /* 0x000fe200078ec0ff */
[C---:B------:R-:W-:Y:S01]  /*04c0*/  IMAD.SHL.U32 R6, R10.reuse, 0x40, RZ ;  /* 0x000000400a067824 */ /* 0x040fe200078e00ff */
[----:B------:R-:W-:-:S02]  /*04d0*/  LOP3.LUT R7, R10, 0x1, RZ, 0xc0, !PT ;  /* 0x000000010a077812 */ /* 0x000fc400078ec0ff */
[----:B------:R-:W-:Y:S01]  /*04e0*/  LOP3.LUT R2, R19, 0x7ffffffc, RZ, 0xc0, !PT ;  /* 0x7ffffffc13027812 */ /* 0x000fe200078ec0ff */
[----:B------:R-:W-:Y:S01]  /*04f0*/  IMAD.IADD R8, R4, 0x1, -R8 ;  /* 0x0000000104087824 */ /* 0x000fe200078e0a08 */
[----:B------:R-:W-:Y:S02]  /*0500*/  SHF.R.S32.HI R0, RZ, 0x6, R0 ;  /* 0x00000006ff007819 */ /* 0x000fe40000011400 */
[----:B------:R-:W-:Y:S01]  /*0510*/  ISETP.NE.U32.AND P0, PT, R7, 0x1, PT ;  /* 0x000000010700780c */ /* 0x000fe20003f05070 */
[----:B------:R-:W-:Y:S01]  /*0520*/  IMAD.IADD R2, R15, 0x1, -R2 ;  /* 0x000000010f027824 */ /* 0x000fe200078e0a02 */
[----:B------:R-:W-:Y:S01]  /*0530*/  LEA R3, R3, UR5, 0x1 ;  /* 0x0000000503037c11 */ /* 0x000fe2000f8e08ff */
[----:B------:R-:W-:Y:S01]  /*0540*/  IMAD.SHL.U32 R7, R15, 0x2, RZ ;  /* 0x000000020f077824 */ /* 0x000fe200078e00ff */
[----:B------:R-:W-:Y:S01]  /*0550*/  R2P PR, R10, 0x6 ;  /* 0x000000060a007804 */ /* 0x000fe20000000000 */
[----:B------:R-:W-:Y:S01]  /*0560*/  IMAD R15, R0, 0x200, R12 ;  /* 0x00000200000f7824 */ /* 0x000fe200078e020c */
[----:B------:R-:W-:Y:S01]  /*0570*/  LOP3.LUT P6, RZ, R8, 0x4, RZ, 0xc0, !PT ;  /* 0x0000000408ff7812 */ /* 0x000fe200078cc0ff */
[----:B------:R-:W-:Y:S01]  /*0580*/  IMAD.SHL.U32 R4, R0, 0x8, RZ ;  /* 0x0000000800047824 */ /* 0x000fe200078e00ff */
[----:B------:R-:W-:Y:S01]  /*0590*/  LOP3.LUT P5, RZ, R8, 0x2, RZ, 0xc0, !PT ;  /* 0x0000000208ff7812 */ /* 0x000fe200078ac0ff */
[----:B------:R-:W-:-:S02]  /*05a0*/  IMAD.SHL.U32 R0, R9, 0x20, RZ ;  /* 0x0000002009007824 */ /* 0x000fc400078e00ff */
[----:B------:R-:W-:Y:S01]  /*05b0*/  IMAD.SHL.U32 R5, R2, 0x2, RZ ;  /* 0x0000000202057824 */ /* 0x000fe200078e00ff */
[----:B------:R-:W-:Y:S01]  /*05c0*/  LOP3.LUT R2, R6, 0x1c0, RZ, 0xc0, !PT ;  /* 0x000001c006027812 */ /* 0x000fe200078ec0ff */
[----:B------:R-:W-:Y:S01]  /*05d0*/  IMAD.SHL.U32 R8, R8, 0x40, RZ ;  /* 0x0000004008087824 */ /* 0x000fe200078e00ff */
[----:B------:R-:W-:Y:S01]  /*05e0*/  LOP3.LUT R9, R0, 0x6, R7, 0xf8, !PT ;  /* 0x0000000600097812 */ /* 0x000fe200078ef807 */
[----:B------:R-:W-:Y:S01]  /*05f0*/  IMAD.SHL.U32 R7, R11, 0x20, RZ ;  /* 0x000000200b077824 */ /* 0x000fe200078e00ff */
[----:B------:R-:W-:Y:S02]  /*0600*/  LOP3.LUT R4, R4, 0x18, RZ, 0xc0, !PT ;  /* 0x0000001804047812 */ /* 0x000fe400078ec0ff */
[----:B------:R-:W-:Y:S01]  /*0610*/  LOP3.LUT R6, R2, 0x20, R0, 0xf8, !PT ;  /* 0x0000002002067812 */ /* 0x000fe200078ef800 */
[----:B------:R1:W-:Y:S01]  /*0620*/  STL [R1+0x84], R9 ;  /* 0x0000840901007387 */ /* 0x0003e20000100800 */
[----:B------:R-:W-:Y:S02]  /*0630*/  SHF.R.U32.HI R0, RZ, 0x3, R2 ;  /* 0x00000003ff007819 */ /* 0x000fe40000011602 */
[----:B------:R-:W-:-:S02]  /*0640*/  LOP3.LUT R10, R4, 0x20, R7, 0xf8, !PT ;  /* 0x00000020040a7812 */ /* 0x000fc400078ef807 */
[----:B------:R-:W-:Y:S02]  /*0650*/  LOP3.LUT R7, R6, R0, RZ, 0x3c, !PT ;  /* 0x0000000006077212 */ /* 0x000fe400078e3cff */
[----:B------:R-:W-:Y:S01]  /*0660*/  LOP3.LUT R6, R0, R2, R4, 0x1e, !PT ;  /* 0x0000000200067212 */ /* 0x000fe200078e1e04 */
[----:B------:R-:W-:Y:S01]  /*0670*/  IMAD R4, R14, 0x400, R5 ;  /* 0x000004000e047824 */ /* 0x000fe200078e0205 */
[----:B------:R-:W-:-:S04]  /*0680*/  LOP3.LUT R0, R8, 0x1c0, RZ, 0xc0, !PT ;  /* 0x000001c008007812 */ /* 0x000fc800078ec0ff */
[----:B------:R-:W-:Y:S01]  /*0690*/  SHF.R.U32.HI R2, RZ, 0x3, R0 ;  /* 0x00000003ff027819 */ /* 0x000fe20000011600 */
[----:B-1----:R-:W-:Y:S02]  /*06a0*/  IMAD R9, R17, 0x400, R5 ;  /* 0x0000040011097824 */ /* 0x002fe400078e0205 */
[----:B------:R-:W-:Y:S02]  /*06b0*/  IMAD.SHL.U32 R5, R11, 0x8, RZ ;  /* 0x000000080b057824 */ /* 0x000fe400078e00ff */
[----:B------:R-:W-:Y:S02]  /*06c0*/  IMAD.IADD R12, R9, 0x1, R7 ;  /* 0x00000001090c7824 */ /* 0x000fe400078e0207 */
[----:B------:R-:W-:Y:S01]  /*06d0*/  IMAD.IADD R11, R4, 0x1, R6 ;  /* 0x00000001040b7824 */ /* 0x000fe200078e0206 */
[----:B------:R-:W-:Y:S01]  /*06e0*/  LOP3.LUT R4, R0, 0x8, R5, 0xf8, !PT ;  /* 0x0000000800047812 */ /* 0x000fe200078ef805 */
[----:B------:R-:W-:Y:S01]  /*06f0*/  IMAD.SHL.U32 R9, R13, 0x40, RZ ;  /* 0x000000400d097824 */ /* 0x000fe200078e00ff */
[----:B------:R-:W-:Y:S01]  /*0700*/  LOP3.LUT R0, R2, R10, R0, 0x1e, !PT ;  /* 0x0000000a02007212 */ /* 0x000fe200078e1e00 */
[----:B------:R-:W-:Y:S01]  /*0710*/  IMAD.MOV.U32 R6, RZ, RZ, 0x20 ;  /* 0x00000020ff067424 */ /* 0x000fe200078e00ff */
[----:B------:R-:W-:Y:S01]  /*0720*/  LOP3.LUT R2, R4, R2, RZ, 0x3c, !PT ;  /* 0x0000000204027212 */ /* 0x000fe200078e3cff */
[----:B------:R-:W-:Y:S01]  /*0730*/  IMAD.U32 R4, RZ, RZ, UR4 ;  /* 0x00000004ff047e24 */ /* 0x000fe2000f8e00ff */
[----:B------:R-:W-:Y:S01]  /*0740*/  LOP3.LUT R9, R9, 0xfffffe00, RZ, 0xc0, !PT ;  /* 0xfffffe0009097812 */ /* 0x000fe200078ec0ff */
[----:B-----5:R-:W-:Y:S01]  /*0750*/  USHF.L.U32 UR4, UR47, 0x7, URZ ;  /* 0x000000072f047899 */ /* 0x020fe2000800063f */
[----:B------:R-:W-:Y:S01]  /*0760*/  LEA R13, R15, UR5, 0x1 ;  /* 0x000000050f0d7c11 */ /* 0x000fe2000f8e08ff */
[----:B------:R-:W-:-:S02]  /*0770*/  IMAD.MOV.U32 R5, RZ, RZ, 0x40 ;  /* 0x00000040ff057424 */ /* 0x000fc400078e00ff */
[--C-:B------:R-:W-:Y:S02]  /*0780*/  IMAD R7, R17, 0x400, R9.reuse ;  /* 0x0000040011077824 */ /* 0x100fe400078e0209 */
[----:B------:R-:W-:Y:S01]  /*0790*/  IMAD R8, R14, 0x400, R9 ;  /* 0x000004000e087824 */ /* 0x000fe200078e0209 */
[----:B------:R-:W-:Y:S01]  /*07a0*/  LOP3.LUT R9, R0, R9, RZ, 0xfc, !PT ;  /* 0x0000000900097212 */ /* 0x000fe200078efcff */
[----:B------:R-:W-:Y:S01]  /*07b0*/  IMAD.U32 R0, RZ, RZ, UR4 ;  /* 0x00000004ff007e24 */ /* 0x000fe2000f8e00ff */
[----:B------:R-:W-:Y:S01]  /*07c0*/  ULEA UR4, UR6, UR7, 0x18 ;  /* 0x0000000706047291 */ /* 0x000fe2000f8ec03f */
[----:B------:R-:W-:Y:S01]  /*07d0*/  VIADD R14, R20, 0x40 ;  /* 0x00000040140e7836 */ /* 0x000fe20000000000 */
[----:B------:R-:W-:Y:S01]  /*07e0*/  USHF.R.S32.HI UR6, URZ, 0x1f, UR47 ;  /* 0x0000001f3f067899 */ /* 0x000fe2000801142f */
[----:B------:R-:W-:Y:S01]  /*07f0*/  IMAD.IADD R7, R7, 0x1, R2 ;  /* 0x0000000107077824 */ /* 0x000fe200078e0202 */
[----:B------:R-:W-:Y:S01]  /*0800*/  USHF.R.S32.HI UR7, URZ, 0x1f, UR56 ;  /* 0x0000001f3f077899 */ /* 0x000fe20008011438 */
[----:B------:R-:W-:Y:S01]  /*0810*/  IMAD.IADD R8, R2, 0x1, R8 ;  /* 0x0000000102087824 */ /* 0x000fe200078e0208 */
[----:B------:R1:W-:Y:S01]  /*0820*/  STL [R1+0x68], R14 ;  /* 0x0000680e01007387 */ /* 0x0003e20000100800 */
[----:B------:R-:W-:Y:S01]  /*0830*/  SEL R2, R6, 0xffffffe0, !P3 ;  /* 0xffffffe006027807 */ /* 0x000fe20005800000 */
[----:B------:R-:W-:Y:S01]  /*0840*/  IMAD.U32 R0, RZ, RZ, UR6 ;  /* 0x00000006ff007e24 */ /* 0x000fe2000f8e00ff */
[----:B------:R-:W-:Y:S01]  /*0850*/  UIADD3 UR6, UR5, 0x12000, URZ ;  /* 0x0001200005067890 */ /* 0x000fe2000fffe03f */
[----:B------:R-:W-:Y:S01]  /*0860*/  IMAD.U32 R0, RZ, RZ, UR7 ;  /* 0x00000007ff007e24 */ /* 0x000fe2000f8e00ff */
[----:B------:R-:W-:Y:S01]  /*0870*/  SEL R4, R5, 0xffffffc0, !P4 ;  /* 0xffffffc005047807 */ /* 0x000fe20006000000 */
[----:B------:R-:W-:Y:S01]  /*0880*/  VIADD R0, R20, 0x80 ;  /* 0x0000008014007836 */ /* 0x000fe20000000000 */
[----:B------:R-:W-:Y:S01]  /*0890*/  UIADD3 UR7, UR5, 0xc000, URZ ;  /* 0x0000c00005077890 */ /* 0x000fe2000fffe03f */
[----:B------:R-:W-:Y:S01]  /*08a0*/  IMAD.MOV.U32 R10, RZ, RZ, -0x10 ;  /* 0xfffffff0ff0a7424 */ /* 0x000fe200078e00ff */
[----:B------:R-:W-:-:S02]  /*08b0*/  LEA R8, R8, UR6, 0x1 ;  /* 0x0000000608087c11 */ /* 0x000fc4000f8e08ff */
[----:B------:R2:W-:Y:S01]  /*08c0*/  STL [R1+0x6c], R0 ;  /* 0x00006c0001007387 */ /* 0x0005e20000100800 */
[----:B------:R-:W-:Y:S02]  /*08d0*/  SEL R6, R6, 0xffffffe0, !P5 ;  /* 0xffffffe006067807 */ /* 0x000fe40006800000 */
[----:B------:R-:W-:Y:S01]  /*08e0*/  SEL R10, R10, 0x10, !P0 ;  /* 0x000000100a0a7807 */ /* 0x000fe20004000000 */
[----:B------:R3:W-:Y:S01]  /*08f0*/  STL [R1+0x2c], R13 ;  /* 0x00002c0d01007387 */ /* 0x0007e20000100800 */
[----:B------:R-:W-:Y:S02]  /*0900*/  SEL R5, R5, 0xffffffc0, !P6 ;  /* 0xffffffc005057807 */ /* 0x000fe40007000000 */
[----:B-1----:R-:W-:-:S05]  /*0910*/  LEA R14, R12, UR5, 0x1 ;  /* 0x000000050c0e7c11 */ /* 0x002fca000f8e08ff */
[C---:B------:R-:W-:Y:S02]  /*0920*/  VIADD R12, R14.reuse, 0x20 ;  /* 0x000000200e0c7836 */ /* 0x040fe40000000000 */
[----:B------:R-:W-:Y:S01]  /*0930*/  @P1 VIADD R12, R14, 0xffffffe0 ;  /* 0xffffffe00e0c1836 */ /* 0x000fe20000000000 */
[----:B--2---:R-:W-:-:S05]  /*0940*/  LEA R0, R18, UR6, 0x1 ;  /* 0x0000000612007c11 */ /* 0x004fca000f8e08ff */
[----:B---3--:R-:W-:Y:S01]  /*0950*/  IMAD.IADD R13, R0, 0x1, R2 ;  /* 0x00000001000d7824 */ /* 0x008fe200078e0202 */
[----:B------:R-:W-:Y:S01]  /*0960*/  IADD3 R2, R2, -0x6000, R0 ;  /* 0xffffa00002027810 */ /* 0x000fe20007ffe000 */
[----:B------:R-:W-:-:S03]  /*0970*/  IMAD.IADD R252, R0, 0x1, R4 ;  /* 0x0000000100fc7824 */ /* 0x000fc600078e0204 */
[----:B------:R1:W-:Y:S01]  /*0980*/  STL [R1+0x4], R13 ;  /* 0x0000040d01007387 */ /* 0x0003e20000100800 */
[C---:B------:R-:W-:Y:S02]  /*0990*/  IMAD.IADD R0, R4.reuse, 0x1, R2 ;  /* 0x0000000104007824 */ /* 0x040fe400078e0202 */
[----:B------:R-:W-:Y:S01]  /*09a0*/  IMAD.IADD R2, R4, 0x1, R3 ;  /* 0x0000000104027824 */ /* 0x000fe200078e0203 */
[----:B------:R-:W-:Y:S04]  /*09b0*/  STL [R1+0x50], R14 ;  /* 0x0000500e01007387 */ /* 0x000fe80000100800 */
[----:B------:R2:W-:Y:S01]  /*09c0*/  STL [R1+0x10], R0 ;  /* 0x0000100001007387 */ /* 0x0005e20000100800 */
[----:B-1----:R-:W-:Y:S01]  /*09d0*/  LEA R13, R11, UR7, 0x1 ;  /* 0x000000070b0d7c11 */ /* 0x002fe2000f8e08ff */
[----:B------:R-:W-:Y:S01]  /*09e0*/  ULDC.64 UR6, c[0x0][0x208] ;  /* 0x0000820000067ab9 */ /* 0x000fe20000000a00 */
[----:B------:R-:W-:-:S03]  /*09f0*/  LEA R11, R7, UR5, 0x1 ;  /* 0x00000005070b7c11 */ /* 0x000fc6000f8e08ff */
[C---:B------:R-:W-:Y:S01]  /*0a00*/  VIADD R4, R13.reuse, 0x40 ;  /* 0x000000400d047836 */ /* 0x040fe20000000000 */
[----:B------:R-:W-:Y:S01]  /*0a10*/  STL [R1+0x78], R13 ;  /* 0x0000780d01007387 */ /* 0x000fe20000100800 */
[----:B------:R-:W-:Y:S02]  /*0a20*/  @P2 VIADD R4, R13, 0xffffffc0 ;  /* 0xffffffc00d042836 */ /* 0x000fe40000000000 */
[----:B--2---:R-:W-:Y:S02]  /*0a30*/  IMAD.IADD R0, R14, 0x1, R10 ;  /* 0x000000010e007824 */ /* 0x004fe400078e020a */
[----:B------:R-:W-:-:S03]  /*0a40*/  IMAD.IADD R7, R11, 0x1, R6 ;  /* 0x000000010b077824 */ /* 0x000fc600078e0206 */
[----:B------:R1:W-:Y:S04]  /*0a50*/  STL [R1+0x5c], R0 ;  /* 0x00005c0001007387 */ /* 0x0003e80000100800 */
[----:B------:R-:W-:Y:S04]  /*0a60*/  STL [R1+0x8], R11 ;  /* 0x0000080b01007387 */ /* 0x000fe80000100800 */
[----:B------:R-:W-:Y:S04]  /*0a70*/  STL [R1+0x54], R12 ;  /* 0x0000540c01007387 */ /* 0x000fe80000100800 */
[----:B------:R2:W-:Y:S04]  /*0a80*/  STL [R1+0x7c], R4 ;  /* 0x00007c0401007387 */ /* 0x0005e80000100800 */
[----:B------:R-:W-:Y:S01]  /*0a90*/  STL [R1+0x1c], R8 ;  /* 0x00001c0801007387 */ /* 0x000fe20000100800 */
[----:B-1----:R-:W-:Y:S01]  /*0aa0*/  LEA R0, R9, UR5, 0x1 ;  /* 0x0000000509007c11 */ /* 0x002fe2000f8e08ff */
[----:B------:R-:W-:-:S02]  /*0ab0*/  IMAD.IADD R9, R11, 0x1, R5 ;  /* 0x000000010b097824 */ /* 0x000fc400078e0205 */
[----:B--2---:R-:W-:-:S05]  /*0ac0*/  IMAD.IADD R4, R10, 0x1, R12 ;  /* 0x000000010a047824 */ /* 0x004fca00078e020c */
[----:B------:R1:W-:Y:S04]  /*0ad0*/  STL [R1+0x58], R4 ;  /* 0x0000580401007387 */ /* 0x0003e80000100800 */
[----:B------:R-:W-:Y:S04]  /*0ae0*/  STL [R1+0xc], R7 ;  /* 0x00000c0701007387 */ /* 0x000fe80000100800 */
[----:B------:R-:W-:Y:S01]  /*0af0*/  STL [R1+0x18], R9 ;  /* 0x0000180901007387 */ /* 0x000fe20000100800 */
[--C-:B-1----:R-:W-:Y:S02]  /*0b00*/  IMAD.IADD R4, R5, 0x1, R8.reuse ;  /* 0x0000000105047824 */ /* 0x102fe400078e0208 */
[----:B------:R-:W-:-:S02]  /*0b10*/  IMAD.IADD R8, R6, 0x1, R8 ;  /* 0x0000000106087824 */ /* 0x000fc400078e0208 */
[----:B------:R-:W-:-:S03]  /*0b20*/  IMAD.IADD R5, R7, 0x1, R5 ;  /* 0x0000000107057824 */ /* 0x000fc600078e0205 */
[----:B------:R-:W-:Y:S04]  /*0b30*/  STL [R1+0x28], R8 ;  /* 0x0000280801007387 */ /* 0x000fe80000100800 */
[----:B------:R1:W-:Y:S04]  /*0b40*/  STL [R1+0x20], R4 ;  /* 0x0000200401007387 */ /* 0x0003e80000100800 */
[----:B------:R2:W-:Y:S01]  /*0b50*/  STL [R1+0x14], R5 ;  /* 0x0000140501007387 */ /* 0x0005e20000100800 */
[----:B-1----:R-:W-:-:S05]  /*0b60*/  IMAD.IADD R4, R6, 0x1, R4 ;  /* 0x0000000106047824 */ /* 0x002fca00078e0204 */
[----:B------:R2:W-:Y:S02]  /*0b70*/  STL [R1+0x24], R4 ;  /* 0x0000240401007387 */ /* 0x0005e40000100800 */
.L_x_44:
[----:B------:R-:W-:Y:S01]  /*0b80*/  ULDC.64 UR8, c[0x0][0x308] ;  /* 0x0000c20000087ab9 */ /* 0x000fe20000000a00 */
[----:B------:R-:W-:Y:S01]  /*0b90*/  ULDC.64 UR10, c[0x0][0x300] ;  /* 0x0000c000000a7ab9 */ /* 0x000fe20000000a00 */
[----:B------:R-:W-:Y:S02]  /*0ba0*/  UISETP.NE.U32.AND UP3, UPT, UR8, URZ, UPT ;  /* 0x0000003f0800728c */ /* 0x000fe4000bf65070 */
[----:B------:R-:W-:Y:S02]  /*0bb0*/  UISETP.NE.U32.AND UP4, UPT, UR10, URZ, UPT ;  /* 0x0000003f0a00728c */ /* 0x000fe4000bf85070 */
[----:B------:R-:W-:Y:S02]  /*0bc0*/  UISETP.NE.AND.EX UP3, UPT, UR9, URZ, UPT, UP3 ;  /* 0x0000003f0900728c */ /* 0x000fe4000bf65330 */
[----:B------:R-:W-:Y:S02]  /*0bd0*/  UISETP.NE.AND.EX UP4, UPT, UR11, URZ, UPT, UP4 ;  /* 0x0000003f0b00728c */ /* 0x000fe4000bf85340 */
[----:B------:R-:W-:-:S02]  /*0be0*/  USHF.R.S32.HI UR58, URZ, 0x1f, UR47 ;  /* 0x0000001f3f3a7899 */ /* 0x000fc4000801142f */
[----:B------:R-:W-:Y:S01]  /*0bf0*/  USHF.L.U32 UR16, UR47, 0x2, URZ ;  /* 0x000000022f107899 */ /* 0x000fe2000800063f */
[----:B------:R-:W-:Y:S01]  /*0c00*/  PLOP3.LUT P0, PT, PT, PT, UP3, 0x80, 0x0 ;  /* 0x000000000000781c */ /* 0x000fe20003f0f038 */
[----:B------:R-:W-:Y:S01]  /*0c10*/  USHF.L.U64.HI UR5, UR47, 0x2, UR58 ;  /* 0x000000022f057899 */ /* 0x000fe2000801023a */
[----:B------:R-:W-:Y:S01]  /*0c20*/  PLOP3.LUT P1, PT, PT, PT, UP4, 0x80, 0x0 ;  /* 0x000000000000781c */ /* 0x000fe20003f2f048 */
[----:B------:R-:W-:Y:S01]  /*0c30*/  ULDC.64 UR12, c[0x0][0x2f0] ;  /* 0x0000bc00000c7ab9 */ /* 0x000fe20000000a00 */
[----:B------:R-:W-:Y:S02]  /*0c40*/  @UP3 UIADD3 UR8, UP0, UR16, UR8, URZ ;  /* 0x0000000810083290 */ /* 0x000fe4000ff1e03f */
[----:B------:R-:W-:Y:S02]  /*0c50*/  UIADD3 UR15, UP2, UR16, UR12, URZ ;  /* 0x0000000c100f7290 */ /* 0x000fe4000ff5e03f */
[----:B------:R-:W-:Y:S02]  /*0c60*/  @UP3 UIADD3.X UR9, UR5, UR9, URZ, UP0, !UPT ;  /* 0x0000000905093290 */ /* 0x000fe400087fe43f */
[----:B------:R-:W-:Y:S01]  /*0c70*/  UISETP.NE.U32.AND UP0, UPT, UR12, URZ, UPT ;  /* 0x0000003f0c00728c */ /* 0x000fe2000bf05070 */
[----:B--2---:R-:W-:Y:S01]  /*0c80*/  IMAD.U32 R4, RZ, RZ, UR8 ;  /* 0x00000008ff047e24 */ /* 0x004fe2000f8e00ff */
[----:B------:R-:W-:-:S02]  /*0c90*/  @UP4 UIADD3 UR10, UP1, UR16, UR10, URZ ;  /* 0x0000000a100a4290 */ /* 0x000fc4000ff3e03f */
[----:B------:R-:W-:Y:S01]  /*0ca0*/  UIADD3.X UR14, UR5, UR13, URZ, UP2, !UPT ;  /* 0x0000000d050e7290 */ /* 0x000fe200097fe43f */
[----:B------:R-:W-:Y:S01]  /*0cb0*/  IMAD.U32 R5, RZ, RZ, UR9 ;  /* 0x00000009ff057e24 */ /* 0x000fe2000f8e00ff */
[----:B------:R-:W-:Y:S01]  /*0cc0*/  UISETP.NE.AND.EX UP2, UPT, UR13, URZ, UPT, UP0 ;  /* 0x0000003f0d00728c */ /* 0x000fe2000bf45300 */
[----:B------:R-:W-:Y:S02]  /*0cd0*/  ULDC.U8 UR17, c[0x0][0x3c2] ;  /* 0x0000f08000117ab9 */ /* 0x000fe40000000000 */
[----:B------:R-:W-:Y:S01]  /*0ce0*/  ULDC.64 UR12, c[0x0][0x2f8] ;  /* 0x0000be00000c7ab9 */ /* 0x000fe20000000a00 */
[----:B------:R-:W-:Y:S01]  /*0cf0*/  @UP4 UIADD3.X UR11, UR5, UR11, URZ, UP1, !UPT ;  /* 0x0000000b050b4290 */ /* 0x000fe20008ffe43f */
[----:B------:R-:W-:Y:S01]  /*0d00*/  IMAD.U32 R6, RZ, RZ, UR10 ;  /* 0x0000000aff067e24 */ /* 0x000fe2000f8e00ff */
[----:B------:R-:W-:Y:S01]  /*0d10*/  UISETP.NE.AND UP1, UPT, UR17, URZ, UPT ;  /* 0x0000003f1100728c */ /* 0x000fe2000bf25270 */
[----:B------:R-:W-:Y:S01]  /*0d20*/  PLOP3.LUT P3, PT, PT, PT, UP2, 0x80, 0x0 ;  /* 0x000000000000781c */ /* 0x000fe20003f6f028 */
[----:B------:R-:W-:Y:S01]  /*0d30*/  UISETP.EQ.U32.AND UP4, UPT, UR12, URZ, UPT ;  /* 0x0000003f0c00728c */ /* 0x000fe2000bf82070 */
[----:B------:R1:W2:Y:S01]  /*0d40*/  @P0 LDG.E R8, desc[UR6][R4.64] ;  /* 0x0000000604080981 */ /* 0x0002a2000c1e1900 */
[----:B------:R-:W-:Y:S01]  /*0d50*/  IMAD.U32 R7, RZ, RZ, UR11 ;  /* 0x0000000bff077e24 */ /* 0x000fe2000f8e00ff */
[----:B------:R-:W-:-:S02]  /*0d60*/  UIADD3 UR8, UP0, UR16, UR12, URZ ;  /* 0x0000000c10087290 */ /* 0x000fc4000ff1e03f */
[----:B------:R-:W-:Y:S02]  /*0d70*/  UISETP.EQ.OR.EX UP4, UPT, UR13, URZ, !UP1, UP4 ;  /* 0x0000003f0d00728c */ /* 0x000fe4000cf82740 */
[----:B---3--:R-:W3:Y:S01]  /*0d80*/  @P1 LDG.E R10, desc[UR6][R6.64] ;  /* 0x00000006060a1981 */ /* 0x008ee2000c1e1900 */
[----:B------:R-:W-:Y:S01]  /*0d90*/  UIADD3.X UR5, UR5, UR13, URZ, UP0, !UPT ;  /* 0x0000000d05057290 */ /* 0x000fe200087fe43f */
[----:B------:R-:W-:Y:S02]  /*0da0*/  UMOV UR20, URZ ;  /* 0x0000003f00147c82 */ /* 0x000fe40008000000 */
[----:B------:R-:W-:Y:S01]  /*0db0*/  PLOP3.LUT P2, PT, PT, PT, UP4, 0x80, 0x0 ;  /* 0x000000000000781c */ /* 0x000fe20003f4f048 */
[----:B------:R-:W-:Y:S01]  /*0dc0*/  @!UP3 ULDC.64 UR10, c[0x0][0x318] ;  /* 0x0000c600000abab9 */ /* 0x000fe20000000a00 */
[----:B-1----:R-:W-:Y:S02]  /*0dd0*/  IMAD.U32 R4, RZ, RZ, UR15 ;  /* 0x0000000fff047e24 */ /* 0x002fe4000f8e00ff */
[----:B------:R-:W-:-:S05]  /*0de0*/  IMAD.U32 R5, RZ, RZ, UR14 ;  /* 0x0000000eff057e24 */ /* 0x000fca000f8e00ff */
[----:B----4-:R-:W4:Y:S04]  /*0df0*/  @P3 LDG.E R9, desc[UR6][R4.64] ;  /* 0x0000000604093981 */ /* 0x010f28000c1e1900 */
[----:B-----5:R1:W5:Y:S02]  /*0e00*/  @P3 LDG.E R6, desc[UR6][R4.64+0x4] ;  /* 0x0000040604063981 */ /* 0x020364000c1e1900 */
[----:B-1----:R-:W-:Y:S02]  /*0e10*/  IMAD.U32 R4, RZ, RZ, UR8 ;  /* 0x00000008ff047e24 */ /* 0x002fe4000f8e00ff */
[----:B------:R-:W-:Y:S01]  /*0e20*/  IMAD.U32 R5, RZ, RZ, UR5 ;  /* 0x00000005ff057e24 */ /* 0x000fe2000f8e00ff */
[----:B------:R-:W-:Y:S01]  /*0e30*/  @!UP3 UISETP.NE.U32.AND UP0, UPT, UR10, URZ, UPT ;  /* 0x0000003f0a00b28c */ /* 0x000fe2000bf05070 */
[----:B------:R-:W-:-:S03]  /*0e40*/  @!UP3 ULDC UR5, c[0x0][0x2cc] ;  /* 0x0000b3000005bab9 */ /* 0x000fc60000000800 */
[----:B------:R-:W5:Y:S01]  /*0e50*/  @!P2 LDG.E R7, desc[UR6][R4.64] ;  /* 0x000000060407a981 */ /* 0x000f62000c1e1900 */
[----:B------:R-:W-:Y:S01]  /*0e60*/  @!UP3 UISETP.NE.AND.EX UP0, UPT, UR11, URZ, UPT, UP0 ;  /* 0x0000003f0b00b28c */ /* 0x000fe2000bf05300 */
[----:B------:R-:W-:Y:S01]  /*0e70*/  UMOV UR9, 0xffffffff ;  /* 0xffffffff00097882 */ /* 0x000fe20000000000 */
[----:B------:R-:W-:Y:S02]  /*0e80*/  UMOV UR35, 0xffffffff ;  /* 0xffffffff00237882 */ /* 0x000fe40000000000 */
[----:B------:R-:W-:Y:S02]  /*0e90*/  @!UP3 USEL UR10, UR5, URZ, UP0 ;  /* 0x0000003f050ab287 */ /* 0x000fe40008000000 */
[----:B------:R-:W-:Y:S01]  /*0ea0*/  USHF.L.U32 UR29, UR28, 0x6, URZ ;  /* 0x000000061c1d7899 */ /* 0x000fe2000800063f */
[----:B------:R-:W-:Y:S01]  /*0eb0*/  ULDC UR5, c[0x0][0x2c8] ;  /* 0x0000b20000057ab9 */ /* 0x000fe20000000800 */
[----:B--2---:R-:W-:Y:S02]  /*0ec0*/  @P0 R2UR UR8, R8 ;  /* 0x00000000080802ca */ /* 0x004fe400000e0000 */
[----:B------:R-:W-:-:S02]  /*0ed0*/  ISETP.NE.U32.AND P0, PT, RZ, UR12, PT ;  /* 0x0000000cff007c0c */ /* 0x000fc4000bf05070 */
[----:B---3--:R-:W-:Y:S02]  /*0ee0*/  @P1 R2UR UR20, R10 ;  /* 0x000000000a1412ca */ /* 0x008fe400000e0000 */
[----:B------:R-:W-:-:S11]  /*0ef0*/  ISETP.NE.AND.EX P0, PT, RZ, UR13, PT, P0 ;  /* 0x0000000dff007c0c */ /* 0x000fd6000bf05300 */
[----:B------:R-:W-:Y:S01]  /*0f00*/  @UP3 UIADD3 UR8, UR8, -UR20, URZ ;  /* 0x8000001408083290 */ /* 0x000fe2000fffe03f */
[----:B----4-:R-:W-:Y:S02]  /*0f10*/  @P3 R2UR UR9, R9 ;  /* 0x00000000090932ca */ /* 0x010fe400000e0000 */
[----:B-----5:R-:W-:Y:S02]  /*0f20*/  @P3 R2UR UR11, R6 ;  /* 0x00000000060b32ca */ /* 0x020fe400000e0000 */
[----:B------:R-:W-:Y:S01]  /*0f30*/  @!P2 R2UR UR35, R7 ;  /* 0x000000000723a2ca */ /* 0x000fe200000e0000 */
[----:B------:R-:W-:-:S14]  /*0f40*/  @!P0 BRA `(.L_x_0) ;  /* 0x0000000000188947 */ /* 0x000fdc0003800000 */
[----:B------:R-:W-:-:S13]  /*0f50*/  PLOP3.LUT P0, PT, PT, PT, UP1, 0x80, 0x0 ;  /* 0x000000000000781c */ /* 0x000fda0003f0f018 */
[----:B------:R-:W2:Y:S04]  /*0f60*/  @P0 LDG.E R6, desc[UR6][R4.64+0x4] ;  /* 0x0000040604060981 */ /* 0x000ea8000c1e1900 */
[----:B------:R-:W3:Y:S01]  /*0f70*/  @!P0 LDG.E R4, desc[UR6][R4.64] ;  /* 0x0000000604048981 */ /* 0x000ee2000c1e1900 */
[----:B--2---:R-:W-:-:S13]  /*0f80*/  @P0 R2UR UR5, R6 ;  /* 0x00000000060502ca */ /* 0x004fda00000e0000 */
[----:B------:R-:W-:-:S07]  /*0f90*/  @UP1 UIADD3 UR5, UR5, -UR35, URZ ;  /* 0x8000002305051290 */ /* 0x000fce000fffe03f */
[----:B---3--:R-:W-:-:S15]  /*0fa0*/  @!P0 R2UR UR5, R4 ;  /* 0x00000000040582ca */ /* 0x008fde00000e0000 */
.L_x_0:
[----:B------:R-:W-:Y:S02]  /*0fb0*/  @!UP3 UIADD3 UR8, UR10, UR5, -UR20 ;  /* 0x000000050a08b290 */ /* 0x000fe4000fffe814 */
[----:B------:R-:W-:Y:S02]  /*0fc0*/  @UP2 UIADD3 UR34, UR11, -UR9, URZ ;  /* 0x800000090b222290 */ /* 0x000fe4000fffe03f */
[----:B------:R-:W-:-:S05]  /*0fd0*/  UISETP.GT.AND UP0, UPT, UR8, UR29, UPT ;  /* 0x0000001d0800728c */ /* 0x000fca000bf04270 */
[----:B------:R-:W-:Y:S01]  /*0fe0*/  @!UP2 ULDC UR34, c[0x0][0x2c4] ;  /* 0x0000b1000022aab9 */ /* 0x000fe20000000800 */
[----:B------:R-:W-:-:S13]  /*0ff0*/  PLOP3.LUT P0, PT, PT, PT, UP0, 0x80, 0x0 ;  /* 0x000000000000781c */ /* 0x000fda0003f0f008 */
[----:B------:R-:W-:Y:S05]  /*1000*/  @!P0 BRA `(.L_x_1) ;  /* 0x00000080008c8947 */ /* 0x000fea0003800000 */
[----:B------:R-:W1:Y:S01]  /*1010*/  LDC R9, c[0x0][0x278] ;  /* 0x00009e00ff097b82 */ /* 0x000e620000000800 */
[----:B------:R-:W-:Y:S01]  /*1020*/  UISETP.NE.AND UP1, UPT, UR9, -0x1, UPT ;  /* 0xffffffff0900788c */ /* 0x000fe2000bf25270 */
[----:B------:R-:W-:Y:S01]  /*1030*/  IABS R7, UR56 ;  /* 0x0000003800077c13 */ /* 0x000fe20008000000 */
[----:B------:R-:W-:Y:S01]  /*1040*/  ULDC.64 UR10, c[0x0][0x228] ;  /* 0x00008a00000a7ab9 */ /* 0x000fe20000000a00 */
[----:B------:R-:W-:Y:S01]  /*1050*/  ULDC.64 UR12, c[0x0][0x488] ;  /* 0x00012200000c7ab9 */ /* 0x000fe20000000a00 */
[----:B------:R-:W-:Y:S02]  /*1060*/  UIMAD.WIDE.U32 UR22, UR47, UR10, URZ ;  /* 0x0000000a2f1672a5 */ /* 0x000fe4000f8e003f */
[----:B------:R-:W-:Y:S01]  /*1070*/  UIMAD UR10, UR58, UR10, URZ ;  /* 0x0000000a3a0a72a4 */ /* 0x000fe2000f8e023f */
[----:B------:R-:W2:Y:S01]  /*1080*/  S2UR UR5, SR_CTAID.X ;  /* 0x00000000000579c3 */ /* 0x000ea20000002500 */
[----:B------:R-:W-:Y:S02]  /*1090*/  UISETP.NE.AND UP0, UPT, UR35, -0x1, UPT ;  /* 0xffffffff2300788c */ /* 0x000fe4000bf05270 */
[----:B------:R-:W-:Y:S01]  /*10a0*/  UIMAD UR36, UR47, UR11, UR10 ;  /* 0x0000000b2f2472a4 */ /* 0x000fe2000f8e020a */
[----:B------:R-:W-:-:S02]  /*10b0*/  ULDC UR59, c[0x0][0x2d4] ;  /* 0x0000b500003b7ab9 */ /* 0x000fc40000000800 */
[----:B------:R-:W-:Y:S01]  /*10c0*/  @!UP1 ULDC.64 UR10, c[0x0][0x418] ;  /* 0x00010600000a9ab9 */ /* 0x000fe20000000a00 */
[----:B------:R-:W-:Y:S01]  /*10d0*/  USHF.R.S32.HI UR40, URZ, 0x1f, UR59 ;  /* 0x0000001f3f287899 */ /* 0x000fe2000801143b */
[----:B------:R-:W-:Y:S01]  /*10e0*/  ULDC UR61, c[0x0][0x2dc] ;  /* 0x0000b700003d7ab9 */ /* 0x000fe20000000800 */
[----:B------:R-:W-:Y:S01]  /*10f0*/  USHF.L.U32 UR14, UR47, 0x7, URZ ;  /* 0x000000072f0e7899 */ /* 0x000fe2000800063f */
[----:B------:R-:W-:Y:S01]  /*1100*/  ULDC UR60, c[0x0][0x270] ;  /* 0x00009c00003c7ab9 */ /* 0x000fe20000000800 */
[----:B------:R-:W-:Y:S02]  /*1110*/  USHF.L.U64.HI UR16, UR47, 0x7, UR58 ;  /* 0x000000072f107899 */ /* 0x000fe4000801023a */
[----:B------:R-:W-:Y:S01]  /*1120*/  @!UP1 UIMAD.WIDE.U32 UR38, UR47, UR10, URZ ;  /* 0x0000000a2f2692a5 */ /* 0x000fe2000f8e003f */
[----:B-1----:R-:W-:Y:S01]  /*1130*/  IABS R8, R9 ;  /* 0x0000000900087213 */ /* 0x002fe20000000000 */
[----:B------:R-:W-:Y:S01]  /*1140*/  @UP0 UIADD3 UR18, UR20, UR35, URZ ;  /* 0x0000002314120290 */ /* 0x000fe2000fffe03f */
[----:B------:R-:W-:Y:S01]  /*1150*/  ISETP.NE.AND P3, PT, R9, RZ, PT ;  /* 0x000000ff0900720c */ /* 0x000fe20003f65270 */
[----:B------:R-:W-:Y:S01]  /*1160*/  ULDC.64 UR32, c[0x0][0x240] ;  /* 0x0000900000207ab9 */ /* 0x000fe20000000a00 */
[----:B------:R-:W1:Y:S01]  /*1170*/  I2F.RP R4, R8 ;  /* 0x0000000800047306 */ /* 0x000e620000209400 */
[----:B------:R-:W-:Y:S01]  /*1180*/  @UP0 ULDC.64 UR26, c[0x0][0x248] ;  /* 0x00009200001a0ab9 */ /* 0x000fe20000000a00 */
[----:B------:R-:W-:-:S02]  /*1190*/  USEL UR37, UR14, URZ, UP2 ;  /* 0x0000003f0e257287 */ /* 0x000fc40009000000 */
[----:B--2---:R-:W-:Y:S02]  /*11a0*/  UIMAD.WIDE.U32 UR30, UR5, UR12, URZ ;  /* 0x0000000c051e72a5 */ /* 0x004fe4000f8e003f */
[----:B------:R-:W-:Y:S02]  /*11b0*/  USEL UR44, UR16, URZ, UP2 ;  /* 0x0000003f102c7287 */ /* 0x000fe40009000000 */
[----:B------:R-:W-:Y:S02]  /*11c0*/  UIMAD UR49, UR5, UR13, UR31 ;  /* 0x0000000d053172a4 */ /* 0x000fe4000f8e021f */
[----:B------:R-:W-:Y:S01]  /*11d0*/  @!UP1 UIMAD UR5, UR58, UR10, URZ ;  /* 0x0000000a3a0592a4 */ /* 0x000fe2000f8e023f */
[----:B------:R-:W-:Y:S01]  /*11e0*/  @UP1 ULDC.64 UR12, c[0x0][0x420] ;  /* 0x00010800000c1ab9 */ /* 0x000fe20000000a00 */
[----:B------:R-:W-:Y:S01]  /*11f0*/  UIADD3 UR52, UR23, UR36, URZ ;  /* 0x0000002417347290 */ /* 0x000fe2000fffe03f */
[----:B-1----:R-:W1:Y:S01]  /*1200*/  MUFU.RCP R4, R4 ;  /* 0x0000000400047308 */ /* 0x002e620000001000 */
[----:B------:R-:W-:-:S02]  /*1210*/  @!UP1 UIMAD UR45, UR47, UR11, UR5 ;  /* 0x0000000b2f2d92a4 */ /* 0x000fc4000f8e0205 */
[----:B------:R-:W-:Y:S02]  /*1220*/  UIADD3 UR5, UR34, 0x3f, URZ ;  /* 0x0000003f22057890 */ /* 0x000fe4000fffe03f */
[----:B------:R-:W-:Y:S02]  /*1230*/  @UP1 UIMAD.WIDE.U32 UR42, UR9, UR12, URZ ;  /* 0x0000000c092a12a5 */ /* 0x000fe4000f8e003f */
[----:B------:R-:W-:Y:S02]  /*1240*/  USHF.R.S32.HI UR17, URZ, 0x1f, UR5 ;  /* 0x0000001f3f117899 */ /* 0x000fe40008011405 */
[----:B------:R-:W-:Y:S02]  /*1250*/  @UP1 UIMAD UR50, UR9, UR13, UR43 ;  /* 0x0000000d093212a4 */ /* 0x000fe4000f8e022b */
[----:B------:R-:W-:Y:S02]  /*1260*/  ULEA.HI UR31, UR17, UR5, URZ, 0x6 ;  /* 0x00000005111f7291 */ /* 0x000fe4000f8f303f */
[----:B------:R-:W-:-:S02]  /*1270*/  UIMAD UR5, UR40, UR47, URZ ;  /* 0x0000002f280572a4 */ /* 0x000fc4000f8e023f */
[----:B------:R-:W-:Y:S01]  /*1280*/  UIMAD.WIDE UR10, UR61, UR60, URZ ;  /* 0x0000003c3d0a72a5 */ /* 0x000fe2000f8e023f */
[----:B-1----:R-:W-:Y:S01]  /*1290*/  VIADD R4, R4, 0xffffffe ;  /* 0x0ffffffe04047836 */ /* 0x002fe20000000000 */
[----:B------:R-:W-:Y:S02]  /*12a0*/  UIMAD.WIDE.U32 UR12, UR47, UR59, URZ ;  /* 0x0000003b2f0c72a5 */ /* 0x000fe4000f8e003f */
[----:B------:R-:W-:Y:S01]  /*12b0*/  UIMAD UR5, UR58, UR59, UR5 ;  /* 0x0000003b3a0572a4 */ /* 0x000fe2000f8e0205 */
[----:B------:R-:W1:Y:S01]  /*12c0*/  F2I.FTZ.U32.TRUNC.NTZ R5, R4 ;  /* 0x0000000400057305 */ /* 0x000e62000021f000 */
[----:B------:R-:W-:Y:S02]  /*12d0*/  UIMAD.WIDE.U32 UR14, UR9, UR32, URZ ;  /* 0x00000020090e72a5 */ /* 0x000fe4000f8e003f */
[----:B------:R-:W-:Y:S02]  /*12e0*/  UIMAD UR21, UR9, UR33, URZ ;  /* 0x00000021091572a4 */ /* 0x000fe4000f8e023f */
[----:B------:R-:W-:-:S02]  /*12f0*/  @UP0 UIMAD.WIDE.U32 UR16, UR18, UR26, URZ ;  /* 0x0000001a121002a5 */ /* 0x000fc4000f8e003f */
[----:B------:R-:W-:Y:S02]  /*1300*/  @UP0 UIMAD UR36, UR18, UR27, URZ ;  /* 0x0000001b122402a4 */ /* 0x000fe4000f8e023f */
[----:B------:R-:W-:Y:S02]  /*1310*/  UIMAD UR18, UR11, UR12, URZ ;  /* 0x0000000c0b1272a4 */ /* 0x000fe4000f8e023f */
[----:B------:R-:W-:Y:S02]  /*1320*/  UIADD3 UR5, UR13, UR5, URZ ;  /* 0x000000050d057290 */ /* 0x000fe4000fffe03f */
[----:B------:R-:W-:Y:S01]  /*1330*/  USEL UR57, UR22, UR14, !UP1 ;  /* 0x0000000e16397287 */ /* 0x000fe2000c800000 */
[----:B-1----:R-:W-:Y:S01]  /*1340*/  IMAD.MOV R4, RZ, RZ, -R5 ;  /* 0x000000ffff047224 */ /* 0x002fe200078e0a05 */
[----:B------:R-:W-:Y:S02]  /*1350*/  @UP1 UIADD3 UR52, UR15, UR21, URZ ;  /* 0x000000150f341290 */ /* 0x000fe4000fffe03f */
[----:B------:R-:W-:Y:S01]  /*1360*/  UIMAD.WIDE.U32 UR14, UR10, UR12, URZ ;  /* 0x0000000c0a0e72a5 */ /* 0x000fe2000f8e003f */
[----:B------:R-:W-:Y:S01]  /*1370*/  IMAD R6, R4, R8, RZ ;  /* 0x0000000804067224 */ /* 0x000fe200078e02ff */
[----:B------:R-:W-:Y:S01]  /*1380*/  UIMAD UR5, UR10, UR5, UR18 ;  /* 0x000000050a0572a4 */ /* 0x000fe2000f8e0212 */
[----:B------:R-:W-:Y:S01]  /*1390*/  IMAD.MOV.U32 R4, RZ, RZ, RZ ;  /* 0x000000ffff047224 */ /* 0x000fe200078e00ff */
[----:B------:R-:W-:-:S02]  /*13a0*/  UIMAD.WIDE.U32 UR12, UR10, UR9, URZ ;  /* 0x000000090a0c72a5 */ /* 0x000fc4000f8e003f */
[----:B------:R-:W-:Y:S01]  /*13b0*/  ULOP3.LUT UR18, UR31, 0xffffffc0, URZ, 0xc0, !UPT ;  /* 0xffffffc01f127892 */ /* 0x000fe2000f8ec03f */
[----:B------:R-:W-:Y:S01]  /*13c0*/  IMAD.HI.U32 R4, R5, R6, R4 ;  /* 0x0000000605047227 */ /* 0x000fe200078e0004 */
[----:B------:R-:W-:Y:S01]  /*13d0*/  MOV R5, R7 ;  /* 0x0000000700057202 */ /* 0x000fe20000000f00 */
[----:B------:R-:W-:Y:S02]  /*13e0*/  UIADD3 UR48, UR15, UR5, URZ ;  /* 0x000000050f307290 */ /* 0x000fe4000fffe03f */
[----:B------:R-:W-:Y:S02]  /*13f0*/  USEL UR55, UR14, UR12, !UP1 ;  /* 0x0000000c0e377287 */ /* 0x000fe4000c800000 */
[----:B------:R-:W-:Y:S01]  /*1400*/  IMAD.HI.U32 R4, R4, R5, RZ ;  /* 0x0000000504047227 */ /* 0x000fe200078e00ff */
[----:B------:R-:W-:Y:S01]  /*1410*/  UIMAD UR5, UR11, UR9, URZ ;  /* 0x000000090b0572a4 */ /* 0x000fe2000f8e023f */
[----:B------:R-:W-:Y:S02]  /*1420*/  ULDC.U8 UR24, c[0x0][0x3d8] ;  /* 0x0000f60000187ab9 */ /* 0x000fe40000000000 */
[----:B------:R-:W-:Y:S01]  /*1430*/  IMAD.MOV R6, RZ, RZ, -R4 ;  /* 0x000000ffff067224 */ /* 0x000fe200078e0a04 */
[----:B------:R-:W-:-:S02]  /*1440*/  UIADD3 UR14, UR18, -0x40, URZ ;  /* 0xffffffc0120e7890 */ /* 0x000fc4000fffe03f */
[----:B------:R-:W-:Y:S01]  /*1450*/  UISETP.NE.AND UP3, UPT, UR24, URZ, UPT ;  /* 0x0000003f1800728c */ /* 0x000fe2000bf65270 */
[C---:B------:R-:W-:Y:S01]  /*1460*/  IMAD R5, R8.reuse, R6, R5 ;  /* 0x0000000608057224 */ /* 0x040fe200078e0205 */
[----:B------:R-:W-:Y:S02]  /*1470*/  @UP1 UIADD3 UR48, UR13, UR5, URZ ;  /* 0x000000050d301290 */ /* 0x000fe4000fffe03f */
[----:B------:R-:W-:Y:S02]  /*1480*/  USHF.R.S32.HI UR40, URZ, 0x1f, UR14 ;  /* 0x0000001f3f287899 */ /* 0x000fe4000801140e */
[----:B------:R-:W-:Y:S01]  /*1490*/  ISETP.GT.U32.AND P1, PT, R8, R5, PT ;  /* 0x000000050800720c */ /* 0x000fe20003f24070 */
[----:B------:R-:W-:Y:S01]  /*14a0*/  UIADD3 UR5, UP2, UR14, UR37, URZ ;  /* 0x000000250e057290 */ /* 0x000fe2000ff5e03f */
[----:B------:R-:W-:Y:S01]  /*14b0*/  ULDC.U8 UR25, c[0x0][0x480] ;  /* 0x0001200000197ab9 */ /* 0x000fe20000000000 */
[----:B------:R-:W-:Y:S02]  /*14c0*/  @UP0 UIADD3 UR19, UR20, UR35, URZ ;  /* 0x0000002314130290 */ /* 0x000fe4000fffe03f */
[----:B------:R-:W-:-:S02]  /*14d0*/  UIADD3.X UR15, UR40, UR44, URZ, UP2, !UPT ;  /* 0x0000002c280f7290 */ /* 0x000fc400097fe43f */
[----:B------:R-:W-:Y:S01]  /*14e0*/  UIMAD UR11, UR11, UR5, URZ ;  /* 0x000000050b0b72a4 */ /* 0x000fe2000f8e023f */
[----:B------:R-:W-:Y:S01]  /*14f0*/  ULDC UR21, c[0x0][0x2c4] ;  /* 0x0000b10000157ab9 */ /* 0x000fe20000000800 */
[----:B------:R-:W-:-:S04]  /*1500*/  UISETP.NE.AND UP4, UPT, UR25, URZ, UPT ;  /* 0x0000003f1900728c */ /* 0x000fc8000bf85270 */
[----:B------:R-:W-:Y:S01]  /*1510*/  @!P1 IMAD.IADD R5, R5, 0x1, -R8 ;  /* 0x0000000105059824 */ /* 0x000fe200078e0a08 */
[----:B------:R-:W-:Y:S01]  /*1520*/  @!P1 IADD3 R4, R4, 0x1, RZ ;  /* 0x0000000104049810 */ /* 0x000fe20007ffe0ff */
[----:B------:R-:W-:Y:S01]  /*1530*/  UIMAD UR15, UR10, UR15, UR11 ;  /* 0x0000000f0a0f72a4 */ /* 0x000fe2000f8e020b */
[----:B------:R-:W-:Y:S01]  /*1540*/  PLOP3.LUT P1, PT, PT, PT, UP0, 0x80, 0x0 ;  /* 0x000000000000781c */ /* 0x000fe20003f2f008 */
[----:B------:R-:W-:Y:S01]  /*1550*/  @UP0 ULDC.64 UR24, c[0x0][0x250] ;  /* 0x0000940000180ab9 */ /* 0x000fe20000000a00 */
[----:B------:R-:W-:Y:S01]  /*1560*/  ISETP.GE.U32.AND P0, PT, R5, R8, PT ;  /* 0x000000080500720c */ /* 0x000fe20003f06070 */
[----:B------:R-:W-:Y:S01]  /*1570*/  @UP3 UIMAD UR11, UR47, UR21, URZ ;  /* 0x000000152f0b32a4 */ /* 0x000fe2000f8e023f */
[----:B------:R-:W-:Y:S01]  /*1580*/  LOP3.LUT R5, R9, UR56, RZ, 0x3c, !PT ;  /* 0x0000003809057c12 */ /* 0x000fe2000f8e3cff */
[----:B------:R-:W-:Y:S02]  /*1590*/  @UP0 UIMAD.WIDE.U32 UR12, UR19, UR24, URZ ;  /* 0x00000018130c02a5 */ /* 0x000fe4000f8e003f */
[----:B------:R-:W-:Y:S01]  /*15a0*/  UIMAD.WIDE.U32 UR22, UR10, UR5, URZ ;  /* 0x000000050a1672a5 */ /* 0x000fe2000f8e003f */
[----:B------:R-:W-:Y:S01]  /*15b0*/  ISETP.GE.AND P2, PT, R5, RZ, PT ;  /* 0x000000ff0500720c */ /* 0x000fe20003f46270 */
[----:B------:R-:W-:-:S02]  /*15c0*/  @UP3 USEL UR11, UR11, UR9, !UP1 ;  /* 0x000000090b0b3287 */ /* 0x000fc4000c800000 */
[----:B------:R-:W-:Y:S02]  /*15d0*/  UIMAD UR51, UR56, UR61, URZ ;  /* 0x0000003d383372a4 */ /* 0x000fe4000f8e023f */
[----:B------:R-:W-:Y:S02]  /*15e0*/  @UP0 UIMAD UR19, UR19, UR25, URZ ;  /* 0x00000019131302a4 */ /* 0x000fe4000f8e023f */
[----:B------:R-:W-:Y:S01]  /*15f0*/  @P0 VIADD R4, R4, 0x1 ;  /* 0x0000000104040836 */ /* 0x000fe20000000000 */
[----:B------:R-:W-:Y:S01]  /*1600*/  @!UP3 UIMAD UR10, UR47, UR60, UR56 ;  /* 0x0000003c2f0ab2a4 */ /* 0x000fe2000f8e0238 */
[----:B------:R-:W-:Y:S01]  /*1610*/  PLOP3.LUT P0, PT, PT, PT, UP3, 0x80, 0x0 ;  /* 0x000000000000781c */ /* 0x000fe20003f0f038 */
[----:B------:R-:W-:Y:S01]  /*1620*/  @UP3 ULDC UR5, c[0x0][0x2e4] ;  /* 0x0000b90000053ab9 */ /* 0x000fe20000000800 */
[----:B------:R-:W-:Y:S01]  /*1630*/  IMAD.MOV.U32 R18, RZ, RZ, R4 ;  /* 0x000000ffff127224 */ /* 0x000fe200078e0004 */
[----:B------:R-:W-:Y:S02]  /*1640*/  @!UP1 UIADD3 UR50, UR39, UR45, URZ ;  /* 0x0000002d27329290 */ /* 0x000fe4000fffe03f */
[----:B------:R-:W-:-:S02]  /*1650*/  @UP3 UIMAD UR18, UR56, UR5, UR11 ;  /* 0x00000005381232a4 */ /* 0x000fc4000f8e020b */
[----:B------:R-:W-:Y:S01]  /*1660*/  @UP0 UIADD3 UR37, UR17, UR36, URZ ;  /* 0x0000002411250290 */ /* 0x000fe2000fffe03f */
[----:B------:R-:W-:Y:S01]  /*1670*/  @!P2 IADD3 R18, -R18, RZ, RZ ;  /* 0x000000ff1212a210 */ /* 0x000fe20007ffe1ff */
[----:B------:R-:W-:Y:S01]  /*1680*/  USHF.R.S32.HI UR41, URZ, 0x1f, UR29 ;  /* 0x0000001f3f297899 */ /* 0x000fe2000801141d */
[----:B------:R-:W-:Y:S01]  /*1690*/  @!P3 LOP3.LUT R18, RZ, R9, RZ, 0x33, !PT ;  /* 0x00000009ff12b212 */ /* 0x000fe200078e33ff */
[----:B------:R-:W-:Y:S02]  /*16a0*/  USEL UR54, UR30, URZ, UP4 ;  /* 0x0000003f1e367287 */ /* 0x000fe4000a000000 */
[----:B------:R-:W-:Y:S02]  /*16b0*/  USHF.R.S32.HI UR53, URZ, 0x1f, UR51 ;  /* 0x0000001f3f357899 */ /* 0x000fe40008011433 */
[----:B------:R-:W-:Y:S02]  /*16c0*/  USHF.R.S32.HI UR46, URZ, 0x6, UR31 ;  /* 0x000000063f2e7899 */ /* 0x000fe4000801141f */
[----:B------:R-:W-:-:S02]  /*16d0*/  @UP0 UIADD3 UR45, UR13, UR19, URZ ;  /* 0x000000130d2d0290 */ /* 0x000fc4000fffe03f */
[----:B------:R-:W-:Y:S02]  /*16e0*/  USEL UR49, UR49, URZ, UP4 ;  /* 0x0000003f31317287 */ /* 0x000fe4000a000000 */
[----:B------:R-:W-:Y:S02]  /*16f0*/  @!UP3 UIMAD UR18, UR10, UR21, URZ ;  /* 0x000000150a12b2a4 */ /* 0x000fe4000f8e023f */
[----:B------:R-:W-:Y:S01]  /*1700*/  UIADD3 UR15, UR23, UR15, URZ ;  /* 0x0000000f170f7290 */ /* 0x000fe2000fffe03f */
[----:B------:R-:W-:Y:S01]  /*1710*/  @UP0 UMOV UR36, UR16 ;  /* 0x0000001000240c82 */ /* 0x000fe20008000000 */
[----:B------:R-:W-:Y:S01]  /*1720*/  @UP0 UMOV UR44, UR12 ;  /* 0x0000000c002c0c82 */ /* 0x000fe20008000000 */
[----:B------:R-:W-:Y:S09]  /*1730*/  @P1 BRA `(.L_x_2) ;  /* 0x0000000000301947 */ /* 0x000ff20003800000 */
[----:B------:R-:W-:Y:S01]  /*1740*/  USHF.R.S32.HI UR5, URZ, 0x1f, UR20 ;  /* 0x0000001f3f057899 */ /* 0x000fe20008011414 */
[----:B------:R-:W-:Y:S01]  /*1750*/  ULDC.64 UR26, c[0x0][0x248] ;  /* 0x00009200001a7ab9 */ /* 0x000fe20000000a00 */
[----:B------:R-:W-:Y:S02]  /*1760*/  ULDC.64 UR12, c[0x0][0x230] ;  /* 0x00008c00000c7ab9 */ /* 0x000fe40000000a00 */
[----:B------:R-:W-:Y:S02]  /*1770*/  UIMAD UR5, UR5, UR26, URZ ;  /* 0x0000001a050572a4 */ /* 0x000fe4000f8e023f */
[----:B------:R-:W-:Y:S02]  /*1780*/  UIMAD.WIDE.U32 UR10, UR20, UR26, URZ ;  /* 0x0000001a140a72a5 */ /* 0x000fe4000f8e003f */
[----:B------:R-:W-:-:S04]  /*1790*/  UIMAD UR5, UR20, UR27, UR5 ;  /* 0x0000001b140572a4 */ /* 0x000fc8000f8e0205 */
[----:B------:R-:W-:Y:S02]  /*17a0*/  UIADD3 UR11, UR11, UR5, URZ ;  /* 0x000000050b0b7290 */ /* 0x000fe4000fffe03f */
[----:B------:R-:W-:Y:S02]  /*17b0*/  UIMAD UR5, UR58, UR12, URZ ;  /* 0x0000000c3a0572a4 */ /* 0x000fe4000f8e023f */
[----:B------:R-:W-:Y:S02]  /*17c0*/  UIMAD.WIDE.U32 UR10, UR47, UR12, UR10 ;  /* 0x0000000c2f0a72a5 */ /* 0x000fe4000f8e000a */
[----:B------:R-:W-:-:S04]  /*17d0*/  UIMAD UR5, UR47, UR13, UR5 ;  /* 0x0000000d2f0572a4 */ /* 0x000fc8000f8e0205 */
[----:B------:R-:W-:Y:S01]  /*17e0*/  UIADD3 UR37, UR11, UR5, URZ ;  /* 0x000000050b257290 */ /* 0x000fe2000fffe03f */
[----:B------:R-:W-:-:S11]  /*17f0*/  UMOV UR36, UR10 ;  /* 0x0000000a00247c82 */ /* 0x000fd60008000000 */
.L_x_2:
[----:B------:R-:W-:Y:S05]  /*1800*/  @P1 BRA `(.L_x_3) ;  /* 0x0000000000301947 */ /* 0x000fea0003800000 */
        /* <DEDUP_REMOVED lines=12> */
.L_x_3:
[----:B------:R-:W-:Y:S01]  /*18d0*/  @UP1 UMOV UR10, UR42 ;  /* 0x0000002a000a1c82 */ /* 0x000fe20008000000 */
[----:B------:R-:W-:Y:S01]  /*18e0*/  @!UP1 UMOV UR10, UR38 ;  /* 0x00000026000a9c82 */ /* 0x000fe20008000000 */
[----:B------:R-:W-:Y:S01]  /*18f0*/  SHF.R.S32.HI R27, RZ, 0x1f, R18 ;  /* 0x0000001fff1b7819 */ /* 0x000fe20000011412 */
[----:B------:R-:W-:Y:S06]  /*1900*/  @!P0 BRA `(.L_x_4) ;  /* 0x00000000001c8947 */ /* 0x000fec0003800000 */
[----:B------:R-:W-:Y:S01]  /*1910*/  @!UP1 UIMAD UR9, UR47, UR59, URZ ;  /* 0x0000003b2f0992a4 */ /* 0x000fe2000f8e023f */
[----:B------:R-:W-:Y:S01]  /*1920*/  ULDC UR5, c[0x0][0x2c0] ;  /* 0x0000b00000057ab9 */ /* 0x000fe20000000800 */
[----:B------:R-:W-:Y:S02]  /*1930*/  ULDC UR11, c[0x0][0x2e4] ;  /* 0x0000b900000b7ab9 */ /* 0x000fe40000000800 */
[----:B------:R-:W-:Y:S02]  /*1940*/  ULEA UR11, UR5, UR11, 0x7 ;  /* 0x0000000b050b7291 */ /* 0x000fe4000f8e383f */
[----:B------:R-:W-:-:S04]  /*1950*/  ULEA UR5, UR47, UR9, 0x7 ;  /* 0x000000092f057291 */ /* 0x000fc8000f8e383f */
[----:B------:R-:W-:Y:S01]  /*1960*/  UIMAD UR5, UR11, UR56, UR5 ;  /* 0x000000380b0572a4 */ /* 0x000fe2000f8e0205 */
[----:B------:R-:W-:Y:S11]  /*1970*/  BRA `(.L_x_5) ;  /* 0x0000000000087947 */ /* 0x000ff60003800000 */
.L_x_4:
[----:B------:R-:W-:-:S04]  /*1980*/  UIMAD UR5, UR47, UR60, UR56 ;  /* 0x0000003c2f0572a4 */ /* 0x000fc8000f8e0238 */
[----:B------:R-:W-:-:S12]  /*1990*/  UIMAD UR5, UR5, UR59, URZ ;  /* 0x0000003b050572a4 */ /* 0x000fd8000f8e023f */
.L_x_5:
[----:B------:R-:W2:Y:S01]  /*19a0*/  LDL.64 R4, [R1+0x48] ;  /* 0x0000480001047983 */ /* 0x000ea20000100a00 */
[----:B------:R-:W1:Y:S03]  /*19b0*/  LDC.64 R20, c[0x0][0x420] ;  /* 0x00010800ff147b82 */ /* 0x000e660000000a00 */
[----:B------:R3:W2:Y:S01]  /*19c0*/  LDL.64 R34, [R1+0x48] ;  /* 0x0000480001227983 */ /* 0x0006a20000100a00 */
[----:B------:R-:W-:Y:S01]  /*19d0*/  UIADD3 UR9, UR14, UR5, URZ ;  /* 0x000000050e097290 */ /* 0x000fe2000fffe03f */
[----:B------:R-:W-:Y:S01]  /*19e0*/  BSSY B1, `(.L_x_1) ;  /* 0x0000785000017945 */ /* 0x000fe20003800000 */
[----:B------:R-:W-:Y:S01]  /*19f0*/  USHF.R.S32.HI UR43, URZ, 0x1f, UR56 ;  /* 0x0000001f3f2b7899 */ /* 0x000fe20008011438 */
[----:B------:R-:W4:Y:S01]  /*1a00*/  S2R R30, SR_TID.X ;  /* 0x00000000001e7919 */ /* 0x000f220000002100 */
[----:B------:R-:W-:Y:S01]  /*1a10*/  ULDC.64 UR30, c[0x0][0x478] ;  /* 0x00011e00001e7ab9 */ /* 0x000fe20000000a00 */
[----:B------:R-:W-:-:S02]  /*1a20*/  UIMAD UR13, UR61, UR60, URZ ;  /* 0x0000003c3d0d72a4 */ /* 0x000fc4000f8e023f */
[----:B------:R-:W-:Y:S02]  /*1a30*/  UIMAD.WIDE UR30, UR9, 0x4, UR30 ;  /* 0x00000004091e78a5 */ /* 0x000fe4000f8e021e */
[----:B------:R-:W-:Y:S01]  /*1a40*/  UIADD3 UR12, -UR8, UR34, UR29 ;  /* 0x00000022080c7290 */ /* 0x000fe2000fffe11d */
[----:B------:R-:W-:Y:S01]  /*1a50*/  ULDC UR16, c[0x0][0x398] ;  /* 0x0000e60000107ab9 */ /* 0x000fe20000000800 */
[----:B------:R-:W-:Y:S02]  /*1a60*/  ULDC.64 UR38, c[0x0][0x258] ;  /* 0x0000960000267ab9 */ /* 0x000fe40000000a00 */
[----:B------:R-:W-:Y:S02]  /*1a70*/  UIADD3 UR12, UR12, -UR16, URZ ;  /* 0x800000100c0c7290 */ /* 0x000fe4000fffe03f */
[----:B------:R-:W-:Y:S01]  /*1a80*/  UIADD3 UR42, UR14, UR18, URZ ;  /* 0x000000120e2a7290 */ /* 0x000fe2000fffe03f */
[----:B------:R-:W-:Y:S02]  /*1a90*/  ULDC.64 UR16, c[0x0][0x3e0] ;  /* 0x0000f80000107ab9 */ /* 0x000fe40000000a00 */
[----:B------:R-:W-:Y:S01]  /*1aa0*/  ULDC.64 UR18, c[0x0][0x210] ;  /* 0x0000840000127ab9 */ /* 0x000fe20000000a00 */
[----:B------:R-:W-:Y:S01]  /*1ab0*/  ULDC.64 UR60, c[0x0][0x2b0] ;  /* 0x0000ac00003c7ab9 */ /* 0x000fe20000000a00 */
[----:B-1----:R-:W-:Y:S01]  /*1ac0*/  IMAD R6, R20, UR40, RZ ;  /* 0x0000002814067c24 */ /* 0x002fe2000f8e02ff */
[----:B------:R-:W-:-:S03]  /*1ad0*/  UIADD3 UR5, UR46, -0x1, URZ ;  /* 0xffffffff2e057890 */ /* 0x000fc6000fffe03f */
[----:B------:R-:W-:Y:S01]  /*1ae0*/  IMAD R8, R21, UR14, R6 ;  /* 0x0000000e15087c24 */ /* 0x000fe2000f8e0206 */
[----:B----4-:R-:W-:-:S04]  /*1af0*/  SHF.R.S32.HI R32, RZ, 0x1f, R30 ;  /* 0x0000001fff207819 */ /* 0x010fc8000001141e */
[CC--:B------:R-:W-:Y:S02]  /*1b00*/  LEA.HI R28, R32.reuse, R30.reuse, RZ, 0x3 ;  /* 0x0000001e201c7211 */ /* 0x0c0fe400078f18ff */
[----:B------:R-:W-:-:S04]  /*1b10*/  LEA.HI R14, R32, R30, RZ, 0x5 ;  /* 0x0000001e200e7211 */ /* 0x000fc800078f28ff */
[----:B------:R-:W-:Y:S01]  /*1b20*/  SHF.R.S32.HI R26, RZ, 0x5, R14 ;  /* 0x00000005ff1a7819 */ /* 0x000fe2000001140e */
[----:B--2---:R-:W-:-:S05]  /*1b30*/  IMAD.MOV.U32 R34, RZ, RZ, R4 ;  /* 0x000000ffff227224 */ /* 0x004fca00078e0004 */
[----:B------:R-:W-:Y:S02]  /*1b40*/  SHF.R.S32.HI R35, RZ, 0x1f, R34 ;  /* 0x0000001fff237819 */ /* 0x000fe40000011422 */
[----:B------:R-:W-:Y:S01]  /*1b50*/  IADD3 R4, P0, R34, UR10, RZ ;  /* 0x0000000a22047c10 */ /* 0x000fe2000ff1e0ff */
[----:B------:R-:W-:Y:S02]  /*1b60*/  ULDC.64 UR10, c[0x0][0x428] ;  /* 0x00010a00000a7ab9 */ /* 0x000fe40000000a00 */
[----:B------:R-:W-:Y:S01]  /*1b70*/  UIMAD UR9, UR43, UR10, URZ ;  /* 0x0000000a2b0972a4 */ /* 0x000fe2000f8e023f */
[----:B------:R-:W-:Y:S01]  /*1b80*/  IADD3.X R5, R35, UR50, RZ, P0, !PT ;  /* 0x0000003223057c10 */ /* 0x000fe200087fe4ff */
[----:B------:R-:W-:Y:S01]  /*1b90*/  IMAD.U32 R12, RZ, RZ, UR10 ;  /* 0x0000000aff0c7e24 */ /* 0x000fe2000f8e00ff */
[----:B------:R3:W-:Y:S01]  /*1ba0*/  STL [R1+0x4c], R35 ;  /* 0x00004c2301007387 */ /* 0x0007e20000100800 */
[----:B------:R-:W-:Y:S01]  /*1bb0*/  UIMAD UR21, UR56, UR11, UR9 ;  /* 0x0000000b381572a4 */ /* 0x000fe2000f8e0209 */
[----:B------:R-:W-:Y:S01]  /*1bc0*/  IMAD.WIDE.U32 R6, R20, UR14, R4 ;  /* 0x0000000e14067c25 */ /* 0x000fe2000f8e0004 */
[----:B------:R-:W-:Y:S01]  /*1bd0*/  SHF.R.S32.HI R4, RZ, 0x3, R28 ;  /* 0x00000003ff047819 */ /* 0x000fe2000001141c */
[----:B------:R-:W-:-:S02]  /*1be0*/  USHF.L.U32 UR9, UR13, 0x6, URZ ;  /* 0x000000060d097899 */ /* 0x000fc4000800063f */
[----:B------:R-:W-:Y:S01]  /*1bf0*/  IMAD.IADD R7, R7, 0x1, R8 ;  /* 0x0000000107077824 */ /* 0x000fe200078e0208 */
[----:B------:R-:W-:Y:S01]  /*1c00*/  SHF.R.S32.HI R31, RZ, 0x1f, R4 ;  /* 0x0000001fff1f7819 */ /* 0x000fe20000011404 */
[----:B------:R-:W-:Y:S01]  /*1c10*/  UIADD3 UR10, UP2, UP1, UR22, UR9, UR51 ;  /* 0x00000009160a7290 */ /* 0x000fe2000f95e033 */
[----:B------:R-:W-:Y:S01]  /*1c20*/  IADD3 R5, P0, R4, UR14, RZ ;  /* 0x0000000e04057c10 */ /* 0x000fe2000ff1e0ff */
[----:B------:R-:W-:Y:S01]  /*1c30*/  USHF.R.S32.HI UR9, URZ, 0x1f, UR9 ;  /* 0x0000001f3f097899 */ /* 0x000fe20008011409 */
[----:B------:R-:W-:Y:S01]  /*1c40*/  LOP3.LUT R8, R14, 0xffffffe0, RZ, 0xc0, !PT ;  /* 0xffffffe00e087812 */ /* 0x000fe200078ec0ff */
[----:B------:R-:W-:Y:S01]  /*1c50*/  ULDC.64 UR22, c[0x0][0x400] ;  /* 0x0001000000167ab9 */ /* 0x000fe20000000a00 */
[----:B------:R-:W-:Y:S01]  /*1c60*/  IADD3.X R9, R31, UR40, RZ, P0, !PT ;  /* 0x000000281f097c10 */ /* 0x000fe200087fe4ff */
[----:B------:R-:W-:Y:S01]  /*1c70*/  UIADD3.X UR9, UR15, UR9, UR53, UP2, UP1 ;  /* 0x000000090f097290 */ /* 0x000fe200097e2435 */
[----:B------:R-:W-:Y:S01]  /*1c80*/  IMAD.WIDE.U32 R10, R5, UR32, R34 ;  /* 0x00000020050a7c25 */ /* 0x000fe2000f8e0022 */
[----:B------:R-:W-:-:S02]  /*1c90*/  UIADD3 UR10, UP2, UP1, UR54, UR10, UR55 ;  /* 0x0000000a360a7290 */ /* 0x000fc4000f95e037 */
[----:B------:R-:W-:Y:S01]  /*1ca0*/  USHF.R.S32.HI UR15, URZ, 0x1f, UR12 ;  /* 0x0000001f3f0f7899 */ /* 0x000fe2000801140c */
[----:B------:R-:W-:Y:S01]  /*1cb0*/  IMAD.IADD R22, R30, 0x1, -R8 ;  /* 0x000000011e167824 */ /* 0x000fe200078e0a08 */
[----:B------:R-:W-:Y:S01]  /*1cc0*/  UIADD3.X UR9, UR49, UR9, UR48, UP2, UP1 ;  /* 0x0000000931097290 */ /* 0x000fe200097e2430 */
[----:B------:R-:W-:Y:S01]  /*1cd0*/  IMAD R9, R9, UR32, RZ ;  /* 0x0000002009097c24 */ /* 0x000fe2000f8e02ff */
[----:B------:R-:W-:Y:S01]  /*1ce0*/  IADD3 R10, P2, R10, UR57, RZ ;  /* 0x000000390a0a7c10 */ /* 0x000fe2000ff5e0ff */
[----:B------:R-:W-:Y:S01]  /*1cf0*/  IMAD R8, R26, UR13, R22 ;  /* 0x0000000d1a087c24 */ /* 0x000fe2000f8e0216 */
[----:B------:R-:W-:Y:S01]  /*1d00*/  UIMAD UR11, UR43, UR38, URZ ;  /* 0x000000262b0b72a4 */ /* 0x000fe2000f8e023f */
[----:B------:R-:W-:Y:S01]  /*1d10*/  IMAD R13, R5, UR33, R9 ;  /* 0x00000021050d7c24 */ /* 0x000fe2000f8e0209 */
[----:B------:R-:W-:Y:S01]  /*1d20*/  ULEA.HI UR15, UR15, UR12, URZ, 0x6 ;  /* 0x0000000c0f0f7291 */ /* 0x000fe2000f8f303f */
[----:B------:R-:W-:Y:S01]  /*1d30*/  IMAD.WIDE.U32 R6, R12, UR56, R6 ;  /* 0x000000380c067c25 */ /* 0x000fe2000f8e0006 */
[C---:B------:R-:W-:Y:S01]  /*1d40*/  IADD3 R5, P0, R8.reuse, UR10, RZ ;  /* 0x0000000a08057c10 */ /* 0x040fe2000ff1e0ff */
[----:B------:R-:W-:Y:S01]  /*1d50*/  UMOV UR12, UR30 ;  /* 0x0000001e000c7c82 */ /* 0x000fe20008000000 */
[----:B------:R-:W-:Y:S01]  /*1d60*/  IADD3.X R11, R11, UR52, R13, P2, !PT ;  /* 0x000000340b0b7c10 */ /* 0x000fe200097fe40d */
[----:B------:R-:W-:Y:S01]  /*1d70*/  VIADD R9, R7, UR21 ;  /* 0x0000001507097c36 */ /* 0x000fe20008000000 */
[----:B------:R-:W-:Y:S01]  /*1d80*/  LEA.HI.X.SX32 R8, R8, UR9, 0x1, P0 ;  /* 0x0000000908087c11 */ /* 0x000fe200080f0eff */
[----:B------:R-:W-:Y:S01]  /*1d90*/  UIMAD UR9, UR56, UR39, UR11 ;  /* 0x00000027380972a4 */ /* 0x000fe2000f8e020b */
[----:B------:R-:W-:Y:S01]  /*1da0*/  LEA R16, P0, R5, UR22, 0x2 ;  /* 0x0000001605107c11 */ /* 0x000fe2000f8010ff */
[----:B------:R-:W-:Y:S01]  /*1db0*/  USHF.R.S32.HI UR15, URZ, 0x6, UR15 ;  /* 0x000000063f0f7899 */ /* 0x000fe2000801140f */
[----:B------:R-:W-:-:S02]  /*1dc0*/  UMOV UR11, UR31 ;  /* 0x0000001f000b7c82 */ /* 0x000fc40008000000 */
[----:B------:R-:W-:Y:S01]  /*1dd0*/  LEA.HI.X R17, R5, UR23, R8, 0x2, P0 ;  /* 0x0000001705117c11 */ /* 0x000fe200080f1408 */
[----:B------:R-:W-:Y:S01]  /*1de0*/  IMAD.MOV.U32 R8, RZ, RZ, R6 ;  /* 0x000000ffff087224 */ /* 0x000fe200078e0006 */
[----:B------:R-:W-:Y:S01]  /*1df0*/  UISETP.LT.AND UP1, UPT, URZ, UR15, UPT ;  /* 0x0000000f3f00728c */ /* 0x000fe2000bf21270 */
[-C--:B------:R-:W-:Y:S01]  /*1e00*/  IMAD R5, R31, R20.reuse, RZ ;  /* 0x000000141f057224 */ /* 0x080fe200078e02ff */
[----:B------:R-:W-:Y:S01]  /*1e10*/  UIMAD.WIDE UR22, UR42, 0x4, UR60 ;  /* 0x000000042a1678a5 */ /* 0x000fe2000f8e023c */
[----:B------:R-:W-:Y:S01]  /*1e20*/  IMAD.U32 R6, RZ, RZ, UR38 ;  /* 0x00000026ff067e24 */ /* 0x000fe2000f8e00ff */
[----:B------:R-:W-:Y:S01]  /*1e30*/  USEL UR15, URZ, UR15, !UP1 ;  /* 0x0000000f3f0f7287 */ /* 0x000fe2000c800000 */
[C---:B------:R-:W-:Y:S01]  /*1e40*/  IMAD R5, R4.reuse, R21, R5 ;  /* 0x0000001504057224 */ /* 0x040fe200078e0205 */
[----:B------:R3:W-:Y:S01]  /*1e50*/  STL.64 [R1+0x30], R16 ;  /* 0x0000301001007387 */ /* 0x0007e20000100a00 */
[----:B------:R-:W-:Y:S01]  /*1e60*/  IMAD.WIDE.U32 R8, R4, R20, R8 ;  /* 0x0000001404087225 */ /* 0x000fe200078e0008 */
[----:B------:R-:W-:Y:S01]  /*1e70*/  UISETP.GT.AND UP1, UPT, UR46, UR15, UPT ;  /* 0x0000000f2e00728c */ /* 0x000fe2000bf24270 */
[----:B------:R-:W-:-:S02]  /*1e80*/  UMOV UR10, UR22 ;  /* 0x00000016000a7c82 */ /* 0x000fc40008000000 */
[----:B------:R-:W-:Y:S01]  /*1e90*/  IMAD.WIDE.U32 R10, R6, UR56, R10 ;  /* 0x00000038060a7c25 */ /* 0x000fe2000f8e000a */
[----:B------:R-:W-:Y:S02]  /*1ea0*/  LEA R38, P2, R8, UR16, 0x1 ;  /* 0x0000001008267c11 */ /* 0x000fe4000f8408ff */
[----:B------:R-:W-:Y:S01]  /*1eb0*/  PLOP3.LUT P0, PT, PT, PT, UP1, 0x80, 0x0 ;  /* 0x000000000000781c */ /* 0x000fe20003f0f018 */
[----:B------:R-:W-:Y:S01]  /*1ec0*/  IMAD.IADD R23, R9, 0x1, R5 ;  /* 0x0000000109177824 */ /* 0x000fe200078e0205 */
[----:B------:R-:W-:Y:S01]  /*1ed0*/  LEA R36, P3, R10, UR18, 0x1 ;  /* 0x000000120a247c11 */ /* 0x000fe2000f8608ff */
[----:B------:R-:W-:Y:S01]  /*1ee0*/  VIADD R25, R11, UR9 ;  /* 0x000000090b197c36 */ /* 0x000fe20008000000 */
[----:B------:R-:W-:Y:S02]  /*1ef0*/  UMOV UR9, UR23 ;  /* 0x0000001700097c82 */ /* 0x000fe40008000000 */
[----:B------:R-:W-:Y:S02]  /*1f00*/  LEA.HI.X R39, R8, UR17, R23, 0x1, P2 ;  /* 0x0000001108277c11 */ /* 0x000fe400090f0c17 */
[----:B------:R-:W-:-:S03]  /*1f10*/  LEA.HI.X R37, R10, UR19, R25, 0x1, P3 ;  /* 0x000000130a257c11 */ /* 0x000fc600098f0c19 */
[----:B------:R3:W-:Y:S04]  /*1f20*/  STL.64 [R1+0x38], R38 ;  /* 0x0000382601007387 */ /* 0x0007e80000100a00 */
[----:B------:R3:W-:Y:S01]  /*1f30*/  STL.64 [R1+0x40], R36 ;  /* 0x0000402401007387 */ /* 0x0007e20000100a00 */
[----:B------:R-:W-:Y:S05]  /*1f40*/  @P0 BRA `(.L_x_6) ;  /* 0x00000008005c0947 */ /* 0x000fea0003800000 */
[----:B------:R-:W-:Y:S01]  /*1f50*/  @UP0 UIADD3 UR5, UR20, UR35, URZ ;  /* 0x0000002314050290 */ /* 0x000fe2000fffe03f */
[----:B------:R-:W-:-:S03]  /*1f60*/  @UP0 ULDC.64 UR12, c[0x0][0x450] ;  /* 0x00011400000c0ab9 */ /* 0x000fc60000000a00 */
[----:B------:R-:W-:Y:S02]  /*1f70*/  @UP0 UIMAD.WIDE.U32 UR10, UR5, UR12, URZ ;  /* 0x0000000c050a02a5 */ /* 0x000fe4000f8e003f */
[----:B------:R-:W-:-:S04]  /*1f80*/  @UP0 UIMAD UR5, UR5, UR13, URZ ;  /* 0x0000000d050502a4 */ /* 0x000fc8000f8e023f */
[----:B------:R-:W-:Y:S01]  /*1f90*/  @UP0 UIADD3 UR18, UR11, UR5, URZ ;  /* 0x000000050b120290 */ /* 0x000fe2000fffe03f */
[----:B------:R-:W-:Y:S01]  /*1fa0*/  @UP0 UMOV UR9, UR10 ;  /* 0x0000000a00090c82 */ /* 0x000fe20008000000 */
[----:B------:R-:W-:Y:S10]  /*1fb0*/  @P1 BRA `(.L_x_7) ;  /* 0x0000000000301947 */ /* 0x000ff40003800000 */
        /* <DEDUP_REMOVED lines=12> */
.L_x_7:
        /* <DEDUP_REMOVED lines=19> */
.L_x_8:
[----:B------:R1:W5:Y:S04]  /*21b0*/  LDL R14, [R1+0x68] ;  /* 0x00006800010e7983 */ /* 0x0003680000100800 */
[----:B------:R1:W5:Y:S01]  /*21c0*/  LDL R13, [R1+0x6c] ;  /* 0x00006c00010d7983 */ /* 0x0003620000100800 */
[----:B------:R-:W-:Y:S01]  /*21d0*/  UIMAD UR5, UR41, UR12, URZ ;  /* 0x0000000c290572a4 */ /* 0x000fe2000f8e023f */
[----:B------:R-:W-:Y:S01]  /*21e0*/  IMAD.U32 R6, RZ, RZ, UR12 ;  /* 0x0000000cff067e24 */ /* 0x000fe2000f8e00ff */
[----:B------:R-:W-:Y:S01]  /*21f0*/  UIMAD UR8, UR28, -0x40, UR8 ;  /* 0xffffffc01c0878a4 */ /* 0x000fe2000f8e0208 */
[----:B------:R-:W-:Y:S01]  /*2200*/  BSSY B0, `(.L_x_9) ;  /* 0x0000021000007945 */ /* 0x000fe20003800000 */
[----:B------:R-:W-:Y:S01]  /*2210*/  UIMAD UR5, UR29, UR13, UR5 ;  /* 0x0000000d1d0572a4 */ /* 0x000fe2000f8e0205 */
[----:B------:R-:W-:Y:S01]  /*2220*/  IMAD.WIDE.U32 R6, R6, UR29, R34 ;  /* 0x0000001d06067c25 */ /* 0x000fe2000f8e0022 */
[----:B------:R-:W-:Y:S01]  /*2230*/  USHF.R.S32.HI UR19, URZ, 0x1f, UR56 ;  /* 0x0000001f3f137899 */ /* 0x000fe20008011438 */
[----:B------:R-:W-:Y:S01]  /*2240*/  ULDC.64 UR14, c[0x0][0x468] ;  /* 0x00011a00000e7ab9 */ /* 0x000fe20000000a00 */
[----:B------:R-:W-:-:S02]  /*2250*/  ISETP.GE.AND P4, PT, R4, UR8, PT ;  /* 0x0000000804007c0c */ /* 0x000fc4000bf86270 */
[----:B------:R-:W-:Y:S01]  /*2260*/  MOV R5, UR5 ;  /* 0x0000000500057c02 */ /* 0x000fe20008000f00 */
[----:B------:R-:W-:Y:S01]  /*2270*/  UIMAD UR5, UR19, UR14, URZ ;  /* 0x0000000e130572a4 */ /* 0x000fe2000f8e023f */
[----:B------:R-:W-:Y:S01]  /*2280*/  IADD3 R8, P0, R6, UR9, RZ ;  /* 0x0000000906087c10 */ /* 0x000fe2000ff1e0ff */
[----:B------:R-:W-:Y:S02]  /*2290*/  VIADD R6, R4, 0x20 ;  /* 0x0000002004067836 */ /* 0x000fe40000000000 */
[----:B------:R-:W-:Y:S01]  /*22a0*/  UIMAD UR15, UR56, UR15, UR5 ;  /* 0x0000000f380f72a4 */ /* 0x000fe2000f8e0205 */
[----:B------:R-:W-:Y:S02]  /*22b0*/  IADD3.X R9, R7, UR18, R5, P0, !PT ;  /* 0x0000001207097c10 */ /* 0x000fe400087fe405 */
[----:B------:R-:W-:Y:S02]  /*22c0*/  MOV R5, UR14 ;  /* 0x0000000e00057c02 */ /* 0x000fe40008000f00 */
[----:B------:R-:W-:-:S03]  /*22d0*/  ISETP.GE.AND P3, PT, R6, UR8, PT ;  /* 0x0000000806007c0c */ /* 0x000fc6000bf66270 */
[----:B------:R-:W-:-:S04]  /*22e0*/  IMAD.WIDE.U32 R8, R5, UR56, R8 ;  /* 0x0000003805087c25 */ /* 0x000fc8000f8e0008 */
[----:B------:R-:W-:Y:S01]  /*22f0*/  VIADD R12, R9, UR15 ;  /* 0x0000000f090c7c36 */ /* 0x000fe20008000000 */
[----:B-1----:R-:W-:Y:S06]  /*2300*/  @P4 BRA `(.L_x_10) ;  /* 0x0000000000404947 */ /* 0x002fec0003800000 */
[----:B------:R-:W-:Y:S01]  /*2310*/  MOV R7, R12 ;  /* 0x0000000c00077202 */ /* 0x000fe20000000f00 */
[----:B------:R-:W-:Y:S01]  /*2320*/  IMAD R5, R31, UR12, RZ ;  /* 0x0000000c1f057c24 */ /* 0x000fe2000f8e02ff */
[----:B------:R-:W-:Y:S01]  /*2330*/  ULDC UR5, c[0x0][0x2d0] ;  /* 0x0000b40000057ab9 */ /* 0x000fe20000000800 */
[----:B------:R-:W-:Y:S01]  /*2340*/  IMAD.MOV.U32 R6, RZ, RZ, R8 ;  /* 0x000000ffff067224 */ /* 0x000fe200078e0008 */
[----:B------:R-:W-:Y:S01]  /*2350*/  ISETP.GE.AND P5, PT, R34, UR5, PT ;  /* 0x0000000522007c0c */ /* 0x000fe2000bfa6270 */
[----:B------:R-:W-:Y:S01]  /*2360*/  IMAD R5, R4, UR13, R5 ;  /* 0x0000000d04057c24 */ /* 0x000fe2000f8e0205 */
[----:B-----5:R-:W-:Y:S01]  /*2370*/  ISETP.GE.AND P2, PT, R14, UR5, PT ;  /* 0x000000050e007c0c */ /* 0x020fe2000bf46270 */
[----:B------:R-:W-:Y:S01]  /*2380*/  IMAD.WIDE.U32 R10, R4, UR12, R6 ;  /* 0x0000000c040a7c25 */ /* 0x000fe2000f8e0006 */
[----:B------:R-:W-:Y:S01]  /*2390*/  ISETP.GE.AND P1, PT, R13, UR5, PT ;  /* 0x000000050d007c0c */ /* 0x000fe2000bf26270 */
[----:B------:R-:W-:Y:S02]  /*23a0*/  ULDC.64 UR14, c[0x0][0x3f0] ;  /* 0x0000fc00000e7ab9 */ /* 0x000fe40000000a00 */
[----:B------:R-:W-:Y:S01]  /*23b0*/  IMAD.IADD R5, R11, 0x1, R5 ;  /* 0x000000010b057824 */ /* 0x000fe200078e0205 */
[----:B------:R-:W-:-:S04]  /*23c0*/  LEA R6, P0, R10, UR14, 0x1 ;  /* 0x0000000e0a067c11 */ /* 0x000fc8000f8008ff */
[----:B------:R-:W-:-:S05]  /*23d0*/  LEA.HI.X R7, R10, UR15, R5, 0x1, P0 ;  /* 0x0000000f0a077c11 */ /* 0x000fca00080f0c05 */
[----:B------:R1:W-:Y:S04]  /*23e0*/  @!P5 STG.E.128 desc[UR6][R6.64], RZ ;  /* 0x000000ff0600d986 */ /* 0x0003e8000c101d06 */
[----:B------:R1:W-:Y:S04]  /*23f0*/  @!P2 STG.E.128 desc[UR6][R6.64+0x80], RZ ;  /* 0x000080ff0600a986 */ /* 0x0003e8000c101d06 */
[----:B------:R1:W-:Y:S02]  /*2400*/  @!P1 STG.E.128 desc[UR6][R6.64+0x100], RZ ;  /* 0x000100ff06009986 */ /* 0x0003e4000c101d06 */
.L_x_10:
[----:B------:R-:W-:Y:S05]  /*2410*/  BSYNC B0 ;  /* 0x0000000000007941 */ /* 0x000fea0003800000 */
.L_x_9:
[----:B------:R-:W-:Y:S04]  /*2420*/  BSSY B0, `(.L_x_11) ;  /* 0x0000013000007945 */ /* 0x000fe80003800000 */
[----:B------:R-:W-:Y:S05]  /*2430*/  @P3 BRA `(.L_x_12) ;  /* 0x0000000000443947 */ /* 0x000fea0003800000 */
[----:B------:R-:W-:Y:S01]  /*2440*/  IADD3 R5, P0, R4, 0x20, RZ ;  /* 0x0000002004057810 */ /* 0x000fe20007f1e0ff */
[----:B------:R-:W-:Y:S01]  /*2450*/  IMAD.MOV.U32 R9, RZ, RZ, R12 ;  /* 0x000000ffff097224 */ /* 0x000fe200078e000c */
[----:B------:R-:W-:Y:S01]  /*2460*/  ULDC UR5, c[0x0][0x2d0] ;  /* 0x0000b40000057ab9 */ /* 0x000fe20000000800 */
[----:B------:R-:W-:Y:S01]  /*2470*/  ULDC.64 UR8, c[0x0][0x3f0] ;  /* 0x0000fc0000087ab9 */ /* 0x000fe20000000a00 */
[----:B------:R-:W-:Y:S01]  /*2480*/  ISETP.GE.AND P2, PT, R34, UR5, PT ;  /* 0x0000000522007c0c */ /* 0x000fe2000bf46270 */
[----:B-1----:R-:W-:Y:S01]  /*2490*/  IMAD.X R6, RZ, RZ, R31, P0 ;  /* 0x000000ffff067224 */ /* 0x002fe200000e061f */
[----:B-----5:R-:W-:Y:S01]  /*24a0*/  ISETP.GE.AND P1, PT, R14, UR5, PT ;  /* 0x000000050e007c0c */ /* 0x020fe2000bf26270 */
[----:B------:R-:W-:Y:S01]  /*24b0*/  IMAD.WIDE.U32 R8, R5, UR12, R8 ;  /* 0x0000000c05087c25 */ /* 0x000fe2000f8e0008 */
[----:B------:R-:W-:-:S03]  /*24c0*/  ISETP.GE.AND P0, PT, R13, UR5, PT ;  /* 0x000000050d007c0c */ /* 0x000fc6000bf06270 */
[----:B------:R-:W-:-:S04]  /*24d0*/  IMAD R6, R6, UR12, RZ ;  /* 0x0000000c06067c24 */ /* 0x000fc8000f8e02ff */
[----:B------:R-:W-:Y:S01]  /*24e0*/  IMAD R5, R5, UR13, R6 ;  /* 0x0000000d05057c24 */ /* 0x000fe2000f8e0206 */
[----:B------:R-:W-:-:S03]  /*24f0*/  LEA R6, P5, R8, UR8, 0x1 ;  /* 0x0000000808067c11 */ /* 0x000fc6000f8a08ff */
[----:B------:R-:W-:-:S05]  /*2500*/  IMAD.IADD R5, R9, 0x1, R5 ;  /* 0x0000000109057824 */ /* 0x000fca00078e0205 */
[----:B------:R-:W-:-:S05]  /*2510*/  LEA.HI.X R7, R8, UR9, R5, 0x1, P5 ;  /* 0x0000000908077c11 */ /* 0x000fca000a8f0c05 */
[----:B------:R2:W-:Y:S04]  /*2520*/  @!P2 STG.E.128 desc[UR6][R6.64], RZ ;  /* 0x000000ff0600a986 */ /* 0x0005e8000c101d06 */
[----:B------:R2:W-:Y:S04]  /*2530*/  @!P1 STG.E.128 desc[UR6][R6.64+0x80], RZ ;  /* 0x000080ff06009986 */ /* 0x0005e8000c101d06 */
[----:B------:R2:W-:Y:S02]  /*2540*/  @!P0 STG.E.128 desc[UR6][R6.64+0x100], RZ ;  /* 0x000100ff06008986 */ /* 0x0005e4000c101d06 */
.L_x_12:
[----:B------:R-:W-:Y:S05]  /*2550*/  BSYNC B0 ;  /* 0x0000000000007941 */ /* 0x000fea0003800000 */
.L_x_11:
[----:B------:R-:W-:Y:S01]  /*2560*/  UIMAD UR5, UR41, UR10, URZ ;  /* 0x0000000a290572a4 */ /* 0x000fe2000f8e023f */
[----:B-12---:R-:W-:Y:S01]  /*2570*/  IMAD.U32 R6, RZ, RZ, UR10 ;  /* 0x0000000aff067e24 */ /* 0x006fe2000f8e00ff */
[----:B------:R-:W-:Y:S01]  /*2580*/  USHF.R.S32.HI UR12, URZ, 0x1f, UR56 ;  /* 0x0000001f3f0c7899 */ /* 0x000fe20008011438 */
[----:B------:R-:W-:Y:S01]  /*2590*/  BSSY B0, `(.L_x_13) ;  /* 0x000001d000007945 */ /* 0x000fe20003800000 */
[----:B------:R-:W-:Y:S01]  /*25a0*/  UIMAD UR5, UR29, UR11, UR5 ;  /* 0x0000000b1d0572a4 */ /* 0x000fe2000f8e0205 */
[----:B------:R-:W-:Y:S01]  /*25b0*/  IMAD.WIDE.U32 R6, R6, UR29, R34 ;  /* 0x0000001d06067c25 */ /* 0x000fe2000f8e0022 */
[----:B------:R-:W-:-:S04]  /*25c0*/  ULDC.64 UR8, c[0x0][0x470] ;  /* 0x00011c0000087ab9 */ /* 0x000fc80000000a00 */
[----:B------:R-:W-:Y:S01]  /*25d0*/  IMAD.U32 R5, RZ, RZ, UR5 ;  /* 0x00000005ff057e24 */ /* 0x000fe2000f8e00ff */
[----:B------:R-:W-:Y:S01]  /*25e0*/  IADD3 R8, P0, R6, UR16, RZ ;  /* 0x0000001006087c10 */ /* 0x000fe2000ff1e0ff */
[----:B------:R-:W-:-:S03]  /*25f0*/  UIMAD UR5, UR12, UR8, URZ ;  /* 0x000000080c0572a4 */ /* 0x000fc6000f8e023f */
[----:B------:R-:W-:Y:S01]  /*2600*/  IADD3.X R9, R7, UR17, R5, P0, !PT ;  /* 0x0000001107097c10 */ /* 0x000fe200087fe405 */
[----:B------:R-:W-:Y:S01]  /*2610*/  UIMAD UR9, UR56, UR9, UR5 ;  /* 0x00000009380972a4 */ /* 0x000fe2000f8e0205 */
[----:B------:R-:W-:-:S05]  /*2620*/  MOV R5, UR8 ;  /* 0x0000000800057c02 */ /* 0x000fca0008000f00 */
[----:B------:R-:W-:-:S05]  /*2630*/  IMAD.WIDE.U32 R8, R5, UR56, R8 ;  /* 0x0000003805087c25 */ /* 0x000fca000f8e0008 */
[----:B------:R-:W-:Y:S01]  /*2640*/  IADD3 R5, R9, UR9, RZ ;  /* 0x0000000909057c10 */ /* 0x000fe2000fffe0ff */
[----:B------:R-:W-:Y:S06]  /*2650*/  @P4 BRA `(.L_x_14) ;  /* 0x0000000000404947 */ /* 0x000fec0003800000 */
[----:B------:R-:W-:Y:S01]  /*2660*/  MOV R7, R5 ;  /* 0x0000000500077202 */ /* 0x000fe20000000f00 */
[----:B------:R-:W-:Y:S01]  /*2670*/  IMAD.MOV.U32 R6, RZ, RZ, R8 ;  /* 0x000000ffff067224 */ /* 0x000fe200078e0008 */
[----:B------:R-:W-:Y:S01]  /*2680*/  ULDC UR5, c[0x0][0x2d0] ;  /* 0x0000b40000057ab9 */ /* 0x000fe20000000800 */
[----:B------:R-:W-:Y:S01]  /*2690*/  IMAD R12, R31, UR10, RZ ;  /* 0x0000000a1f0c7c24 */ /* 0x000fe2000f8e02ff */
[----:B------:R-:W-:Y:S01]  /*26a0*/  ISETP.GE.AND P2, PT, R34, UR5, PT ;  /* 0x0000000522007c0c */ /* 0x000fe2000bf46270 */
[----:B------:R-:W-:Y:S01]  /*26b0*/  IMAD.WIDE.U32 R10, R4, UR10, R6 ;  /* 0x0000000a040a7c25 */ /* 0x000fe2000f8e0006 */
[----:B-----5:R-:W-:Y:S01]  /*26c0*/  ISETP.GE.AND P1, PT, R14, UR5, PT ;  /* 0x000000050e007c0c */ /* 0x020fe2000bf26270 */
[----:B------:R-:W-:Y:S01]  /*26d0*/  ULDC.64 UR8, c[0x0][0x3f8] ;  /* 0x0000fe0000087ab9 */ /* 0x000fe20000000a00 */
[----:B------:R-:W-:Y:S01]  /*26e0*/  ISETP.GE.AND P0, PT, R13, UR5, PT ;  /* 0x000000050d007c0c */ /* 0x000fe2000bf06270 */
[----:B------:R-:W-:-:S04]  /*26f0*/  IMAD R6, R4, UR11, R12 ;  /* 0x0000000b04067c24 */ /* 0x000fc8000f8e020c */
[----:B------:R-:W-:Y:S01]  /*2700*/  IMAD.IADD R7, R11, 0x1, R6 ;  /* 0x000000010b077824 */ /* 0x000fe200078e0206 */
[----:B------:R-:W-:-:S04]  /*2710*/  LEA R6, P4, R10, UR8, 0x1 ;  /* 0x000000080a067c11 */ /* 0x000fc8000f8808ff */
[----:B------:R-:W-:-:S05]  /*2720*/  LEA.HI.X R7, R10, UR9, R7, 0x1, P4 ;  /* 0x000000090a077c11 */ /* 0x000fca000a0f0c07 */
[----:B------:R1:W-:Y:S04]  /*2730*/  @!P2 STG.E.128 desc[UR6][R6.64], RZ ;  /* 0x000000ff0600a986 */ /* 0x0003e8000c101d06 */
[----:B------:R1:W-:Y:S04]  /*2740*/  @!P1 STG.E.128 desc[UR6][R6.64+0x80], RZ ;  /* 0x000080ff06009986 */ /* 0x0003e8000c101d06 */
[----:B------:R1:W-:Y:S02]  /*2750*/  @!P0 STG.E.128 desc[UR6][R6.64+0x100], RZ ;  /* 0x000100ff06008986 */ /* 0x0003e4000c101d06 */
.L_x_14:
[----:B------:R-:W-:Y:S05]  /*2760*/  BSYNC B0 ;  /* 0x0000000000007941 */ /* 0x000fea0003800000 */
.L_x_13:
[----:B------:R-:W-:Y:S05]  /*2770*/  @P3 BRA `(.L_x_15) ;  /* 0x0000006800ac3947 */ /* 0x000fea0003800000 */
[----:B------:R-:W-:Y:S01]  /*2780*/  IADD3 R4, P0, R4, 0x20, RZ ;  /* 0x0000002004047810 */ /* 0x000fe20007f1e0ff */
[----:B------:R-:W-:Y:S01]  /*2790*/  ULDC UR5, c[0x0][0x2d0] ;  /* 0x0000b40000057ab9 */ /* 0x000fe20000000800 */
[----:B-1----:R-:W-:Y:S01]  /*27a0*/  MOV R7, R5 ;  /* 0x0000000500077202 */ /* 0x002fe20000000f00 */
[----:B------:R-:W-:Y:S01]  /*27b0*/  ULDC.64 UR8, c[0x0][0x3f8] ;  /* 0x0000fe0000087ab9 */ /* 0x000fe20000000a00 */
[----:B------:R-:W-:Y:S01]  /*27c0*/  ISETP.GE.AND P1, PT, R34, UR5, PT ;  /* 0x0000000522007c0c */ /* 0x000fe2000bf26270 */
[----:B------:R-:W-:Y:S01]  /*27d0*/  IMAD.X R6, RZ, RZ, R31, P0 ;  /* 0x000000ffff067224 */ /* 0x000fe200000e061f */
[----:B-----5:R-:W-:-:S03]  /*27e0*/  ISETP.GE.AND P0, PT, R14, UR5, PT ;  /* 0x000000050e007c0c */ /* 0x020fc6000bf06270 */
[----:B------:R-:W-:Y:S02]  /*27f0*/  IMAD R9, R6, UR10, RZ ;  /* 0x0000000a06097c24 */ /* 0x000fe4000f8e02ff */
[----:B------:R-:W-:Y:S02]  /*2800*/  IMAD.MOV.U32 R6, RZ, RZ, R8 ;  /* 0x000000ffff067224 */ /* 0x000fe400078e0008 */
[C---:B------:R-:W-:Y:S02]  /*2810*/  IMAD R5, R4.reuse, UR11, R9 ;  /* 0x0000000b04057c24 */ /* 0x040fe4000f8e0209 */
[----:B------:R-:W-:-:S04]  /*2820*/  IMAD.WIDE.U32 R6, R4, UR10, R6 ;  /* 0x0000000a04067c25 */ /* 0x000fc8000f8e0006 */
[----:B------:R-:W-:Y:S01]  /*2830*/  IMAD.IADD R5, R7, 0x1, R5 ;  /* 0x0000000107057824 */ /* 0x000fe200078e0205 */
[----:B------:R-:W-:-:S04]  /*2840*/  LEA R4, P2, R6, UR8, 0x1 ;  /* 0x0000000806047c11 */ /* 0x000fc8000f8408ff */
[----:B------:R-:W-:-:S05]  /*2850*/  LEA.HI.X R5, R6, UR9, R5, 0x1, P2 ;  /* 0x0000000906057c11 */ /* 0x000fca00090f0c05 */
[----:B------:R1:W-:Y:S04]  /*2860*/  @!P1 STG.E.128 desc[UR6][R4.64], RZ ;  /* 0x000000ff04009986 */ /* 0x0003e8000c101d06 */
[----:B------:R1:W-:Y:S01]  /*2870*/  @!P0 STG.E.128 desc[UR6][R4.64+0x80], RZ ;  /* 0x000080ff04008986 */ /* 0x0003e2000c101d06 */
[----:B------:R-:W-:-:S13]  /*2880*/  ISETP.GE.AND P0, PT, R13, UR5, PT ;  /* 0x000000050d007c0c */ /* 0x000fda000bf06270 */
[----:B------:R-:W-:Y:S05]  /*2890*/  @P0 BRA `(.L_x_15) ;  /* 0x0000006800640947 */ /* 0x000fea0003800000 */
[----:B------:R2:W-:Y:S01]  /*28a0*/  STG.E.128 desc[UR6][R4.64+0x100], RZ ;  /* 0x000100ff04007986 */ /* 0x0005e2000c101d06 */
[----:B------:R-:W-:Y:S05]  /*28b0*/  BRA `(.L_x_15) ;  /* 0x00000068005c7947 */ /* 0x000fea0003800000 */
.L_x_6:
[----:B------:R-:W2:Y:S01]  /*28c0*/  LDL R33, [R1+0x2c] ;  /* 0x00002c0001217983 */ /* 0x000ea20000100800 */
[----:B------:R-:W-:Y:S01]  /*28d0*/  PLOP3.LUT P1, PT, PT, PT, UP4, 0x80, 0x0 ;  /* 0x000000000000781c */ /* 0x000fe20003f2f048 */
[----:B------:R-:W-:Y:S01]  /*28e0*/  UIMAD UR14, UR28, -0x40, UR8 ;  /* 0xffffffc01c0e78a4 */ /* 0x000fe2000f8e0208 */
[----:B------:R-:W-:Y:S01]  /*28f0*/  IMAD.U32 R6, RZ, RZ, UR24 ;  /* 0x00000018ff067e24 */ /* 0x000fe2000f8e00ff */
[----:B------:R-:W-:Y:S01]  /*2900*/  UIMAD UR13, UR41, UR24, URZ ;  /* 0x00000018290d72a4 */ /* 0x000fe2000f8e023f */
[----:B------:R-:W-:Y:S01]  /*2910*/  VIADD R29, R4, 0x20 ;  /* 0x00000020041d7836 */ /* 0x000fe20000000000 */
[----:B------:R-:W-:Y:S01]  /*2920*/  ULDC.64 UR22, c[0x0][0x268] ;  /* 0x00009a0000167ab9 */ /* 0x000fe20000000a00 */
[----:B------:R-:W-:-:S07]  /*2930*/  IMAD.WIDE.U32 R6, R6, UR29, R34 ;  /* 0x0000001d06067c25 */ /* 0x000fce000f8e0022 */
[----:B------:R-:W-:Y:S01]  /*2940*/  @P1 BAR.SYNC.DEFER_BLOCKING 0x0 ;  /* 0x0000000000001b1d */ /* 0x000fe20000010000 */
[----:B------:R-:W-:Y:S01]  /*2950*/  ISETP.GE.AND P0, PT, R4, UR14, PT ;  /* 0x0000000e04007c0c */ /* 0x000fe2000bf06270 */
[----:B------:R-:W-:Y:S01]  /*2960*/  UIMAD UR21, UR29, UR25, UR13 ;  /* 0x000000191d1572a4 */ /* 0x000fe2000f8e020d */
[----:B------:R-:W-:Y:S01]  /*2970*/  IADD3 R12, P2, R6, UR44, RZ ;  /* 0x0000002c060c7c10 */ /* 0x000fe2000ff5e0ff */
[----:B------:R-:W-:Y:S01]  /*2980*/  UIMAD UR13, UR5, -0x40, UR34 ;  /* 0xffffffc0050d78a4 */ /* 0x000fe2000f8e0222 */
[----:B------:R-:W-:Y:S01]  /*2990*/  SHF.R.S32.HI R24, RZ, 0x1f, R14 ;  /* 0x0000001fff187819 */ /* 0x000fe2000001140e */
[----:B------:R-:W-:Y:S01]  /*29a0*/  BSSY B0, `(.L_x_16) ;  /* 0x0000033000007945 */ /* 0x000fe20003800000 */
[----:B------:R-:W-:Y:S01]  /*29b0*/  ISETP.GE.AND P4, PT, R29, UR14, PT ;  /* 0x0000000e1d007c0c */ /* 0x000fe2000bf86270 */
[----:B------:R-:W-:Y:S01]  /*29c0*/  IMAD.U32 R5, RZ, RZ, UR21 ;  /* 0x00000015ff057e24 */ /* 0x000fe2000f8e00ff */
[----:B------:R-:W-:Y:S02]  /*29d0*/  LEA.HI R24, R24, R26, RZ, 0x2 ;  /* 0x0000001a18187211 */ /* 0x000fe400078f10ff */
[----:B------:R-:W-:-:S02]  /*29e0*/  ISETP.GE.AND P6, PT, R4, UR13, PT ;  /* 0x0000000d04007c0c */ /* 0x000fc4000bfc6270 */
[----:B------:R-:W-:Y:S01]  /*29f0*/  IADD3.X R13, R7, UR45, R5, P2, !PT ;  /* 0x0000002d070d7c10 */ /* 0x000fe200097fe405 */
[----:B------:R-:W-:-:S04]  /*2a00*/  IMAD R5, R27, UR22, RZ ;  /* 0x000000161b057c24 */ /* 0x000fc8000f8e02ff */
[C---:B------:R-:W-:Y:S02]  /*2a10*/  IMAD R5, R18.reuse, UR23, R5 ;  /* 0x0000001712057c24 */ /* 0x040fe4000f8e0205 */
[----:B------:R-:W-:-:S04]  /*2a20*/  IMAD.WIDE.U32 R12, R18, UR22, R12 ;  /* 0x00000016120c7c25 */ /* 0x000fc8000f8e000c */
[----:B------:R-:W-:Y:S01]  /*2a30*/  IMAD.IADD R19, R13, 0x1, R5 ;  /* 0x000000010d137824 */ /* 0x000fe200078e0205 */
[----:B--2---:R1:W-:Y:S04]  /*2a40*/  @P0 STS.128 [R33+0x12000], RZ ;  /* 0x012000ff21000388 */ /* 0x0043e80000000c00 */
[----:B------:R1:W-:Y:S04]  /*2a50*/  @P0 STS.128 [R33+0x14000], RZ ;  /* 0x014000ff21000388 */ /* 0x0003e80000000c00 */
[----:B------:R1:W-:Y:S01]  /*2a60*/  @P0 STS.128 [R33+0x16000], RZ ;  /* 0x016000ff21000388 */ /* 0x0003e20000000c00 */
[----:B------:R-:W-:Y:S05]  /*2a70*/  @P0 BRA `(.L_x_17) ;  /* 0x0000000000940947 */ /* 0x000fea0003800000 */
[----:B------:R-:W2:Y:S01]  /*2a80*/  LDL R15, [R1+0x68] ;  /* 0x00006800010f7983 */ /* 0x000ea20000100800 */
[----:B------:R-:W-:-:S03]  /*2a90*/  ULDC UR21, c[0x0][0x2d0] ;  /* 0x0000b40000157ab9 */ /* 0x000fc60000000800 */
[----:B------:R-:W4:Y:S01]  /*2aa0*/  LDL R40, [R1+0x6c] ;  /* 0x00006c0001287983 */ /* 0x000f220000100800 */
[----:B------:R-:W-:Y:S01]  /*2ab0*/  ISETP.GE.AND P5, PT, R34, UR21, PT ;  /* 0x0000001522007c0c */ /* 0x000fe2000bfa6270 */
[----:B------:R-:W-:Y:S02]  /*2ac0*/  IMAD R5, R31, UR24, RZ ;  /* 0x000000181f057c24 */ /* 0x000fe4000f8e02ff */
[----:B------:R-:W-:Y:S02]  /*2ad0*/  IMAD.MOV.U32 R6, RZ, RZ, R12 ;  /* 0x000000ffff067224 */ /* 0x000fe400078e000c */
[----:B------:R-:W-:Y:S02]  /*2ae0*/  IMAD.MOV.U32 R7, RZ, RZ, R19 ;  /* 0x000000ffff077224 */ /* 0x000fe400078e0013 */
[C---:B------:R-:W-:Y:S02]  /*2af0*/  IMAD R5, R4.reuse, UR25, R5 ;  /* 0x0000001904057c24 */ /* 0x040fe4000f8e0205 */
[----:B------:R-:W-:-:S04]  /*2b00*/  IMAD.WIDE.U32 R6, R4, UR24, R6 ;  /* 0x0000001804067c25 */ /* 0x000fc8000f8e0006 */
[----:B---3--:R-:W3:Y:S01]  /*2b10*/  @!P5 LDC.64 R16, c[0x0][0x220] ;  /* 0x00008800ff10db82 */ /* 0x008ee20000000a00 */
[----:B------:R-:W-:Y:S01]  /*2b20*/  IMAD.IADD R5, R7, 0x1, R5 ;  /* 0x0000000107057824 */ /* 0x000fe200078e0205 */
[----:B------:R1:W-:Y:S01]  /*2b30*/  @P5 STS.128 [R33+0x12000], RZ ;  /* 0x012000ff21005388 */ /* 0x0003e20000000c00 */
[----:B---3--:R-:W-:-:S04]  /*2b40*/  @!P5 LEA R16, P1, R6, R16, 0x1 ;  /* 0x000000100610d211 */ /* 0x008fc800078208ff */
[----:B------:R-:W-:-:S05]  /*2b50*/  @!P5 LEA.HI.X R17, R6, R17, R5, 0x1, P1 ;  /* 0x000000110611d211 */ /* 0x000fca00008f0c05 */
[----:B------:R-:W-:Y:S01]  /*2b60*/  @!PT LDS RZ, [RZ] ;  /* 0x00000000fffff984 */ /* 0x000fe20000000800 */
[----:B------:R-:W-:Y:S01]  /*2b70*/  @!PT LDS RZ, [RZ] ;  /* 0x00000000fffff984 */ /* 0x000fe20000000800 */
[----:B------:R-:W-:Y:S01]  /*2b80*/  @!PT LDS RZ, [RZ] ;  /* 0x00000000fffff984 */ /* 0x000fe20000000800 */
[----:B------:R1:W-:Y:S01]  /*2b90*/  @!P5 LDGSTS.E.BYPASS.LTC128B.128 [R33+0x12000], desc[UR6][R16.64] ;  /* 0x120000001021dfae */ /* 0x0003e2000b901d46 */
[----:B--2---:R-:W-:Y:S02]  /*2ba0*/  ISETP.GE.AND P3, PT, R15, UR21, PT ;  /* 0x000000150f007c0c */ /* 0x004fe4000bf66270 */
[----:B----4-:R-:W-:-:S11]  /*2bb0*/  ISETP.GE.AND P2, PT, R40, UR21, PT ;  /* 0x0000001528007c0c */ /* 0x010fd6000bf46270 */
[----:B------:R-:W2:Y:S01]  /*2bc0*/  @!P3 LDC.64 R14, c[0x0][0x220] ;  /* 0x00008800ff0ebb82 */ /* 0x000ea20000000a00 */
[----:B------:R1:W-:Y:S01]  /*2bd0*/  @P3 STS.128 [R33+0x14000], RZ ;  /* 0x014000ff21003388 */ /* 0x0003e20000000c00 */
[----:B--2---:R-:W-:-:S04]  /*2be0*/  @!P3 LEA R14, P1, R6, R14, 0x1 ;  /* 0x0000000e060eb211 */ /* 0x004fc800078208ff */
[----:B------:R-:W-:-:S05]  /*2bf0*/  @!P3 LEA.HI.X R15, R6, R15, R5, 0x1, P1 ;  /* 0x0000000f060fb211 */ /* 0x000fca00008f0c05 */
[----:B------:R-:W-:Y:S01]  /*2c00*/  @!PT LDS RZ, [RZ] ;  /* 0x00000000fffff984 */ /* 0x000fe20000000800 */
[----:B------:R-:W-:Y:S01]  /*2c10*/  @!PT LDS RZ, [RZ] ;  /* 0x00000000fffff984 */ /* 0x000fe20000000800 */
[----:B------:R-:W-:Y:S01]  /*2c20*/  @!PT LDS RZ, [RZ] ;  /* 0x00000000fffff984 */ /* 0x000fe20000000800 */
[----:B------:R1:W-:Y:S04]  /*2c30*/  @!P3 LDGSTS.E.BYPASS.LTC128B.128 [R33+0x14000], desc[UR6][R14.64+0x80] ;  /* 0x140000800e21bfae */ /* 0x0003e8000b901d46 */
[----:B------:R1:W-:Y:S01]  /*2c40*/  @P2 STS.128 [R33+0x16000], RZ ;  /* 0x016000ff21002388 */ /* 0x0003e20000000c00 */
[----:B------:R-:W-:Y:S05]  /*2c50*/  @P2 BRA `(.L_x_17) ;  /* 0x00000000001c2947 */ /* 0x000fea0003800000 */
[----:B------:R-:W-:Y:S02]  /*2c60*/  ULDC.64 UR22, c[0x0][0x220] ;  /* 0x0000880000167ab9 */ /* 0x000fe40000000a00 */
[----:B-1----:R-:W-:-:S04]  /*2c70*/  LEA R14, P1, R6, UR22, 0x1 ;  /* 0x00000016060e7c11 */ /* 0x002fc8000f8208ff */
[----:B------:R-:W-:-:S05]  /*2c80*/  LEA.HI.X R15, R6, UR23, R5, 0x1, P1 ;  /* 0x00000017060f7c11 */ /* 0x000fca00088f0c05 */
[----:B------:R-:W-:Y:S01]  /*2c90*/  @!PT LDS RZ, [RZ] ;  /* 0x00000000fffff984 */ /* 0x000fe20000000800 */
[----:B------:R-:W-:Y:S01]  /*2ca0*/  @!PT LDS RZ, [RZ] ;  /* 0x00000000fffff984 */ /* 0x000fe20000000800 */
[----:B------:R-:W-:Y:S01]  /*2cb0*/  @!PT LDS RZ, [RZ] ;  /* 0x00000000fffff984 */ /* 0x000fe20000000800 */
[----:B------:R2:W-:Y:S04]  /*2cc0*/  LDGSTS.E.BYPASS.LTC128B.128 [R33+0x16000], desc[UR6][R14.64+0x100] ;  /* 0x160001000e217fae */ /* 0x0005e8000b901d46 */
.L_x_17:
[----:B------:R-:W-:Y:S05]  /*2cd0*/  BSYNC B0 ;  /* 0x0000000000007941 */ /* 0x000fea0003800000 */
.L_x_16:
[----:B------:R4:W-:Y:S01]  /*2ce0*/  @P4 STS.128 [R33+0x13000], RZ ;  /* 0x013000ff21004388 */ /* 0x0009e20000000c00 */
[----:B------:R-:W-:Y:S03]  /*2cf0*/  BSSY B0, `(.L_x_18) ;  /* 0x000002b000007945 */ /* 0x000fe60003800000 */
[----:B------:R4:W-:Y:S04]  /*2d00*/  @P4 STS.128 [R33+0x15000], RZ ;  /* 0x015000ff21004388 */ /* 0x0009e80000000c00 */
[----:B------:R4:W-:Y:S01]  /*2d10*/  @P4 STS.128 [R33+0x17000], RZ ;  /* 0x017000ff21004388 */ /* 0x0009e20000000c00 */
[----:B------:R-:W-:Y:S05]  /*2d20*/  @P4 BRA `(.L_x_19) ;  /* 0x00000000009c4947 */ /* 0x000fea0003800000 */
[----:B------:R-:W5:Y:S01]  /*2d30*/  LDL R5, [R1+0x68] ;  /* 0x0000680001057983 */ /* 0x000f620000100800 */
[----:B------:R-:W-:-:S03]  /*2d40*/  ULDC UR14, c[0x0][0x2d0] ;  /* 0x0000b400000e7ab9 */ /* 0x000fc60000000800 */
[----:B------:R-:W3:Y:S01]  /*2d50*/  LDL R40, [R1+0x6c] ;  /* 0x00006c0001287983 */ /* 0x000ee20000100800 */
[----:B------:R-:W-:Y:S01]  /*2d60*/  ISETP.GE.AND P5, PT, R34, UR14, PT ;  /* 0x0000000e22007c0c */ /* 0x000fe2000bfa6270 */
[----:B------:R-:W-:-:S12]  /*2d70*/  IMAD.MOV.U32 R7, RZ, RZ, R19 ;  /* 0x000000ffff077224 */ /* 0x000fd800078e0013 */
[----:B-12---:R-:W1:Y:S01]  /*2d80*/  @!P5 LDC.64 R14, c[0x0][0x220] ;  /* 0x00008800ff0edb82 */ /* 0x006e620000000a00 */
[----:B------:R2:W-:Y:S01]  /*2d90*/  @P5 STS.128 [R33+0x13000], RZ ;  /* 0x013000ff21005388 */ /* 0x0005e20000000c00 */
[----:B-----5:R-:W-:Y:S02]  /*2da0*/  ISETP.GE.AND P3, PT, R5, UR14, PT ;  /* 0x0000000e05007c0c */ /* 0x020fe4000bf66270 */
[----:B------:R-:W-:-:S05]  /*2db0*/  IADD3 R5, P1, R4, 0x20, RZ ;  /* 0x0000002004057810 */ /* 0x000fca0007f3e0ff */
[----:B------:R-:W-:Y:S01]  /*2dc0*/  IMAD.X R6, RZ, RZ, R31, P1 ;  /* 0x000000ffff067224 */ /* 0x000fe200008e061f */
[----:B---3--:R-:W-:-:S03]  /*2dd0*/  ISETP.GE.AND P1, PT, R40, UR14, PT ;  /* 0x0000000e28007c0c */ /* 0x008fc6000bf26270 */
[----:B------:R-:W-:Y:S02]  /*2de0*/  IMAD R13, R6, UR24, RZ ;  /* 0x00000018060d7c24 */ /* 0x000fe4000f8e02ff */
[----:B------:R-:W3:Y:S01]  /*2df0*/  @!P3 LDC.64 R16, c[0x0][0x220] ;  /* 0x00008800ff10bb82 */ /* 0x000ee20000000a00 */
[----:B------:R-:W-:-:S04]  /*2e00*/  IMAD.MOV.U32 R6, RZ, RZ, R12 ;  /* 0x000000ffff067224 */ /* 0x000fc800078e000c */
[----:B------:R-:W-:-:S04]  /*2e10*/  IMAD.WIDE.U32 R6, R5, UR24, R6 ;  /* 0x0000001805067c25 */ /* 0x000fc8000f8e0006 */
[----:B------:R-:W-:Y:S01]  /*2e20*/  IMAD R5, R5, UR25, R13 ;  /* 0x0000001905057c24 */ /* 0x000fe2000f8e020d */
[----:B-1----:R-:W-:-:S03]  /*2e30*/  @!P5 LEA R14, P2, R6, R14, 0x1 ;  /* 0x0000000e060ed211 */ /* 0x002fc600078408ff */
[----:B------:R-:W-:-:S05]  /*2e40*/  IMAD.IADD R5, R7, 0x1, R5 ;  /* 0x0000000107057824 */ /* 0x000fca00078e0205 */
[----:B------:R-:W-:-:S05]  /*2e50*/  @!P5 LEA.HI.X R15, R6, R15, R5, 0x1, P2 ;  /* 0x0000000f060fd211 */ /* 0x000fca00010f0c05 */
[----:B------:R-:W-:Y:S01]  /*2e60*/  @!PT LDS RZ, [RZ] ;  /* 0x00000000fffff984 */ /* 0x000fe20000000800 */
[----:B------:R-:W-:Y:S01]  /*2e70*/  @!PT LDS RZ, [RZ] ;  /* 0x00000000fffff984 */ /* 0x000fe20000000800 */
[----:B------:R-:W-:Y:S01]  /*2e80*/  @!PT LDS RZ, [RZ] ;  /* 0x00000000fffff984 */ /* 0x000fe20000000800 */
[----:B------:R2:W-:Y:S01]  /*2e90*/  @!P5 LDGSTS.E.BYPASS.LTC128B.128 [R33+0x13000], desc[UR6][R14.64] ;  /* 0x130000000e21dfae */ /* 0x0005e2000b901d46 */
[----:B---3--:R-:W-:-:S03]  /*2ea0*/  @!P3 LEA R12, P2, R6, R16, 0x1 ;  /* 0x00000010060cb211 */ /* 0x008fc600078408ff */
[----:B------:R2:W-:Y:S01]  /*2eb0*/  @P3 STS.128 [R33+0x15000], RZ ;  /* 0x015000ff21003388 */ /* 0x0005e20000000c00 */
        /* <DEDUP_REMOVED lines=8> */
[----:B--2---:R-:W-:-:S04]  /*2f40*/  LEA R12, P1, R6, UR22, 0x1 ;  /* 0x00000016060c7c11 */ /* 0x004fc8000f8208ff */
[----:B------:R-:W-:-:S05]  /*2f50*/  LEA.HI.X R13, R6, UR23, R5, 0x1, P1 ;  /* 0x00000017060d7c11 */ /* 0x000fca00088f0c05 */
[----:B------:R-:W-:Y:S01]  /*2f60*/  @!PT LDS RZ, [RZ] ;  /* 0x00000000fffff984 */ /* 0x000fe20000000800 */
[----:B------:R-:W-:Y:S01]  /*2f70*/  @!PT LDS RZ, [RZ] ;  /* 0x00000000fffff984 */ /* 0x000fe20000000800 */
[----:B------:R-:W-:Y:S01]  /*2f80*/  @!PT LDS RZ, [RZ] ;  /* 0x00000000fffff984 */ /* 0x000fe20000000800 */
[----:B------:R1:W-:Y:S04]  /*2f90*/  LDGSTS.E.BYPASS.LTC128B.128 [R33+0x17000], desc[UR6][R12.64+0x100] ;  /* 0x170001000c217fae */ /* 0x0003e8000b901d46 */
.L_x_19:
[----:B------:R-:W-:Y:S05]  /*2fa0*/  BSYNC B0 ;  /* 0x0000000000007941 */ /* 0x000fea0003800000 */
.L_x_18:
[----:B------:R-:W0:Y:S01]  /*2fb0*/  LDGDEPBAR ;  /* 0x00000000000079af */ /* 0x000e220000000000 */
[----:B-12---:R-:W-:Y:S01]  /*2fc0*/  LOP3.LUT R14, R24, 0xfffffffc, RZ, 0xc0, !PT ;  /* 0xfffffffc180e7812 */ /* 0x006fe200078ec0ff */
[----:B------:R-:W-:Y:S01]  /*2fd0*/  BSSY B0, `(.L_x_20) ;  /* 0x000001f000007945 */ /* 0x000fe20003800000 */
[----:B------:R-:W-:Y:S01]  /*2fe0*/  SHF.R.S32.HI R5, RZ, 0x1f, R22 ;  /* 0x0000001fff057819 */ /* 0x000fe20000011416 */
[----:B------:R1:W-:Y:S01]  /*2ff0*/  @P6 STS.128 [R33+0x6000], RZ ;  /* 0x006000ff21006388 */ /* 0x0003e20000000c00 */
[----:B------:R-:W-:Y:S01]  /*3000*/  ISETP.GE.AND P5, PT, R29, UR13, PT ;  /* 0x0000000d1d007c0c */ /* 0x000fe2000bfa6270 */
[----:B------:R-:W-:Y:S01]  /*3010*/  IMAD.IADD R14, R26, 0x1, -R14 ;  /* 0x000000011a0e7824 */ /* 0x000fe200078e0a0e */
[----:B------:R-:W-:Y:S01]  /*3020*/  LEA.HI R22, R5, R22, RZ, 0x2 ;  /* 0x0000001605167211 */ /* 0x000fe200078f10ff */
[----:B------:R1:W-:Y:S04]  /*3030*/  @P6 STS.128 [R33+0x8000], RZ ;  /* 0x008000ff21006388 */ /* 0x0003e80000000c00 */
[----:B------:R1:W-:Y:S01]  /*3040*/  @P6 STS.128 [R33+0xa000], RZ ;  /* 0x00a000ff21006388 */ /* 0x0003e20000000c00 */
[----:B------:R-:W-:Y:S05]  /*3050*/  @P6 BRA `(.L_x_21) ;  /* 0x0000000000586947 */ /* 0x000fea0003800000 */
[----:B------:R-:W2:Y:S01]  /*3060*/  LDL R7, [R1+0x68] ;  /* 0x0000680001077983 */ /* 0x000ea20000100800 */
[----:B------:R-:W-:-:S03]  /*3070*/  ULDC UR14, c[0x0][0x2d0] ;  /* 0x0000b400000e7ab9 */ /* 0x000fc60000000800 */
[----:B------:R-:W5:Y:S01]  /*3080*/  LDL R6, [R1+0x6c] ;  /* 0x00006c0001067983 */ /* 0x000f620000100800 */
[----:B------:R-:W-:-:S13]  /*3090*/  ISETP.GE.AND P3, PT, R34, UR14, PT ;  /* 0x0000000e22007c0c */ /* 0x000fda000bf66270 */
[----:B------:R1:W-:Y:S04]  /*30a0*/  @P3 STS.128 [R33+0x6000], RZ ;  /* 0x006000ff21003388 */ /* 0x0003e80000000c00 */
[----:B------:R-:W-:Y:S01]  /*30b0*/  @!PT LDS RZ, [RZ] ;  /* 0x00000000fffff984 */ /* 0x000fe20000000800 */
[----:B------:R-:W-:Y:S01]  /*30c0*/  @!PT LDS RZ, [RZ] ;  /* 0x00000000fffff984 */ /* 0x000fe20000000800 */
[----:B------:R-:W-:Y:S01]  /*30d0*/  @!PT LDS RZ, [RZ] ;  /* 0x00000000fffff984 */ /* 0x000fe20000000800 */
[----:B------:R1:W-:Y:S01]  /*30e0*/  @!P3 LDGSTS.E.BYPASS.LTC128B.128 [R33+0x6000], desc[UR6][R38.64] ;  /* 0x060000002621bfae */ /* 0x0003e2000b901d46 */
[----:B--2---:R-:W-:Y:S02]  /*30f0*/  ISETP.GE.AND P2, PT, R7, UR14, PT ;  /* 0x0000000e07007c0c */ /* 0x004fe4000bf46270 */
[----:B-----5:R-:W-:-:S11]  /*3100*/  ISETP.GE.AND P1, PT, R6, UR14, PT ;  /* 0x0000000e06007c0c */ /* 0x020fd6000bf26270 */
[----:B------:R1:W-:Y:S04]  /*3110*/  @P2 STS.128 [R33+0x8000], RZ ;  /* 0x008000ff21002388 */ /* 0x0003e80000000c00 */
[----:B------:R-:W-:Y:S01]  /*3120*/  @!PT LDS RZ, [RZ] ;  /* 0x00000000fffff984 */ /* 0x000fe20000000800 */
[----:B------:R-:W-:Y:S01]  /*3130*/  @!PT LDS RZ, [RZ] ;  /* 0x00000000fffff984 */ /* 0x000fe20000000800 */
[----:B------:R-:W-:Y:S01]  /*3140*/  @!PT LDS RZ, [RZ] ;  /* 0x00000000fffff984 */ /* 0x000fe20000000800 */
[----:B------:R1:W-:Y:S04]  /*3150*/  @!P2 LDGSTS.E.BYPASS.LTC128B.128 [R33+0x8000], desc[UR6][R38.64+0x80] ;  /* 0x080000802621afae */ /* 0x0003e8000b901d46 */
[----:B------:R1:W-:Y:S01]  /*3160*/  @P1 STS.128 [R33+0xa000], RZ ;  /* 0x00a000ff21001388 */ /* 0x0003e20000000c00 */
[----:B------:R-:W-:Y:S05]  /*3170*/  @P1 BRA `(.L_x_21) ;  /* 0x0000000000101947 */ /* 0x000fea0003800000 */
[----:B------:R-:W-:Y:S01]  /*3180*/  @!PT LDS RZ, [RZ] ;  /* 0x00000000fffff984 */ /* 0x000fe20000000800 */
[----:B------:R-:W-:Y:S01]  /*3190*/  @!PT LDS RZ, [RZ] ;  /* 0x00000000fffff984 */ /* 0x000fe20000000800 */
[----:B------:R-:W-:Y:S01]  /*31a0*/  @!PT LDS RZ, [RZ] ;  /* 0x00000000fffff984 */ /* 0x000fe20000000800 */
[----:B------:R2:W-:Y:S02]  /*31b0*/  LDGSTS.E.BYPASS.LTC128B.128 [R33+0xa000], desc[UR6][R38.64+0x100] ;  /* 0x0a00010026217fae */ /* 0x0005e4000b901d46 */
.L_x_21:
[----:B------:R-:W-:Y:S05]  /*31c0*/  BSYNC B0 ;  /* 0x0000000000007941 */ /* 0x000fea0003800000 */
.L_x_20:
        /* <DEDUP_REMOVED lines=9> */
[----:B------:R-:W-:-:S12]  /*3260*/  IMAD.WIDE.U32 R12, R20, 0x20, RZ ;  /* 0x00000020140c7825 */ /* 0x000fd800078e00ff */
[----:B------:R1:W-:Y:S01]  /*3270*/  @P3 STS.128 [R33+0x7000], RZ ;  /* 0x007000ff21003388 */ /* 0x0003e20000000c00 */
[----:B-----5:R-:W-:Y:S02]  /*3280*/  ISETP.GE.AND P2, PT, R5, UR14, PT ;  /* 0x0000000e05007c0c */ /* 0x020fe4000bf46270 */
[----:B------:R-:W-:Y:S01]  /*3290*/  IADD3 R5, P1, R8, R12, RZ ;  /* 0x0000000c08057210 */ /* 0x000fe20007f3e0ff */
[----:B------:R-:W-:-:S05]  /*32a0*/  IMAD.SHL.U32 R12, R21, 0x20, RZ ;  /* 0x00000020150c7824 */ /* 0x000fca00078e00ff */
[----:B------:R-:W-:Y:S02]  /*32b0*/  IADD3.X R12, R23, R13, R12, P1, !PT ;  /* 0x0000000d170c7210 */ /* 0x000fe40000ffe40c */
[----:B------:R-:W-:-:S04]  /*32c0*/  @!P3 LEA R8, P1, R20, R38, 0x6 ;  /* 0x000000261408b211 */ /* 0x000fc800078230ff */
[----:B------:R-:W-:Y:S02]  /*32d0*/  @!P3 LEA.HI.X R9, R20, R39, R21, 0x6, P1 ;  /* 0x000000271409b211 */ /* 0x000fe400008f3415 */
[----:B------:R-:W-:-:S03]  /*32e0*/  @!P2 LEA R6, P1, R5, UR16, 0x1 ;  /* 0x000000100506ac11 */ /* 0x000fc6000f8208ff */
[----:B------:R-:W-:Y:S01]  /*32f0*/  @!PT LDS RZ, [RZ] ;  /* 0x00000000fffff984 */ /* 0x000fe20000000800 */
[----:B------:R-:W-:Y:S01]  /*3300*/  @!PT LDS RZ, [RZ] ;  /* 0x00000000fffff984 */ /* 0x000fe20000000800 */
[----:B------:R-:W-:Y:S01]  /*3310*/  @!PT LDS RZ, [RZ] ;  /* 0x00000000fffff984 */ /* 0x000fe20000000800 */
[----:B------:R1:W-:Y:S01]  /*3320*/  @!P3 LDGSTS.E.BYPASS.LTC128B.128 [R33+0x7000], desc[UR6][R8.64] ;  /* 0x070000000821bfae */ /* 0x0003e2000b901d46 */
[----:B------:R-:W-:Y:S02]  /*3330*/  @!P2 LEA.HI.X R7, R5, UR17, R12, 0x1, P1 ;  /* 0x000000110507ac11 */ /* 0x000fe400088f0c0c */
[----:B---3--:R-:W-:Y:S01]  /*3340*/  ISETP.GE.AND P1, PT, R15, UR14, PT ;  /* 0x0000000e0f007c0c */ /* 0x008fe2000bf26270 */
[----:B------:R1:W-:Y:S04]  /*3350*/  @P2 STS.128 [R33+0x9000], RZ ;  /* 0x009000ff21002388 */ /* 0x0003e80000000c00 */
[----:B------:R-:W-:Y:S01]  /*3360*/  @!PT LDS RZ, [RZ] ;  /* 0x00000000fffff984 */ /* 0x000fe20000000800 */
[----:B------:R-:W-:Y:S01]  /*3370*/  @!PT LDS RZ, [RZ] ;  /* 0x00000000fffff984 */ /* 0x000fe20000000800 */
[----:B------:R-:W-:Y:S01]  /*3380*/  @!PT LDS RZ, [RZ] ;  /* 0x00000000fffff984 */ /* 0x000fe20000000800 */
[----:B------:R1:W-:Y:S08]  /*3390*/  @!P2 LDGSTS.E.BYPASS.LTC128B.128 [R33+0x9000], desc[UR6][R6.64+0x80] ;  /* 0x090000800621afae */ /* 0x0003f0000b901d46 */
[----:B------:R1:W-:Y:S01]  /*33a0*/  @P1 STS.128 [R33+0xb000], RZ ;  /* 0x00b000ff21001388 */ /* 0x0003e20000000c00 */
[----:B------:R-:W-:Y:S05]  /*33b0*/  @P1 BRA `(.L_x_23) ;  /* 0x0000000000181947 */ /* 0x000fea0003800000 */
[----:B-1----:R-:W-:-:S04]  /*33c0*/  LEA R6, P1, R5, UR16, 0x1 ;  /* 0x0000001005067c11 */ /* 0x002fc8000f8208ff */
[----:B------:R-:W-:-:S05]  /*33d0*/  LEA.HI.X R7, R5, UR17, R12, 0x1, P1 ;  /* 0x0000001105077c11 */ /* 0x000fca00088f0c0c */
[----:B------:R-:W-:Y:S01]  /*33e0*/  @!PT LDS RZ, [RZ] ;  /* 0x00000000fffff984 */ /* 0x000fe20000000800 */
[----:B------:R-:W-:Y:S01]  /*33f0*/  @!PT LDS RZ, [RZ] ;  /* 0x00000000fffff984 */ /* 0x000fe20000000800 */
[----:B------:R-:W-:Y:S01]  /*3400*/  @!PT LDS RZ, [RZ] ;  /* 0x00000000fffff984 */ /* 0x000fe20000000800 */
[----:B------:R1:W-:Y:S04]  /*3410*/  LDGSTS.E.BYPASS.LTC128B.128 [R33+0xb000], desc[UR6][R6.64+0x100] ;  /* 0x0b00010006217fae */ /* 0x0003e8000b901d46 */
.L_x_23:
[----:B------:R-:W-:Y:S05]  /*3420*/  BSYNC B0 ;  /* 0x0000000000007941 */ /* 0x000fea0003800000 */
.L_x_22:
[----:B------:R1:W-:Y:S01]  /*3430*/  @P6 STS.128 [R33], RZ ;  /* 0x000000ff21006388 */ /* 0x0003e20000000c00 */
[----:B------:R-:W-:Y:S01]  /*3440*/  BSSY B0, `(.L_x_24) ;  /* 0x000001b000007945 */ /* 0x000fe20003800000 */
[----:B------:R-:W-:Y:S02]  /*3450*/  MOV R12, UR26 ;  /* 0x0000001a000c7c02 */ /* 0x000fe40008000f00 */
[----:B------:R1:W-:Y:S04]  /*3460*/  @P6 STS.128 [R33+0x2000], RZ ;  /* 0x002000ff21006388 */ /* 0x0003e80000000c00 */
[----:B------:R1:W-:Y:S01]  /*3470*/  @P6 STS.128 [R33+0x4000], RZ ;  /* 0x004000ff21006388 */ /* 0x0003e20000000c00 */
[----:B------:R-:W-:Y:S05]  /*3480*/  @P6 BRA `(.L_x_25) ;  /* 0x0000000000586947 */ /* 0x000fea0003800000 */
[----:B-1----:R-:W5:Y:S01]  /*3490*/  LDL R6, [R1+0x68] ;  /* 0x0000680001067983 */ /* 0x002f620000100800 */
[----:B------:R-:W-:-:S03]  /*34a0*/  ULDC UR14, c[0x0][0x2d0] ;  /* 0x0000b400000e7ab9 */ /* 0x000fc60000000800 */
[----:B------:R-:W2:Y:S01]  /*34b0*/  LDL R5, [R1+0x6c] ;  /* 0x00006c0001057983 */ /* 0x000ea20000100800 */
[----:B------:R-:W-:-:S13]  /*34c0*/  ISETP.GE.AND P3, PT, R34, UR14, PT ;  /* 0x0000000e22007c0c */ /* 0x000fda000bf66270 */
[----:B------:R1:W-:Y:S04]  /*34d0*/  @P3 STS.128 [R33], RZ ;  /* 0x000000ff21003388 */ /* 0x0003e80000000c00 */
[----:B------:R-:W-:Y:S01]  /*34e0*/  @!PT LDS RZ, [RZ] ;  /* 0x00000000fffff984 */ /* 0x000fe20000000800 */
[----:B------:R-:W-:Y:S01]  /*34f0*/  @!PT LDS RZ, [RZ] ;  /* 0x00000000fffff984 */ /* 0x000fe20000000800 */
[----:B------:R-:W-:Y:S01]  /*3500*/  @!PT LDS RZ, [RZ] ;  /* 0x00000000fffff984 */ /* 0x000fe20000000800 */
[----:B------:R1:W-:Y:S01]  /*3510*/  @!P3 LDGSTS.E.BYPASS.LTC128B.128 [R33], desc[UR6][R36.64] ;  /* 0x000000002421bfae */ /* 0x0003e2000b901d46 */
[----:B-----5:R-:W-:Y:S02]  /*3520*/  ISETP.GE.AND P2, PT, R6, UR14, PT ;  /* 0x0000000e06007c0c */ /* 0x020fe4000bf46270 */
[----:B--2---:R-:W-:-:S11]  /*3530*/  ISETP.GE.AND P1, PT, R5, UR14, PT ;  /* 0x0000000e05007c0c */ /* 0x004fd6000bf26270 */
        /* <DEDUP_REMOVED lines=11> */
.L_x_25:
[----:B------:R-:W-:Y:S05]  /*35f0*/  BSYNC B0 ;  /* 0x0000000000007941 */ /* 0x000fea0003800000 */
.L_x_24:
        /* <DEDUP_REMOVED lines=9> */
[----:B------:R-:W-:Y:S01]  /*3690*/  UIMAD.WIDE.U32 UR16, UR32, 0x20, URZ ;  /* 0x00000020201078a5 */ /* 0x000fe2000f8e003f */
[----:B-1----:R-:W-:Y:S01]  /*36a0*/  IMAD.U32 R7, RZ, RZ, UR32 ;  /* 0x00000020ff077e24 */ /* 0x002fe2000f8e00ff */
[----:B------:R-:W-:Y:S01]  /*36b0*/  USHF.L.U32 UR14, UR33, 0x5, URZ ;  /* 0x00000005210e7899 */ /* 0x000fe2000800063f */
[----:B------:R-:W-:-:S09]  /*36c0*/  IMAD.U32 R6, RZ, RZ, UR33 ;  /* 0x00000021ff067e24 */ /* 0x000fd2000f8e00ff */
[C---:B------:R-:W-:Y:S01]  /*36d0*/  @!P3 LEA R8, P1, R7.reuse, R36, 0x6 ;  /* 0x000000240708b211 */ /* 0x040fe200078230ff */
[----:B------:R1:W-:Y:S03]  /*36e0*/  @P3 STS.128 [R33+0x1000], RZ ;  /* 0x001000ff21003388 */ /* 0x0003e60000000c00 */
[----:B------:R-:W-:-:S05]  /*36f0*/  @!P3 LEA.HI.X R9, R7, R37, R6, 0x6, P1 ;  /* 0x000000250709b211 */ /* 0x000fca00008f3406 */
[----:B------:R-:W-:Y:S01]  /*3700*/  @!PT LDS RZ, [RZ] ;  /* 0x00000000fffff984 */ /* 0x000fe20000000800 */
[----:B------:R-:W-:Y:S01]  /*3710*/  @!PT LDS RZ, [RZ] ;  /* 0x00000000fffff984 */ /* 0x000fe20000000800 */
[----:B------:R-:W-:Y:S01]  /*3720*/  @!PT LDS RZ, [RZ] ;  /* 0x00000000fffff984 */ /* 0x000fe20000000800 */
[----:B------:R1:W-:Y:S01]  /*3730*/  @!P3 LDGSTS.E.BYPASS.LTC128B.128 [R33+0x1000], desc[UR6][R8.64] ;  /* 0x010000000821bfae */ /* 0x0003e2000b901d46 */
[----:B-----5:R-:W-:Y:S02]  /*3740*/  ISETP.GE.AND P2, PT, R5, UR21, PT ;  /* 0x0000001505007c0c */ /* 0x020fe4000bf46270 */
[----:B------:R-:W-:Y:S01]  /*3750*/  IADD3 R5, P5, R10, UR16, RZ ;  /* 0x000000100a057c10 */ /* 0x000fe2000ffbe0ff */
[----:B------:R-:W-:Y:S01]  /*3760*/  IMAD.U32 R10, RZ, RZ, UR14 ;  /* 0x0000000eff0a7e24 */ /* 0x000fe2000f8e00ff */
[----:B---3--:R-:W-:-:S04]  /*3770*/  ISETP.GE.AND P1, PT, R13, UR21, PT ;  /* 0x000000150d007c0c */ /* 0x008fc8000bf26270 */
[----:B------:R-:W-:-:S05]  /*3780*/  IADD3.X R10, R25, UR17, R10, P5, !PT ;  /* 0x00000011190a7c10 */ /* 0x000fca000affe40a */
[C---:B------:R-:W-:Y:S01]  /*3790*/  @!P2 LEA R6, P5, R5.reuse, UR18, 0x1 ;  /* 0x000000120506ac11 */ /* 0x040fe2000f8a08ff */
[----:B------:R1:W-:Y:S03]  /*37a0*/  @P2 STS.128 [R33+0x3000], RZ ;  /* 0x003000ff21002388 */ /* 0x0003e60000000c00 */
[----:B------:R-:W-:-:S05]  /*37b0*/  @!P2 LEA.HI.X R7, R5, UR19, R10, 0x1, P5 ;  /* 0x000000130507ac11 */ /* 0x000fca000a8f0c0a */
[----:B------:R-:W-:Y:S01]  /*37c0*/  @!PT LDS RZ, [RZ] ;  /* 0x00000000fffff984 */ /* 0x000fe20000000800 */
[----:B------:R-:W-:Y:S01]  /*37d0*/  @!PT LDS RZ, [RZ] ;  /* 0x00000000fffff984 */ /* 0x000fe20000000800 */
[----:B------:R-:W-:Y:S01]  /*37e0*/  @!PT LDS RZ, [RZ] ;  /* 0x00000000fffff984 */ /* 0x000fe20000000800 */
[----:B------:R1:W-:Y:S04]  /*37f0*/  @!P2 LDGSTS.E.BYPASS.LTC128B.128 [R33+0x3000], desc[UR6][R6.64+0x80] ;  /* 0x030000800621afae */ /* 0x0003e8000b901d46 */
        /* <DEDUP_REMOVED lines=8> */
.L_x_27:
[----:B------:R-:W-:Y:S05]  /*3880*/  BSYNC B0 ;  /* 0x0000000000007941 */ /* 0x000fea0003800000 */
.L_x_26:
[----:B------:R-:W-:Y:S01]  /*3890*/  UIMAD UR14, UR41, UR26, URZ ;  /* 0x0000001a290e72a4 */ /* 0x000fe2000f8e023f */
[----:B------:R-:W-:Y:S01]  /*38a0*/  SHF.R.S32.HI R5, RZ, 0x2, R22 ;  /* 0x00000002ff057819 */ /* 0x000fe20000011416 */
[----:B-1----:R-:W-:Y:S01]  /*38b0*/  IMAD.WIDE.U32 R6, R12, UR29, R34 ;  /* 0x0000001d0c067c25 */ /* 0x002fe2000f8e0022 */
[----:B------:R-:W-:Y:S01]  /*38c0*/  ULDC.64 UR16, c[0x0][0x260] ;  /* 0x0000980000107ab9 */ /* 0x000fe20000000a00 */
[----:B------:R-:W-:Y:S01]  /*38d0*/  UIMAD UR14, UR29, UR27, UR14 ;  /* 0x0000001b1d0e72a4 */ /* 0x000fe2000f8e020e */
[----:B------:R-:W-:Y:S01]  /*38e0*/  @P0 STS.128 [R33+0xc000], RZ ;  /* 0x00c000ff21000388 */ /* 0x000fe20000000c00 */
[----:B------:R-:W-:Y:S01]  /*38f0*/  IMAD R5, R14, 0x10, R5 ;  /* 0x000000100e057824 */ /* 0x000fe200078e0205 */
[----:B------:R-:W-:Y:S01]  /*3900*/  IADD3 R8, P1, R6, UR36, RZ ;  /* 0x0000002406087c10 */ /* 0x000fe2000ff3e0ff */
[----:B------:R-:W-:Y:S01]  /*3910*/  IMAD R10, R27, UR16, RZ ;  /* 0x000000101b0a7c24 */ /* 0x000fe2000f8e02ff */
[----:B------:R-:W-:Y:S01]  /*3920*/  @P0 STS.128 [R33+0xe000], RZ ;  /* 0x00e000ff21000388 */ /* 0x000fe20000000c00 */
[C---:B------:R-:W-:Y:S01]  /*3930*/  VIADD R6, R5.reuse, 0x8 ;  /* 0x0000000805067836 */ /* 0x040fe20000000000 */
[----:B------:R-:W-:Y:S01]  /*3940*/  SHF.L.U32 R11, R5, 0x2, RZ ;  /* 0x00000002050b7819 */ /* 0x000fe200000006ff */
[----:B------:R-:W-:Y:S01]  /*3950*/  IMAD.U32 R9, RZ, RZ, UR14 ;  /* 0x0000000eff097e24 */ /* 0x000fe2000f8e00ff */
[----:B------:R-:W-:Y:S01]  /*3960*/  @P0 STS.128 [R33+0x10000], RZ ;  /* 0x010000ff21000388 */ /* 0x000fe20000000c00 */
[----:B------:R-:W-:Y:S01]  /*3970*/  IMAD R13, R18, UR17, R10 ;  /* 0x00000011120d7c24 */ /* 0x000fe2000f8e020a */
[----:B------:R-:W-:Y:S01]  /*3980*/  ISETP.GE.AND P5, PT, R6, UR13, PT ;  /* 0x0000000d06007c0c */ /* 0x000fe2000bfa6270 */
[----:B------:R-:W-:Y:S01]  /*3990*/  IMAD.MOV.U32 R19, RZ, RZ, 0x7f800000 ;  /* 0x7f800000ff137424 */ /* 0x000fe200078e00ff */
[----:B------:R-:W-:Y:S01]  /*39a0*/  IADD3.X R9, R7, UR37, R9, P1, !PT ;  /* 0x0000002507097c10 */ /* 0x000fe20008ffe409 */
[----:B------:R1:W-:Y:S01]  /*39b0*/  STL [R1+0x74], R11 ;  /* 0x0000740b01007387 */ /* 0x0003e20000100800 */
[----:B------:R-:W-:Y:S01]  /*39c0*/  SHF.R.S32.HI R6, RZ, 0x1f, R5 ;  /* 0x0000001fff067819 */ /* 0x000fe20000011405 */
[----:B------:R-:W-:Y:S01]  /*39d0*/  BSSY B0, `(.L_x_28) ;  /* 0x0000031000007945 */ /* 0x000fe20003800000 */
[----:B------:R-:W-:Y:S01]  /*39e0*/  IADD3 R10, P1, R11, UR10, RZ ;  /* 0x0000000a0b0a7c10 */ /* 0x000fe2000ff3e0ff */
[----:B------:R-:W-:Y:S01]  /*39f0*/  IMAD.WIDE.U32 R8, R18, UR16, R8 ;  /* 0x0000001012087c25 */ /* 0x000fe2000f8e0008 */
[----:B------:R-:W-:-:S02]  /*3a00*/  SHF.L.U64.HI R15, R5, 0x2, R6 ;  /* 0x00000002050f7819 */ /* 0x000fc40000010206 */
[----:B------:R-:W-:Y:S01]  /*3a10*/  ISETP.GE.AND P6, PT, R5, UR13, PT ;  /* 0x0000000d05007c0c */ /* 0x000fe2000bfc6270 */
[----:B------:R-:W-:Y:S01]  /*3a20*/  IMAD.MOV.U32 R18, RZ, RZ, 0x7f800000 ;  /* 0x7f800000ff127424 */ /* 0x000fe200078e00ff */
[----:B------:R-:W-:Y:S01]  /*3a30*/  IADD3 R13, R9, R13, RZ ;  /* 0x0000000d090d7210 */ /* 0x000fe20007ffe0ff */
[----:B------:R2:W-:Y:S04]  /*3a40*/  STL [R1+0x70], R15 ;  /* 0x0000700f01007387 */ /* 0x0005e80000100800 */
[----:B------:R2:W-:Y:S04]  /*3a50*/  STL [R1+0x60], R19 ;  /* 0x0000601301007387 */ /* 0x0005e80000100800 */
[----:B------:R2:W-:Y:S01]  /*3a60*/  STL [R1+0x64], R18 ;  /* 0x0000641201007387 */ /* 0x0005e20000100800 */
[----:B-1----:R-:W-:Y:S01]  /*3a70*/  IADD3.X R11, R15, UR9, RZ, P1, !PT ;  /* 0x000000090f0b7c10 */ /* 0x002fe20008ffe4ff */
[----:B------:R-:W-:Y:S06]  /*3a80*/  @P0 BRA `(.L_x_29) ;  /* 0x0000000000940947 */ /* 0x000fec0003800000 */
[----:B--2---:R-:W2:Y:S01]  /*3a90*/  LDL R15, [R1+0x68] ;  /* 0x00006800010f7983 */ /* 0x004ea20000100800 */
[----:B------:R-:W-:-:S03]  /*3aa0*/  ULDC UR13, c[0x0][0x2d0] ;  /* 0x0000b400000d7ab9 */ /* 0x000fc60000000800 */
[----:B------:R-:W5:Y:S01]  /*3ab0*/  LDL R20, [R1+0x6c] ;  /* 0x00006c0001147983 */ /* 0x000f620000100800 */
[----:B------:R-:W-:Y:S01]  /*3ac0*/  ISETP.GE.AND P3, PT, R34, UR13, PT ;  /* 0x0000000d22007c0c */ /* 0x000fe2000bf66270 */
[----:B------:R-:W-:Y:S02]  /*3ad0*/  IMAD R12, R31, UR26, RZ ;  /* 0x0000001a1f0c7c24 */ /* 0x000fe4000f8e02ff */
[----:B------:R-:W-:Y:S02]  /*3ae0*/  IMAD.MOV.U32 R6, RZ, RZ, R8 ;  /* 0x000000ffff067224 */ /* 0x000fe400078e0008 */
[----:B------:R-:W-:Y:S02]  /*3af0*/  IMAD.MOV.U32 R7, RZ, RZ, R13 ;  /* 0x000000ffff077224 */ /* 0x000fe400078e000d */
[C---:B------:R-:W-:Y:S02]  /*3b00*/  IMAD R12, R4.reuse, UR27, R12 ;  /* 0x0000001b040c7c24 */ /* 0x040fe4000f8e020c */
[----:B------:R-:W-:-:S04]  /*3b10*/  IMAD.WIDE.U32 R6, R4, UR26, R6 ;  /* 0x0000001a04067c25 */ /* 0x000fc8000f8e0006 */
[----:B---3--:R-:W1:Y:S01]  /*3b20*/  @!P3 LDC.64 R16, c[0x0][0x218] ;  /* 0x00008600ff10bb82 */ /* 0x008e620000000a00 */
[----:B------:R-:W-:Y:S01]  /*3b30*/  IMAD.IADD R12, R7, 0x1, R12 ;  /* 0x00000001070c7824 */ /* 0x000fe200078e020c */
[----:B------:R3:W-:Y:S01]  /*3b40*/  @P3 STS.128 [R33+0xc000], RZ ;  /* 0x00c000ff21003388 */ /* 0x0007e20000000c00 */
[----:B-1----:R-:W-:-:S04]  /*3b50*/  @!P3 LEA R16, P1, R6, R16, 0x1 ;  /* 0x000000100610b211 */ /* 0x002fc800078208ff */
[----:B------:R-:W-:-:S05]  /*3b60*/  @!P3 LEA.HI.X R17, R6, R17, R12, 0x1, P1 ;  /* 0x000000110611b211 */ /* 0x000fca00008f0c0c */
[----:B------:R-:W-:Y:S01]  /*3b70*/  @!PT LDS RZ, [RZ] ;  /* 0x00000000fffff984 */ /* 0x000fe20000000800 */
[----:B------:R-:W-:Y:S01]  /*3b80*/  @!PT LDS RZ, [RZ] ;  /* 0x00000000fffff984 */ /* 0x000fe20000000800 */
[----:B------:R-:W-:Y:S01]  /*3b90*/  @!PT LDS RZ, [RZ] ;  /* 0x00000000fffff984 */ /* 0x000fe20000000800 */
[----:B------:R3:W-:Y:S01]  /*3ba0*/  @!P3 LDGSTS.E.BYPASS.LTC128B.128 [R33+0xc000], desc[UR6][R16.64] ;  /* 0x0c0000001021bfae */ /* 0x0007e2000b901d46 */
[----:B--2---:R-:W-:Y:S02]  /*3bb0*/  ISETP.GE.AND P2, PT, R15, UR13, PT ;  /* 0x0000000d0f007c0c */ /* 0x004fe4000bf46270 */
[----:B-----5:R-:W-:-:S11]  /*3bc0*/  ISETP.GE.AND P0, PT, R20, UR13, PT ;  /* 0x0000000d14007c0c */ /* 0x020fd6000bf06270 */
[----:B------:R-:W1:Y:S01]  /*3bd0*/  @!P2 LDC.64 R14, c[0x0][0x218] ;  /* 0x00008600ff0eab82 */ /* 0x000e620000000a00 */
[----:B------:R3:W-:Y:S01]  /*3be0*/  @P2 STS.128 [R33+0xe000], RZ ;  /* 0x00e000ff21002388 */ /* 0x0007e20000000c00 */
[----:B-1----:R-:W-:-:S04]  /*3bf0*/  @!P2 LEA R14, P1, R6, R14, 0x1 ;  /* 0x0000000e060ea211 */ /* 0x002fc800078208ff */
        /* <DEDUP_REMOVED lines=8> */
[----:B---3--:R-:W-:-:S04]  /*3c80*/  LEA R14, P0, R6, UR16, 0x1 ;  /* 0x00000010060e7c11 */ /* 0x008fc8000f8008ff */
[----:B------:R-:W-:-:S05]  /*3c90*/  LEA.HI.X R15, R6, UR17, R12, 0x1, P0 ;  /* 0x00000011060f7c11 */ /* 0x000fca00080f0c0c */
[----:B------:R-:W-:Y:S01]  /*3ca0*/  @!PT LDS RZ, [RZ] ;  /* 0x00000000fffff984 */ /* 0x000fe20000000800 */
[----:B------:R-:W-:Y:S01]  /*3cb0*/  @!PT LDS RZ, [RZ] ;  /* 0x00000000fffff984 */ /* 0x000fe20000000800 */
[----:B------:R-:W-:Y:S01]  /*3cc0*/  @!PT LDS RZ, [RZ] ;  /* 0x00000000fffff984 */ /* 0x000fe20000000800 */
[----:B------:R1:W-:Y:S04]  /*3cd0*/  LDGSTS.E.BYPASS.LTC128B.128 [R33+0x10000], desc[UR6][R14.64+0x100] ;  /* 0x100001000e217fae */ /* 0x0003e8000b901d46 */
.L_x_29:
[----:B------:R-:W-:Y:S05]  /*3ce0*/  BSYNC B0 ;  /* 0x0000000000007941 */ /* 0x000fea0003800000 */
.L_x_28:
[----:B------:R1:W-:Y:S01]  /*3cf0*/  @P4 STS.128 [R33+0xd000], RZ ;  /* 0x00d000ff21004388 */ /* 0x0003e20000000c00 */
[----:B------:R-:W-:Y:S03]  /*3d00*/  BSSY B0, `(.L_x_30) ;  /* 0x000002b000007945 */ /* 0x000fe60003800000 */
[----:B------:R1:W-:Y:S04]  /*3d10*/  @P4 STS.128 [R33+0xf000], RZ ;  /* 0x00f000ff21004388 */ /* 0x0003e80000000c00 */
[----:B------:R1:W-:Y:S01]  /*3d20*/  @P4 STS.128 [R33+0x11000], RZ ;  /* 0x011000ff21004388 */ /* 0x0003e20000000c00 */
[----:B------:R-:W-:Y:S05]  /*3d30*/  @P4 BRA `(.L_x_31) ;  /* 0x00000000009c4947 */ /* 0x000fea0003800000 */
[----:B------:R-:W5:Y:S01]  /*3d40*/  LDL R6, [R1+0x68] ;  /* 0x0000680001067983 */ /* 0x000f620000100800 */
[----:B------:R-:W-:-:S03]  /*3d50*/  ULDC UR13, c[0x0][0x2d0] ;  /* 0x0000b400000d7ab9 */ /* 0x000fc60000000800 */
[----:B------:R-:W4:Y:S01]  /*3d60*/  LDL R12, [R1+0x6c] ;  /* 0x00006c00010c7983 */ /* 0x000f220000100800 */
[----:B------:R-:W-:Y:S01]  /*3d70*/  ISETP.GE.AND P3, PT, R34, UR13, PT ;  /* 0x0000000d22007c0c */ /* 0x000fe2000bf66270 */
[----:B------:R-:W-:Y:S01]  /*3d80*/  IMAD.MOV.U32 R7, RZ, RZ, R13 ;  /* 0x000000ffff077224 */ /* 0x000fe200078e000d */
[----:B------:R-:W-:-:S11]  /*3d90*/  IADD3 R4, P0, R4, 0x20, RZ ;  /* 0x0000002004047810 */ /* 0x000fd60007f1e0ff */
[----:B-123--:R-:W1:Y:S01]  /*3da0*/  @!P3 LDC.64 R14, c[0x0][0x218] ;  /* 0x00008600ff0ebb82 */ /* 0x00ee620000000a00 */
[----:B------:R2:W-:Y:S01]  /*3db0*/  @P3 STS.128 [R33+0xd000], RZ ;  /* 0x00d000ff21003388 */ /* 0x0005e20000000c00 */
[----:B-----5:R-:W-:Y:S01]  /*3dc0*/  ISETP.GE.AND P2, PT, R6, UR13, PT ;  /* 0x0000000d06007c0c */ /* 0x020fe2000bf46270 */
[----:B------:R-:W-:Y:S01]  /*3dd0*/  IMAD.X R6, RZ, RZ, R31, P0 ;  /* 0x000000ffff067224 */ /* 0x000fe200000e061f */
[----:B----4-:R-:W-:-:S03]  /*3de0*/  ISETP.GE.AND P0, PT, R12, UR13, PT ;  /* 0x0000000d0c007c0c */ /* 0x010fc6000bf06270 */
[----:B------:R-:W-:Y:S02]  /*3df0*/  IMAD R9, R6, UR26, RZ ;  /* 0x0000001a06097c24 */ /* 0x000fe4000f8e02ff */
[----:B------:R-:W-:-:S04]  /*3e00*/  IMAD.MOV.U32 R6, RZ, RZ, R8 ;  /* 0x000000ffff067224 */ /* 0x000fc800078e0008 */
[C---:B------:R-:W-:Y:S02]  /*3e10*/  IMAD.WIDE.U32 R6, R4.reuse, UR26, R6 ;  /* 0x0000001a04067c25 */ /* 0x040fe4000f8e0006 */
[----:B------:R-:W3:Y:S02]  /*3e20*/  @!P2 LDC.64 R16, c[0x0][0x218] ;  /* 0x00008600ff10ab82 */ /* 0x000ee40000000a00 */
[----:B------:R-:W-:Y:S01]  /*3e30*/  IMAD R4, R4, UR27, R9 ;  /* 0x0000001b04047c24 */ /* 0x000fe2000f8e0209 */
[----:B-1----:R-:W-:-:S03]  /*3e40*/  @!P3 LEA R12, P4, R6, R14, 0x1 ;  /* 0x0000000e060cb211 */ /* 0x002fc600078808ff */
[----:B------:R-:W-:-:S05]  /*3e50*/  IMAD.IADD R4, R7, 0x1, R4 ;  /* 0x0000000107047824 */ /* 0x000fca00078e0204 */
[----:B------:R-:W-:-:S05]  /*3e60*/  @!P3 LEA.HI.X R13, R6, R15, R4, 0x1, P4 ;  /* 0x0000000f060db211 */ /* 0x000fca00020f0c04 */
[----:B------:R-:W-:Y:S01]  /*3e70*/  @!PT LDS RZ, [RZ] ;  /* 0x00000000fffff984 */ /* 0x000fe20000000800 */
[----:B------:R-:W-:Y:S01]  /*3e80*/  @!PT LDS RZ, [RZ] ;  /* 0x00000000fffff984 */ /* 0x000fe20000000800 */
[----:B------:R-:W-:Y:S01]  /*3e90*/  @!PT LDS RZ, [RZ] ;  /* 0x00000000fffff984 */ /* 0x000fe20000000800 */
[----:B------:R2:W-:Y:S04]  /*3ea0*/  @!P3 LDGSTS.E.BYPASS.LTC128B.128 [R33+0xd000], desc[UR6][R12.64] ;  /* 0x0d0000000c21bfae */ /* 0x0005e8000b901d46 */
[----:B------:R2:W-:Y:S01]  /*3eb0*/  @P2 STS.128 [R33+0xf000], RZ ;  /* 0x00f000ff21002388 */ /* 0x0005e20000000c00 */
[----:B---3--:R-:W-:-:S04]  /*3ec0*/  @!P2 LEA R8, P1, R6, R16, 0x1 ;  /* 0x000000100608a211 */ /* 0x008fc800078208ff */
        /* <DEDUP_REMOVED lines=14> */
.L_x_31:
[----:B------:R-:W-:Y:S05]  /*3fb0*/  BSYNC B0 ;  /* 0x0000000000007941 */ /* 0x000fea0003800000 */
.L_x_30:
[----:B------:R-:W-:Y:S01]  /*3fc0*/  IMAD.MOV.U32 R6, RZ, RZ, R19 ;  /* 0x000000ffff067224 */ /* 0x000fe200078e0013 */
[----:B------:R-:W0:Y:S01]  /*3fd0*/  LDGDEPBAR ;  /* 0x00000000000079af */ /* 0x000e220000000000 */
[----:B------:R-:W-:Y:S01]  /*3fe0*/  IMAD.MOV.U32 R4, RZ, RZ, R18 ;  /* 0x000000ffff047224 */ /* 0x000fe200078e0012 */
[----:B------:R-:W-:Y:S01]  /*3ff0*/  ULDC UR19, c[0x0][0x2d0] ;  /* 0x0000b40000137ab9 */ /* 0x000fe20000000800 */
[----:B------:R-:W-:Y:S01]  /*4000*/  IMAD.MOV.U32 R240, RZ, RZ, 0x20 ;  /* 0x00000020fff07424 */ /* 0x000fe200078e00ff */
[----:B------:R-:W-:Y:S01]  /*4010*/  USHF.L.U32 UR17, UR28, 0x6, URZ ;  /* 0x000000061c117899 */ /* 0x000fe2000800063f */
[----:B------:R-:W5:Y:S01]  /*4020*/  @!P6 LDG.E R6, desc[UR6][R10.64] ;  /* 0x000000060a06e981 */ /* 0x000f62000c1e1900 */
[----:B------:R-:W-:Y:S02]  /*4030*/  CS2R R142, SRZ ;  /* 0x00000000008e7805 */ /* 0x000fe4000001ff00 */
[----:B------:R-:W-:Y:S02]  /*4040*/  CS2R R140, SRZ ;  /* 0x00000000008c7805 */ /* 0x000fe4000001ff00 */
[----:B------:R-:W-:Y:S01]  /*4050*/  CS2R R146, SRZ ;  /* 0x0000000000927805 */ /* 0x000fe2000001ff00 */
[----:B------:R3:W4:Y:S01]  /*4060*/  @!P5 LDG.E R4, desc[UR6][R10.64+0x20] ;  /* 0x000020060a04d981 */ /* 0x000722000c1e1900 */
[----:B------:R-:W-:-:S02]  /*4070*/  CS2R R144, SRZ ;  /* 0x0000000000907805 */ /* 0x000fc4000001ff00 */
[----:B------:R-:W-:Y:S02]  /*4080*/  CS2R R138, SRZ ;  /* 0x00000000008a7805 */ /* 0x000fe4000001ff00 */
[----:B------:R-:W-:Y:S02]  /*4090*/  CS2R R136, SRZ ;  /* 0x0000000000887805 */ /* 0x000fe4000001ff00 */
[----:B------:R-:W-:Y:S02]  /*40a0*/  CS2R R134, SRZ ;  /* 0x0000000000867805 */ /* 0x000fe4000001ff00 */
[----:B------:R-:W-:Y:S02]  /*40b0*/  CS2R R132, SRZ ;  /* 0x0000000000847805 */ /* 0x000fe4000001ff00 */
[----:B------:R-:W-:Y:S02]  /*40c0*/  CS2R R126, SRZ ;  /* 0x00000000007e7805 */ /* 0x000fe4000001ff00 */
[----:B------:R-:W-:-:S02]  /*40d0*/  CS2R R124, SRZ ;  /* 0x00000000007c7805 */ /* 0x000fc4000001ff00 */
[----:B------:R-:W-:Y:S02]  /*40e0*/  CS2R R130, SRZ ;  /* 0x0000000000827805 */ /* 0x000fe4000001ff00 */
[----:B------:R-:W-:Y:S02]  /*40f0*/  CS2R R128, SRZ ;  /* 0x0000000000807805 */ /* 0x000fe4000001ff00 */
[----:B------:R-:W-:Y:S02]  /*4100*/  CS2R R122, SRZ ;  /* 0x00000000007a7805 */ /* 0x000fe4000001ff00 */
[----:B------:R-:W-:Y:S02]  /*4110*/  CS2R R120, SRZ ;  /* 0x0000000000787805 */ /* 0x000fe4000001ff00 */
[----:B------:R-:W-:Y:S02]  /*4120*/  CS2R R118, SRZ ;  /* 0x0000000000767805 */ /* 0x000fe4000001ff00 */
[----:B------:R-:W-:-:S02]  /*4130*/  CS2R R116, SRZ ;  /* 0x0000000000747805 */ /* 0x000fc4000001ff00 */
[----:B------:R-:W-:Y:S01]  /*4140*/  CS2R R110, SRZ ;  /* 0x00000000006e7805 */ /* 0x000fe2000001ff00 */
[----:B------:R-:W-:-:S04]  /*4150*/  DEPBAR.LE SB0, 0x1 ;  /* 0x000080400000791a */ /* 0x000fc80000000000 */
[----:B------:R-:W-:Y:S01]  /*4160*/  BAR.SYNC.DEFER_BLOCKING 0x0 ;  /* 0x0000000000007b1d */ /* 0x000fe20000010000 */
[----:B---3--:R-:W-:Y:S02]  /*4170*/  LEA.HI R10, R32, R30, RZ, 0x7 ;  /* 0x0000001e200a7211 */ /* 0x008fe400078f38ff */
[----:B------:R-:W-:Y:S02]  /*4180*/  CS2R R108, SRZ ;  /* 0x00000000006c7805 */ /* 0x000fe4000001ff00 */
[----:B------:R-:W-:Y:S02]  /*4190*/  CS2R R114, SRZ ;  /* 0x0000000000727805 */ /* 0x000fe4000001ff00 */
[----:B------:R-:W-:Y:S02]  /*41a0*/  CS2R R112, SRZ ;  /* 0x0000000000707805 */ /* 0x000fe4000001ff00 */
[----:B------:R-:W-:Y:S02]  /*41b0*/  SHF.R.S32.HI R10, RZ, 0x7, R10 ;  /* 0x00000007ff0a7819 */ /* 0x000fe4000001140a */
        /* <DEDUP_REMOVED lines=12> */
[----:B------:R-:W-:Y:S01]  /*4280*/  CS2R R46, SRZ ;  /* 0x00000000002e7805 */ /* 0x000fe2000001ff00 */
[----:B------:R-:W3:Y:S01]  /*4290*/  LDSM.16.M88.4 R164, [R252] ;  /* 0x00000000fca4783b */ /* 0x000ee20000000200 */
[----:B------:R-:W-:-:S02]  /*42a0*/  CS2R R44, SRZ ;  /* 0x00000000002c7805 */ /* 0x000fc4000001ff00 */
[----:B------:R-:W-:Y:S02]  /*42b0*/  CS2R R50, SRZ ;  /* 0x0000000000327805 */ /* 0x000fe4000001ff00 */
[----:B------:R-:W-:Y:S01]  /*42c0*/  CS2R R48, SRZ ;  /* 0x0000000000307805 */ /* 0x000fe2000001ff00 */
[----:B------:R-:W1:Y:S01]  /*42d0*/  LDSM.16.M88.4 R168, [R252+0x800] ;  /* 0x00080000fca8783b */ /* 0x000e620000000200 */
[----:B------:R-:W-:Y:S02]  /*42e0*/  CS2R R42, SRZ ;  /* 0x00000000002a7805 */ /* 0x000fe4000001ff00 */
[----:B------:R-:W-:Y:S02]  /*42f0*/  CS2R R40, SRZ ;  /* 0x0000000000287805 */ /* 0x000fe4000001ff00 */
[----:B--2---:R-:W-:Y:S01]  /*4300*/  CS2R R38, SRZ ;  /* 0x0000000000267805 */ /* 0x004fe2000001ff00 */
[----:B------:R-:W2:Y:S01]  /*4310*/  LDSM.16.M88.4 R196, [R252+0x2000] ;  /* 0x00200000fcc4783b */ /* 0x000ea20000000200 */
[----:B------:R-:W-:-:S02]  /*4320*/  CS2R R36, SRZ ;  /* 0x0000000000247805 */ /* 0x000fc4000001ff00 */
[----:B------:R-:W-:Y:S02]  /*4330*/  CS2R R34, SRZ ;  /* 0x0000000000227805 */ /* 0x000fe4000001ff00 */
[----:B------:R-:W-:Y:S01]  /*4340*/  CS2R R26, SRZ ;  /* 0x00000000001a7805 */ /* 0x000fe2000001ff00 */
[----:B------:R-:W1:Y:S01]  /*4350*/  LDSM.16.M88.4 R200, [R252+0x2800] ;  /* 0x00280000fcc8783b */ /* 0x000e620000000200 */
[----:B------:R-:W-:Y:S02]  /*4360*/  CS2R R24, SRZ ;  /* 0x0000000000187805 */ /* 0x000fe4000001ff00 */
[----:B------:R-:W-:Y:S02]  /*4370*/  CS2R R22, SRZ ;  /* 0x0000000000167805 */ /* 0x000fe4000001ff00 */
[----:B------:R-:W-:Y:S01]  /*4380*/  CS2R R20, SRZ ;  /* 0x0000000000147805 */ /* 0x000fe2000001ff00 */
[----:B------:R-:W1:Y:S01]  /*4390*/  LDSM.16.M88.4 R228, [R252+0x4000] ;  /* 0x00400000fce4783b */ /* 0x000e620000000200 */
[----:B------:R-:W-:Y:S01]  /*43a0*/  ULDC UR21, c[0x0][0x2dc] ;  /* 0x0000b70000157ab9 */ /* 0x000fe20000000800 */
[----:B------:R-:W-:-:S02]  /*43b0*/  ULDC UR14, c[0x0][0x2ec] ;  /* 0x0000bb00000e7ab9 */ /* 0x000fc40000000800 */
[----:B------:R-:W1:Y:S04]  /*43c0*/  LDSM.16.M88.4 R232, [R252+0x4800] ;  /* 0x00480000fce8783b */ /* 0x000e680000000200 */
[----:B-----5:R5:W-:Y:S04]  /*43d0*/  @!P6 STL [R1+0x60], R6 ;  /* 0x000060060100e387 */ /* 0x020be80000100800 */
[----:B----4-:R4:W-:Y:S01]  /*43e0*/  @!P5 STL [R1+0x64], R4 ;  /* 0x000064040100d387 */ /* 0x0109e20000100800 */
[----:B-----5:R-:W-:Y:S02]  /*43f0*/  LEA.HI R6, R32, R30, RZ, 0x4 ;  /* 0x0000001e20067211 */ /* 0x020fe400078f20ff */
[----:B----4-:R-:W-:-:S02]  /*4400*/  LOP3.LUT R4, R28, 0xfffffff8, RZ, 0xc0, !PT ;  /* 0xfffffff81c047812 */ /* 0x010fc400078ec0ff */
[----:B------:R-:W-:-:S03]  /*4410*/  SHF.R.S32.HI R7, RZ, 0x4, R6 ;  /* 0x00000004ff077819 */ /* 0x000fc60000011406 */
[----:B------:R-:W-:Y:S01]  /*4420*/  IMAD.IADD R4, R30, 0x1, -R4 ;  /* 0x000000011e047824 */ /* 0x000fe200078e0a04 */
[----:B------:R-:W-:-:S03]  /*4430*/  LEA.HI R6, R6, R7, RZ, 0x1 ;  /* 0x0000000706067211 */ /* 0x000fc600078f08ff */
[----:B-1----:R-:W-:Y:S01]  /*4440*/  IMAD.SHL.U32 R9, R4, 0x40, RZ ;  /* 0x0000004004097824 */ /* 0x002fe200078e00ff */
[----:B------:R-:W-:Y:S02]  /*4450*/  LOP3.LUT R8, R6, 0xfffffffe, RZ, 0xc0, !PT ;  /* 0xfffffffe06087812 */ /* 0x000fe400078ec0ff */
[----:B------:R-:W-:Y:S02]  /*4460*/  LOP3.LUT P0, RZ, R4, 0x2, RZ, 0xc0, !PT ;  /* 0x0000000204ff7812 */ /* 0x000fe4000780c0ff */
[----:B------:R-:W-:Y:S01]  /*4470*/  LOP3.LUT R6, R9, 0x1c0, RZ, 0xc0, !PT ;  /* 0x000001c009067812 */ /* 0x000fe200078ec0ff */
[----:B------:R-:W-:-:S03]  /*4480*/  IMAD.IADD R8, R7, 0x1, -R8 ;  /* 0x0000000107087824 */ /* 0x000fc600078e0a08 */
[----:B------:R-:W-:Y:S01]  /*4490*/  LOP3.LUT R7, R6, 0x8, R28, 0xf8, !PT ;  /* 0x0000000806077812 */ /* 0x000fe200078ef81c */
[----:B------:R-:W-:Y:S01]  /*44a0*/  IMAD.SHL.U32 R9, R8, 0x200, RZ ;  /* 0x0000020008097824 */ /* 0x000fe200078e00ff */
[----:B------:R-:W-:-:S04]  /*44b0*/  SHF.R.U32.HI R6, RZ, 0x3, R6 ;  /* 0x00000003ff067819 */ /* 0x000fc80000011606 */
[----:B------:R-:W-:Y:S01]  /*44c0*/  LOP3.LUT R8, R7, R6, RZ, 0x3c, !PT ;  /* 0x0000000607087212 */ /* 0x000fe200078e3cff */
[----:B------:R-:W-:Y:S02]  /*44d0*/  IMAD.U32 R7, RZ, RZ, UR8 ;  /* 0x00000008ff077e24 */ /* 0x000fe4000f8e00ff */
[----:B------:R-:W-:Y:S02]  /*44e0*/  VIADD R6, R5, 0x1 ;  /* 0x0000000105067836 */ /* 0x000fe40000000000 */
[----:B------:R-:W-:-:S03]  /*44f0*/  IMAD R5, R10, 0x800, R9 ;  /* 0x000008000a057824 */ /* 0x000fc600078e0209 */
[----:B------:R-:W-:Y:S01]  /*4500*/  IADD3 R6, R7, -UR34, R6 ;  /* 0x8000002207067c10 */ /* 0x000fe2000fffe006 */
[----:B------:R-:W-:-:S04]  /*4510*/  IMAD.IADD R4, R5, 0x1, R8 ;  /* 0x0000000105047824 */ /* 0x000fc800078e0208 */
[----:B------:R1:W-:Y:S04]  /*4520*/  STL [R1+0x80], R6 ;  /* 0x0000800601007387 */ /* 0x0003e80000100800 */
[----:B------:R-:W4:Y:S01]  /*4530*/  LDL R5, [R1+0x4] ;  /* 0x0000040001057983 */ /* 0x000f220000100800 */
[----:B------:R-:W-:Y:S01]  /*4540*/  SEL R240, R240, 0xffffffe0, !P0 ;  /* 0xffffffe0f0f07807 */ /* 0x000fe20004000000 */
[----:B------:R-:W-:Y:S01]  /*4550*/  UIADD3 UR18, UR34, 0x40, UR17 ;  /* 0x0000004022127890 */ /* 0x000fe2000fffe011 */
[----:B------:R-:W-:Y:S02]  /*4560*/  LEA R4, R4, UR4, 0x1 ;  /* 0x0000000404047c11 */ /* 0x000fe4000f8e08ff */
[----:B------:R-:W-:Y:S02]  /*4570*/  CS2R R30, SRZ ;  /* 0x00000000001e7805 */ /* 0x000fe4000001ff00 */
[----:B------:R-:W-:Y:S01]  /*4580*/  CS2R R28, SRZ ;  /* 0x00000000001c7805 */ /* 0x000fe2000001ff00 */
[----:B------:R-:W-:Y:S01]  /*4590*/  IMAD.IADD R240, R240, 0x1, R252 ;  /* 0x00000001f0f07824 */ /* 0x000fe200078e02fc */
[----:B------:R-:W-:Y:S01]  /*45a0*/  CS2R R32, SRZ ;  /* 0x0000000000207805 */ /* 0x000fe2000001ff00 */
[----:B------:R1:W1:Y:S01]  /*45b0*/  LDSM.16.M88.4 R148, [R4+0x12000] ;  /* 0x012000000494783b */ /* 0x0002620000000200 */
[----:B------:R-:W-:-:S02]  /*45c0*/  UIADD3 UR17, UR17, 0x40, URZ ;  /* 0x0000004011117890 */ /* 0x000fc4000fffe03f */
[----:B------:R-:W-:Y:S01]  /*45d0*/  UIADD3 UR18, UR18, -UR8, URZ ;  /* 0x8000000812127290 */ /* 0x000fe2000fffe03f */
[----:B------:R1:W1:Y:S04]  /*45e0*/  LDSM.16.M88.4 R172, [R240] ;  /* 0x00000000f0ac783b */ /* 0x0002680000000200 */
[----:B------:R1:W1:Y:S04]  /*45f0*/  LDSM.16.M88.4 R176, [R240+0x800] ;  /* 0x00080000f0b0783b */ /* 0x0002680000000200 */
[----:B------:R1:W1:Y:S04]  /*4600*/  LDSM.16.M88.4 R204, [R240+0x2000] ;  /* 0x00200000f0cc783b */ /* 0x0002680000000200 */
[----:B------:R1:W1:Y:S04]  /*4610*/  LDSM.16.M88.4 R208, [R240+0x2800] ;  /* 0x00280000f0d0783b */ /* 0x0002680000000200 */
[----:B------:R1:W1:Y:S04]  /*4620*/  LDSM.16.M88.4 R236, [R240+0x4000] ;  /* 0x00400000f0ec783b */ /* 0x0002680000000200 */
[----:B------:R-:W1:Y:S04]  /*4630*/  LDSM.16.M88.4 R240, [R240+0x4800] ;  /* 0x00480000f0f0783b */ /* 0x000e680000000200 */
[----:B------:R1:W1:Y:S04]  /*4640*/  LDSM.16.M88.4 R152, [R4+0x12800] ;  /* 0x012800000498783b */ /* 0x0002680000000200 */
[----:B------:R1:W1:Y:S04]  /*4650*/  LDSM.16.M88.4 R180, [R4+0x14000] ;  /* 0x0140000004b4783b */ /* 0x0002680000000200 */
[----:B------:R1:W1:Y:S04]  /*4660*/  LDSM.16.M88.4 R184, [R4+0x14800] ;  /* 0x0148000004b8783b */ /* 0x0002680000000200 */
[----:B------:R1:W1:Y:S04]  /*4670*/  LDSM.16.M88.4 R212, [R4+0x16000] ;  /* 0x0160000004d4783b */ /* 0x0002680000000200 */
[----:B------:R1:W1:Y:S04]  /*4680*/  LDSM.16.M88.4 R216, [R4+0x16800] ;  /* 0x0168000004d8783b */ /* 0x0002680000000200 */
[----:B------:R1:W-:Y:S04]  /*4690*/  STL [R1], R4 ;  /* 0x0000000401007387 */ /* 0x0003e80000100800 */
[----:B----4-:R4:W1:Y:S04]  /*46a0*/  LDSM.16.M88.4 R156, [R5] ;  /* 0x00000000059c783b */ /* 0x0108680000000200 */
[----:B------:R4:W1:Y:S04]  /*46b0*/  LDSM.16.M88.4 R160, [R5+0x800] ;  /* 0x0008000005a0783b */ /* 0x0008680000000200 */
[----:B------:R4:W1:Y:S04]  /*46c0*/  LDSM.16.M88.4 R188, [R5+0x2000] ;  /* 0x0020000005bc783b */ /* 0x0008680000000200 */
[----:B------:R4:W1:Y:S04]  /*46d0*/  LDSM.16.M88.4 R192, [R5+0x2800] ;  /* 0x0028000005c0783b */ /* 0x0008680000000200 */
[----:B------:R4:W1:Y:S04]  /*46e0*/  LDSM.16.M88.4 R220, [R5+0x4000] ;  /* 0x0040000005dc783b */ /* 0x0008680000000200 */
[----:B--23--:R4:W1:Y:S02]  /*46f0*/  LDSM.16.M88.4 R224, [R5+0x4800] ;  /* 0x0048000005e0783b */ /* 0x00c8640000000200 */
.L_x_34:
[----:B------:R-:W2:Y:S01]  /*4700*/  LDL R245, [R1] ;  /* 0x0000000001f57983 */ /* 0x000ea20000100800 */
[----:B------:R-:W-:Y:S02]  /*4710*/  USHF.L.U32 UR13, UR5, 0x6, URZ ;  /* 0x00000006050d7899 */ /* 0x000fe4000800063f */
[----:B------:R-:W-:Y:S01]  /*4720*/  UISETP.GT.AND UP2, UPT, UR5, UR15, UPT ;  /* 0x0000000f0500728c */ /* 0x000fe2000bf44270 */
[----:B---3--:R-:W3:Y:S01]  /*4730*/  LDL R249, [R1+0x8] ;  /* 0x0000080001f97983 */ /* 0x008ee20000100800 */
[----:B------:R-:W-:Y:S03]  /*4740*/  UISETP.GE.AND UP0, UPT, UR13, UR18, UPT ;  /* 0x000000120d00728c */ /* 0x000fe6000bf06270 */
[----:B------:R-:W4:Y:S01]  /*4750*/  LDL R244, [R1+0x4] ;  /* 0x0000040001f47983 */ /* 0x000f220000100800 */
[----:B------:R-:W-:Y:S03]  /*4760*/  UISETP.LT.AND UP0, UPT, UR17, UR8, UP0 ;  /* 0x000000081100728c */ /* 0x000fe60008701270 */
[----:B------:R-:W4:Y:S03]  /*4770*/  LDL R248, [R1+0xc] ;  /* 0x00000c0001f87983 */ /* 0x000f260000100800 */
[----:B------:R-:W-:Y:S01]  /*4780*/  PLOP3.LUT P0, PT, PT, PT, UP0, 0x80, 0x0 ;  /* 0x000000000000781c */ /* 0x000fe20003f0f008 */
[----:B------:R-:W4:Y:S04]  /*4790*/  LDL R247, [R1+0x18] ;  /* 0x0000180001f77983 */ /* 0x000f280000100800 */
[----:B------:R-:W4:Y:S04]  /*47a0*/  LDL R250, [R1+0x10] ;  /* 0x0000100001fa7983 */ /* 0x000f280000100800 */
[----:B------:R-:W4:Y:S04]  /*47b0*/  LDL R246, [R1+0x14] ;  /* 0x0000140001f67983 */ /* 0x000f280000100800 */
[----:B------:R-:W0:Y:S04]  /*47c0*/  LDGDEPBAR ;  /* 0x00000000000079af */ /* 0x000e280000000000 */
[----:B------:R-:W4:Y:S01]  /*47d0*/  LDL R251, [R1+0x84] ;  /* 0x0000840001fb7983 */ /* 0x000f220000100800 */
[----:B------:R-:W-:Y:S04]  /*47e0*/  DEPBAR.LE SB0, 0x0 ;  /* 0x000080000000791a */ /* 0x000fe80000000000 */
[----:B------:R-:W-:Y:S06]  /*47f0*/  BAR.SYNC.DEFER_BLOCKING 0x0 ;  /* 0x0000000000007b1d */ /* 0x000fec0000010000 */
[----:B------:R-:W-:Y:S04]  /*4800*/  LDSM.16.M88.4 R88, [R252+-0x6000] ;  /* 0xffa00000fc58783b */ /* 0x000fe80000000200 */
[----:B--2---:R-:W-:Y:S04]  /*4810*/  LDSM.16.M88.4 R8, [R245+0xc000] ;  /* 0x00c00000f508783b */ /* 0x004fe80000000200 */
[----:B---3--:R-:W1:Y:S04]  /*4820*/  LDSM.16.M88.4 R16, [R249] ;  /* 0x00000000f910783b */ /* 0x008e680000000200 */
[----:B------:R-:W2:Y:S04]  /*4830*/  LDSM.16.M88.4 R68, [R245+0xc800] ;  /* 0x00c80000f544783b */ /* 0x000ea80000000200 */
[----:B----4-:R-:W-:Y:S04]  /*4840*/  LDSM.16.M88.4 R72, [R248] ;  /* 0x00000000f848783b */ /* 0x010fe80000000200 */
[----:B------:R-:W3:Y:S04]  /*4850*/  LDSM.16.M88.4 R76, [R244+-0x6000] ;  /* 0xffa00000f44c783b */ /* 0x000ee80000000200 */
[----:B------:R-:W4:Y:S04]  /*4860*/  LDSM.16.M88.4 R80, [R244+-0x5800] ;  /* 0xffa80000f450783b */ /* 0x000f280000000200 */
[----:B------:R-:W4:Y:S04]  /*4870*/  LDSM.16.M88.4 R84, [R247] ;  /* 0x00000000f754783b */ /* 0x000f280000000200 */
[----:B------:R-:W-:Y:S04]  /*4880*/  LDSM.16.M88.4 R92, [R246] ;  /* 0x00000000f65c783b */ /* 0x000fe80000000200 */
[----:B------:R-:W-:Y:S01]  /*4890*/  LDSM.16.M88.4 R96, [R250] ;  /* 0x00000000fa60783b */ /* 0x000fe20000000200 */
[C---:B-1----:R-:W-:Y:S06]  /*48a0*/  HMMA.16816.F32 R4, R16.reuse, R8, RZ ;  /* 0x000000081004723c */ /* 0x042fec00000018ff */
[C---:B------:R-:W-:Y:S06]  /*48b0*/  HMMA.16816.F32 R8, R16.reuse, R10, RZ ;  /* 0x0000000a1008723c */ /* 0x040fec00000018ff */
[C---:B--2---:R-:W-:Y:S06]  /*48c0*/  HMMA.16816.F32 R12, R16.reuse, R68, RZ ;  /* 0x00000044100c723c */ /* 0x044fec00000018ff */
[----:B------:R-:W-:Y:S01]  /*48d0*/  HMMA.16816.F32 R16, R16, R70, RZ ;  /* 0x000000461010723c */ /* 0x000fe200000018ff */
[----:B------:R-:W1:Y:S05]  /*48e0*/  LDSM.16.M88.4 R68, [R252+-0x5800] ;  /* 0xffa80000fc44783b */ /* 0x000e6a0000000200 */
[C---:B---3--:R-:W-:Y:S06]  /*48f0*/  HMMA.16816.F32 R4, R72.reuse, R76, R4 ;  /* 0x0000004c4804723c */ /* 0x048fec0000001804 */
[C---:B------:R-:W-:Y:S01]  /*4900*/  HMMA.16816.F32 R8, R72.reuse, R78, R8 ;  /* 0x0000004e4808723c */ /* 0x040fe20000001808 */
[----:B------:R-:W-:Y:S05]  /*4910*/  LDSM.16.M88.4 R76, [R249+0x2000] ;  /* 0x00200000f94c783b */ /* 0x000fea0000000200 */
[C---:B----4-:R-:W-:Y:S06]  /*4920*/  HMMA.16816.F32 R12, R72.reuse, R80, R12 ;  /* 0x00000050480c723c */ /* 0x050fec000000180c */
[----:B------:R-:W-:Y:S01]  /*4930*/  HMMA.16816.F32 R16, R72, R82, R16 ;  /* 0x000000524810723c */ /* 0x000fe20000001810 */
[----:B------:R-:W2:Y:S04]  /*4940*/  LDSM.16.M88.4 R72, [R250+0x800] ;  /* 0x00080000fa48783b */ /* 0x000ea80000000200 */
[----:B------:R-:W3:Y:S01]  /*4950*/  LDSM.16.M88.4 R80, [R245+0xe000] ;  /* 0x00e00000f550783b */ /* 0x000ee20000000200 */
[C---:B------:R-:W-:Y:S06]  /*4960*/  HMMA.16816.F32 R4, R84.reuse, R88, R4 ;  /* 0x000000585404723c */ /* 0x040fec0000001804 */
[C---:B------:R-:W-:Y:S01]  /*4970*/  HMMA.16816.F32 R8, R84.reuse, R90, R8 ;  /* 0x0000005a5408723c */ /* 0x040fe20000001808 */
[----:B------:R-:W-:Y:S05]  /*4980*/  LDSM.16.M88.4 R88, [R244+-0x4000] ;  /* 0xffc00000f458783b */ /* 0x000fea0000000200 */
[C---:B-1----:R-:W-:Y:S06]  /*4990*/  HMMA.16816.F32 R12, R84.reuse, R68, R12 ;  /* 0x00000044540c723c */ /* 0x042fec000000180c */
[----:B------:R-:W-:Y:S01]  /*49a0*/  HMMA.16816.F32 R16, R84, R70, R16 ;  /* 0x000000465410723c */ /* 0x000fe20000001810 */
[----:B------:R-:W1:Y:S04]  /*49b0*/  LDSM.16.M88.4 R68, [R245+0xe800] ;  /* 0x00e80000f544783b */ /* 0x000e680000000200 */
[----:B------:R-:W4:Y:S01]  /*49c0*/  LDSM.16.M88.4 R84, [R248+0x2000] ;  /* 0x00200000f854783b */ /* 0x000f220000000200 */
[C---:B------:R-:W-:Y:S06]  /*49d0*/  HMMA.16816.F32 R4, R92.reuse, R96, R4 ;  /* 0x000000605c04723c */ /* 0x040fec0000001804 */
[C---:B------:R-:W-:Y:S01]  /*49e0*/  HMMA.16816.F32 R8, R92.reuse, R98, R8 ;  /* 0x000000625c08723c */ /* 0x040fe20000001808 */
[----:B------:R-:W-:Y:S05]  /*49f0*/  LDSM.16.M88.4 R96, [R252+-0x4000] ;  /* 0xffc00000fc60783b */ /* 0x000fea0000000200 */
[C---:B--2---:R-:W-:Y:S06]  /*4a00*/  HMMA.16816.F32 R12, R92.reuse, R72, R12 ;  /* 0x000000485c0c723c */ /* 0x044fec000000180c */
[----:B------:R-:W-:Y:S01]  /*4a10*/  HMMA.16816.F32 R16, R92, R74, R16 ;  /* 0x0000004a5c10723c */ /* 0x000fe20000001810 */
[----:B------:R-:W2:Y:S04]  /*4a20*/  LDSM.16.M88.4 R72, [R244+-0x3800] ;  /* 0xffc80000f448783b */ /* 0x000ea80000000200 */
[----:B------:R-:W2:Y:S01]  /*4a30*/  LDSM.16.M88.4 R92, [R247+0x2000] ;  /* 0x00200000f75c783b */ /* 0x000ea20000000200 */
[C---:B---3--:R-:W-:Y:S06]  /*4a40*/  HMMA.16816.F32 R4, R76.reuse, R80, R4 ;  /* 0x000000504c04723c */ /* 0x048fec0000001804 */
[C---:B------:R-:W-:Y:S01]  /*4a50*/  HMMA.16816.F32 R8, R76.reuse, R82, R8 ;  /* 0x000000524c08723c */ /* 0x040fe20000001808 */
[----:B------:R-:W-:Y:S05]  /*4a60*/  LDSM.16.M88.4 R80, [R250+0x2000] ;  /* 0x00200000fa50783b */ /* 0x000fea0000000200 */
[C---:B-1----:R-:W-:Y:S06]  /*4a70*/  HMMA.16816.F32 R12, R76.reuse, R68, R12 ;  /* 0x000000444c0c723c */ /* 0x042fec000000180c */
[----:B------:R-:W-:Y:S01]  /*4a80*/  HMMA.16816.F32 R16, R76, R70, R16 ;  /* 0x000000464c10723c */ /* 0x000fe20000001810 */
[----:B------:R-:W1:Y:S04]  /*4a90*/  LDSM.16.M88.4 R68, [R252+-0x3800] ;  /* 0xffc80000fc44783b */ /* 0x000e680000000200 */
[----:B------:R-:W3:Y:S01]  /*4aa0*/  LDSM.16.M88.4 R76, [R246+0x2000] ;  /* 0x00200000f64c783b */ /* 0x000ee20000000200 */
[C---:B----4-:R-:W-:Y:S06]  /*4ab0*/  HMMA.16816.F32 R4, R84.reuse, R88, R4 ;  /* 0x000000585404723c */ /* 0x050fec0000001804 */
[C---:B------:R-:W-:Y:S01]  /*4ac0*/  HMMA.16816.F32 R8, R84.reuse, R90, R8 ;  /* 0x0000005a5408723c */ /* 0x040fe20000001808 */
[----:B------:R-:W-:Y:S05]  /*4ad0*/  LDSM.16.M88.4 R88, [R245+0x10000] ;  /* 0x01000000f558783b */ /* 0x000fea0000000200 */
[C---:B--2---:R-:W-:Y:S06]  /*4ae0*/  HMMA.16816.F32 R12, R84.reuse, R72, R12 ;  /* 0x00000048540c723c */ /* 0x044fec000000180c */
[----:B------:R-:W-:Y:S01]  /*4af0*/  HMMA.16816.F32 R16, R84, R74, R16 ;  /* 0x0000004a5410723c */ /* 0x000fe20000001810 */
[----:B------:R-:W2:Y:S04]  /*4b00*/  LDSM.16.M88.4 R72, [R250+0x2800] ;  /* 0x00280000fa48783b */ /* 0x000ea80000000200 */
[----:B------:R-:W4:Y:S01]  /*4b10*/  LDSM.16.M88.4 R84, [R249+0x4000] ;  /* 0x00400000f954783b */ /* 0x000f220000000200 */
[C---:B------:R-:W-:Y:S06]  /*4b20*/  HMMA.16816.F32 R4, R92.reuse, R96, R4 ;  /* 0x000000605c04723c */ /* 0x040fec0000001804 */
[C---:B------:R-:W-:Y:S01]  /*4b30*/  HMMA.16816.F32 R8, R92.reuse, R98, R8 ;  /* 0x000000625c08723c */ /* 0x040fe20000001808 */
[----:B------:R-:W-:Y:S05]  /*4b40*/  LDSM.16.M88.4 R96, [R244+-0x2000] ;  /* 0xffe00000f460783b */ /* 0x000fea0000000200 */
[C---:B-1----:R-:W-:Y:S06]  /*4b50*/  HMMA.16816.F32 R12, R92.reuse, R68, R12 ;  /* 0x000000445c0c723c */ /* 0x042fec000000180c */
[----:B------:R-:W-:Y:S01]  /*4b60*/  HMMA.16816.F32 R16, R92, R70, R16 ;  /* 0x000000465c10723c */ /* 0x000fe20000001810 */
[----:B------:R1:W4:Y:S04]  /*4b70*/  LDSM.16.M88.4 R68, [R245+0x10800] ;  /* 0x01080000f544783b */ /* 0x0003280000000200 */
[----:B------:R-:W4:Y:S01]  /*4b80*/  LDSM.16.M88.4 R92, [R248+0x4000] ;  /* 0x00400000f85c783b */ /* 0x000f220000000200 */
[C---:B---3--:R-:W-:Y:S06]  /*4b90*/  HMMA.16816.F32 R4, R76.reuse, R80, R4 ;  /* 0x000000504c04723c */ /* 0x048fec0000001804 */
[C---:B------:R-:W-:Y:S01]  /*4ba0*/  HMMA.16816.F32 R8, R76.reuse, R82, R8 ;  /* 0x000000524c08723c */ /* 0x040fe20000001808 */
[----:B------:R-:W-:Y:S05]  /*4bb0*/  LDSM.16.M88.4 R80, [R252+-0x2000] ;  /* 0xffe00000fc50783b */ /* 0x000fea0000000200 */
[C---:B--2---:R-:W-:Y:S06]  /*4bc0*/  HMMA.16816.F32 R12, R76.reuse, R72, R12 ;  /* 0x000000484c0c723c */ /* 0x044fec000000180c */
[----:B------:R-:W-:Y:S01]  /*4bd0*/  HMMA.16816.F32 R16, R76, R74, R16 ;  /* 0x0000004a4c10723c */ /* 0x000fe20000001810 */
[----:B------:R2:W3:Y:S04]  /*4be0*/  LDSM.16.M88.4 R72, [R244+-0x1800] ;  /* 0xffe80000f448783b */ /* 0x0004e80000000200 */
[----:B-1----:R-:W3:Y:S01]  /*4bf0*/  LDL R245, [R1+0x60] ;  /* 0x0000600001f57983 */ /* 0x002ee20000100800 */
[C---:B----4-:R-:W-:Y:S03]  /*4c00*/  HMMA.16816.F32 R4, R84.reuse, R88, R4 ;  /* 0x000000585404723c */ /* 0x050fe60000001804 */
[----:B------:R-:W1:Y:S03]  /*4c10*/  LDSM.16.M88.4 R76, [R247+0x4000] ;  /* 0x00400000f74c783b */ /* 0x000e660000000200 */
[C---:B------:R-:W-:Y:S01]  /*4c20*/  HMMA.16816.F32 R8, R84.reuse, R90, R8 ;  /* 0x0000005a5408723c */ /* 0x040fe20000001808 */
[----:B------:R-:W-:Y:S05]  /*4c30*/  LDSM.16.M88.4 R88, [R250+0x4000] ;  /* 0x00400000fa58783b */ /* 0x000fea0000000200 */
[C---:B------:R-:W-:Y:S06]  /*4c40*/  HMMA.16816.F32 R12, R84.reuse, R68, R12 ;  /* 0x00000044540c723c */ /* 0x040fec000000180c */
[----:B------:R-:W-:Y:S01]  /*4c50*/  HMMA.16816.F32 R16, R84, R70, R16 ;  /* 0x000000465410723c */ /* 0x000fe20000001810 */
[----:B--2---:R-:W2:Y:S04]  /*4c60*/  LDL R244, [R1+0x64] ;  /* 0x0000640001f47983 */ /* 0x004ea80000100800 */
[----:B------:R-:W4:Y:S01]  /*4c70*/  LDSM.16.M88.4 R68, [R252+-0x1800] ;  /* 0xffe80000fc44783b */ /* 0x000f220000000200 */
[C---:B------:R-:W-:Y:S03]  /*4c80*/  HMMA.16816.F32 R4, R92.reuse, R96, R4 ;  /* 0x000000605c04723c */ /* 0x040fe60000001804 */
[----:B------:R-:W2:Y:S03]  /*4c90*/  LDL R97, [R1+0x80] ;  /* 0x0000800001617983 */ /* 0x000ea60000100800 */
[C---:B------:R-:W-:Y:S01]  /*4ca0*/  HMMA.16816.F32 R8, R92.reuse, R98, R8 ;  /* 0x000000625c08723c */ /* 0x040fe20000001808 */
[----:B------:R-:W4:Y:S04]  /*4cb0*/  LDSM.16.M88.4 R84, [R246+0x4000] ;  /* 0x00400000f654783b */ /* 0x000f280000000200 */
[----:B------:R-:W2:Y:S01]  /*4cc0*/  LDL R99, [R1+0x54] ;  /* 0x0000540001637983 */ /* 0x000ea20000100800 */
[C---:B---3--:R-:W-:Y:S03]  /*4cd0*/  HMMA.16816.F32 R12, R92.reuse, R72, R12 ;  /* 0x000000485c0c723c */ /* 0x048fe6000000180c */
[----:B------:R-:W3:Y:S03]  /*4ce0*/  LDL R98, [R1+0x58] ;  /* 0x0000580001627983 */ /* 0x000ee60000100800 */
[----:B------:R-:W-:Y:S01]  /*4cf0*/  HMMA.16816.F32 R16, R92, R74, R16 ;  /* 0x0000004a5c10723c */ /* 0x000fe20000001810 */
[----:B------:R-:W-:Y:S04]  /*4d00*/  IMAD.U32 R72, RZ, RZ, UR28 ;  /* 0x0000001cff487e24 */ /* 0x000fe8000f8e00ff */
[----:B------:R-:W-:Y:S01]  /*4d10*/  @!P0 IMAD R72, R72, 0x40, R251 ;  /* 0x0000004048488824 */ /* 0x000fe200078e02fb */
[C---:B-1----:R-:W-:Y:S06]  /*4d20*/  HMMA.16816.F32 R4, R76.reuse, R80, R4 ;  /* 0x000000504c04723c */ /* 0x042fec0000001804 */
[C---:B------:R-:W-:Y:S06]  /*4d30*/  HMMA.16816.F32 R8, R76.reuse, R82, R8 ;  /* 0x000000524c08723c */ /* 0x040fec0000001808 */
[C---:B----4-:R-:W-:Y:S06]  /*4d40*/  HMMA.16816.F32 R12, R76.reuse, R68, R12 ;  /* 0x000000444c0c723c */ /* 0x050fec000000180c */
[----:B------:R-:W-:Y:S01]  /*4d50*/  HMMA.16816.F32 R16, R76, R70, R16 ;  /* 0x000000464c10723c */ /* 0x000fe20000001810 */
[----:B------:R-:W4:Y:S04]  /*4d60*/  LDL R79, [R1+0x74] ;  /* 0x00007400014f7983 */ /* 0x000f280000100800 */
[----:B------:R-:W3:Y:S01]  /*4d70*/  LDL R78, [R1+0x70] ;  /* 0x00007000014e7983 */ /* 0x000ee20000100800 */
[C---:B------:R-:W-:Y:S03]  /*4d80*/  HMMA.16816.F32 R4, R84.reuse, R88, R4 ;  /* 0x000000585404723c */ /* 0x040fe60000001804 */
[----:B------:R-:W1:Y:S02]  /*4d90*/  LDSM.16.M88.4 R68, [R250+0x4800] ;  /* 0x00480000fa44783b */ /* 0x000e640000000200 */
[----:B------:R-:W-:Y:S01]  /*4da0*/  @!P0 IADD3 R76, R72, 0x1, RZ ;  /* 0x00000001484c8810 */ /* 0x000fe20007ffe0ff */
[C---:B------:R-:W-:Y:S06]  /*4db0*/  HMMA.16816.F32 R8, R84.reuse, R90, R8 ;  /* 0x0000005a5408723c */ /* 0x040fec0000001808 */
[C---:B-1----:R-:W-:Y:S06]  /*4dc0*/  HMMA.16816.F32 R12, R84.reuse, R68, R12 ;  /* 0x00000044540c723c */ /* 0x042fec000000180c */
[----:B------:R-:W-:Y:S05]  /*4dd0*/  HMMA.16816.F32 R16, R84, R70, R16 ;  /* 0x000000465410723c */ /* 0x000fea0000001810 */
[C---:B------:R-:W-:Y:S01]  /*4de0*/  FMUL.FTZ R73, R245.reuse, 1.4426950216293334961 ;  /* 0x3fb8aa3bf5497820 */ /* 0x040fe20000410000 */
[----:B------:R-:W-:Y:S01]  /*4df0*/  FSETP.NEU.FTZ.AND P1, PT, R245, -INF , PT ;  /* 0xff800000f500780b */ /* 0x000fe20003f3d000 */
[----:B------:R-:W-:Y:S04]  /*4e00*/  IMAD.MOV.U32 R245, RZ, RZ, 0x8 ;  /* 0x00000008fff57424 */ /* 0x000fe800078e00ff */
[----:B------:R-:W-:Y:S01]  /*4e10*/  FSEL R73, R73, RZ, P1 ;  /* 0x000000ff49497208 */ /* 0x000fe20000800000 */
[----:B--2---:R-:W-:Y:S01]  /*4e20*/  FMUL.FTZ R77, R244, 1.4426950216293334961 ;  /* 0x3fb8aa3bf44d7820 */ /* 0x004fe20000410000 */
[----:B------:R-:W-:Y:S05]  /*4e30*/  @!P0 VIADD R74, R97, UR13 ;  /* 0x0000000d614a8c36 */ /* 0x000fea0008000000 */
[C---:B------:R-:W-:Y:S02]  /*4e40*/  @!P0 VIMNMX R75, R74.reuse, UR8, PT ;  /* 0x000000084a4b8c48 */ /* 0x040fe4000bfe0100 */
[----:B------:R-:W-:Y:S02]  /*4e50*/  @!P0 VIADDMNMX R74, R74, R245, UR8, PT ;  /* 0x000000084a4a8e46 */ /* 0x000fe4000b8001f5 */
[----:B------:R-:W2:Y:S01]  /*4e60*/  LDL R245, [R1+0x50] ;  /* 0x0000500001f57983 */ /* 0x000ea20000100800 */
[-C--:B------:R-:W-:Y:S02]  /*4e70*/  @!P0 ISETP.GE.AND P1, PT, R76, R75.reuse, PT ;  /* 0x0000004b4c00820c */ /* 0x080fe40003f26270 */
[-C--:B------:R-:W-:Y:S02]  /*4e80*/  @!P0 ISETP.GE.AND P2, PT, R72, R75.reuse, PT ;  /* 0x0000004b4800820c */ /* 0x080fe40003f46270 */
[----:B------:R-:W-:Y:S02]  /*4e90*/  @!P0 FSEL R5, R5, -INF , !P1 ;  /* 0xff80000005058808 */ /* 0x000fe40004800000 */
[----:B------:R-:W-:Y:S02]  /*4ea0*/  FSETP.NEU.FTZ.AND P1, PT, R244, -INF , PT ;  /* 0xff800000f400780b */ /* 0x000fe40003f3d000 */
[----:B------:R-:W2:Y:S01]  /*4eb0*/  LDL R244, [R1+0x5c] ;  /* 0x00005c0001f47983 */ /* 0x000ea20000100800 */
[----:B------:R-:W-:Y:S01]  /*4ec0*/  @!P0 FSEL R4, R4, -INF , !P2 ;  /* 0xff80000004048808 */ /* 0x000fe20005000000 */
[--C-:B------:R-:W-:Y:S01]  /*4ed0*/  FFMA.FTZ R5, R5, UR14, -R73.reuse ;  /* 0x0000000e05057c23 */ /* 0x100fe20008010849 */
[-C--:B------:R-:W-:Y:S03]  /*4ee0*/  @!P0 ISETP.GE.AND P2, PT, R72, R74.reuse, PT ;  /* 0x0000004a4800820c */ /* 0x080fe60003f46270 */
[--C-:B------:R-:W-:Y:S01]  /*4ef0*/  FFMA.FTZ R4, R4, UR14, -R73.reuse ;  /* 0x0000000e04047c23 */ /* 0x100fe20008010849 */
[----:B------:R-:W-:Y:S01]  /*4f00*/  MUFU.EX2 R92, R5 ;  /* 0x00000005005c7308 */ /* 0x000fe20000000800 */
[----:B------:R-:W-:Y:S09]  /*4f10*/  @!P0 FSEL R6, R6, -INF , !P2 ;  /* 0xff80000006068808 */ /* 0x000ff20005000000 */
[----:B------:R1:W4:Y:S02]  /*4f20*/  MUFU.EX2 R93, R4 ;  /* 0x00000004005d7308 */ /* 0x0003240000000800 */
[----:B-1----:R-:W-:Y:S02]  /*4f30*/  FSEL R4, R77, RZ, P1 ;  /* 0x000000ff4d047208 */ /* 0x002fe40000800000 */
[-C--:B------:R-:W-:Y:S03]  /*4f40*/  @!P0 ISETP.GE.AND P1, PT, R76, R74.reuse, PT ;  /* 0x0000004a4c00820c */ /* 0x080fe60003f26270 */
[--C-:B------:R-:W-:Y:S01]  /*4f50*/  FFMA.FTZ R5, R6, UR14, -R4.reuse ;  /* 0x0000000e06057c23 */ /* 0x100fe20008010804 */
[----:B------:R-:W-:Y:S01]  /*4f60*/  @!P0 VIADD R6, R72, 0x8 ;  /* 0x0000000848068836 */ /* 0x000fe20000000000 */
[----:B------:R-:W-:Y:S02]  /*4f70*/  @!P0 FSEL R7, R7, -INF , !P1 ;  /* 0xff80000007078808 */ /* 0x000fe40004800000 */
[----:B------:R1:W-:Y:S02]  /*4f80*/  MUFU.EX2 R97, R5 ;  /* 0x0000000500617308 */ /* 0x0003e40000000800 */
[-C--:B------:R-:W-:Y:S01]  /*4f90*/  @!P0 ISETP.GE.AND P1, PT, R6, R75.reuse, PT ;  /* 0x0000004b0600820c */ /* 0x080fe20003f26270 */
[--C-:B------:R-:W-:Y:S03]  /*4fa0*/  FFMA.FTZ R7, R7, UR14, -R4.reuse ;  /* 0x0000000e07077c23 */ /* 0x100fe60008010804 */
[----:B------:R-:W-:Y:S04]  /*4fb0*/  @!P0 FSEL R8, R8, -INF , !P1 ;  /* 0xff80000008088808 */ /* 0x000fe80004800000 */
[----:B------:R-:W3:Y:S01]  /*4fc0*/  MUFU.EX2 R96, R7 ;  /* 0x0000000700607308 */ /* 0x000ee20000000800 */
[--C-:B------:R-:W-:Y:S09]  /*4fd0*/  FFMA.FTZ R8, R8, UR14, -R73.reuse ;  /* 0x0000000e08087c23 */ /* 0x100ff20008010849 */
[----:B------:R-:W-:Y:S01]  /*4fe0*/  MUFU.EX2 R90, R8 ;  /* 0x00000008005a7308 */ /* 0x000fe20000000800 */
[----:B-1----:R-:W-:Y:S04]  /*4ff0*/  @!P0 IADD3 R5, R72, 0x9, RZ ;  /* 0x0000000948058810 */ /* 0x002fe80007ffe0ff */
[-C--:B------:R-:W-:Y:S04]  /*5000*/  @!P0 ISETP.GE.AND P1, PT, R5, R75.reuse, PT ;  /* 0x0000004b0500820c */ /* 0x080fe80003f26270 */
[----:B------:R-:W-:Y:S02]  /*5010*/  @!P0 FSEL R9, R9, -INF , !P1 ;  /* 0xff80000009098808 */ /* 0x000fe40004800000 */
[-C--:B------:R-:W-:Y:S01]  /*5020*/  @!P0 ISETP.GE.AND P1, PT, R6, R74.reuse, PT ;  /* 0x0000004a0600820c */ /* 0x080fe20003f26270 */
[----:B------:R-:W-:Y:S02]  /*5030*/  @!P0 VIADD R6, R72, 0x10 ;  /* 0x0000001048068836 */ /* 0x000fe40000000000 */
[--C-:B------:R-:W-:Y:S01]  /*5040*/  FFMA.FTZ R9, R9, UR14, -R73.reuse ;  /* 0x0000000e09097c23 */ /* 0x100fe20008010849 */
[----:B------:R-:W-:Y:S02]  /*5050*/  @!P0 FSEL R10, R10, -INF , !P1 ;  /* 0xff8000000a0a8808 */ /* 0x000fe40004800000 */
[-C--:B------:R-:W-:Y:S01]  /*5060*/  @!P0 ISETP.GE.AND P1, PT, R5, R74.reuse, PT ;  /* 0x0000004a0500820c */ /* 0x080fe20003f26270 */
[----:B------:R-:W-:Y:S01]  /*5070*/  @!P0 VIADD R5, R72, 0x11 ;  /* 0x0000001148058836 */ /* 0x000fe20000000000 */
[----:B------:R-:W-:Y:S01]  /*5080*/  MUFU.EX2 R88, R9 ;  /* 0x0000000900587308 */ /* 0x000fe20000000800 */
[--C-:B------:R-:W-:Y:S01]  /*5090*/  FFMA.FTZ R10, R10, UR14, -R4.reuse ;  /* 0x0000000e0a0a7c23 */ /* 0x100fe20008010804 */
[----:B------:R-:W-:Y:S02]  /*50a0*/  @!P0 FSEL R11, R11, -INF , !P1 ;  /* 0xff8000000b0b8808 */ /* 0x000fe40004800000 */
[-C--:B------:R-:W-:Y:S03]  /*50b0*/  @!P0 ISETP.GE.AND P1, PT, R6, R75.reuse, PT ;  /* 0x0000004b0600820c */ /* 0x080fe60003f26270 */
[--C-:B------:R-:W-:Y:S01]  /*50c0*/  FFMA.FTZ R11, R11, UR14, -R4.reuse ;  /* 0x0000000e0b0b7c23 */ /* 0x100fe20008010804 */
[----:B------:R-:W-:Y:S02]  /*50d0*/  @!P0 FSEL R12, R12, -INF , !P1 ;  /* 0xff8000000c0c8808 */ /* 0x000fe40004800000 */
[----:B------:R-:W-:Y:S01]  /*50e0*/  MUFU.EX2 R95, R10 ;  /* 0x0000000a005f7308 */ /* 0x000fe20000000800 */
[----:B------:R-:W-:Y:S02]  /*50f0*/  @!P0 ISETP.GE.AND P1, PT, R5, R75, PT ;  /* 0x0000004b0500820c */ /* 0x000fe40003f26270 */
[--C-:B------:R-:W-:Y:S02]  /*5100*/  FFMA.FTZ R12, R12, UR14, -R73.reuse ;  /* 0x0000000e0c0c7c23 */ /* 0x100fe40008010849 */
[----:B------:R-:W-:Y:S02]  /*5110*/  @!P0 FSEL R13, R13, -INF , !P1 ;  /* 0xff8000000d0d8808 */ /* 0x000fe40004800000 */
[-C--:B------:R-:W-:Y:S03]  /*5120*/  @!P0 ISETP.GE.AND P1, PT, R6, R74.reuse, PT ;  /* 0x0000004a0600820c */ /* 0x080fe60003f26270 */
[----:B------:R-:W1:Y:S01]  /*5130*/  MUFU.EX2 R94, R11 ;  /* 0x0000000b005e7308 */ /* 0x000e620000000800 */
[----:B----4-:R-:W-:Y:S01]  /*5140*/  F2FP.F16.F32.PACK_AB R6, R92, R93 ;  /* 0x0000005d5c06723e */ /* 0x010fe200000000ff */
[--C-:B------:R-:W-:Y:S01]  /*5150*/  FFMA.FTZ R13, R13, UR14, -R73.reuse ;  /* 0x0000000e0d0d7c23 */ /* 0x100fe20008010849 */
[----:B------:R-:W-:Y:S02]  /*5160*/  @!P0 FSEL R14, R14, -INF , !P1 ;  /* 0xff8000000e0e8808 */ /* 0x000fe40004800000 */
[-C--:B------:R-:W-:Y:S02]  /*5170*/  @!P0 ISETP.GE.AND P1, PT, R5, R74.reuse, PT ;  /* 0x0000004a0500820c */ /* 0x080fe40003f26270 */
[C---:B------:R-:W-:Y:S01]  /*5180*/  @!P0 IADD3 R5, R72.reuse, 0x18, RZ ;  /* 0x0000001848058810 */ /* 0x040fe20007ffe0ff */
[----:B------:R-:W-:Y:S01]  /*5190*/  @!P0 VIADD R72, R72, 0x19 ;  /* 0x0000001948488836 */ /* 0x000fe20000000000 */
[----:B------:R-:W-:Y:S01]  /*51a0*/  @!P0 FSEL R15, R15, -INF , !P1 ;  /* 0xff8000000f0f8808 */ /* 0x000fe20004800000 */
[--C-:B------:R-:W-:Y:S01]  /*51b0*/  FFMA.FTZ R14, R14, UR14, -R4.reuse ;  /* 0x0000000e0e0e7c23 */ /* 0x100fe20008010804 */
[CC--:B------:R-:W-:Y:S01]  /*51c0*/  @!P0 ISETP.GE.AND P1, PT, R5.reuse, R75.reuse, PT ;  /* 0x0000004b0500820c */ /* 0x0c0fe20003f26270 */
[----:B------:R4:W-:Y:S01]  /*51d0*/  MUFU.EX2 R86, R12 ;  /* 0x0000000c00567308 */ /* 0x0009e20000000800 */
[-C--:B------:R-:W-:Y:S01]  /*51e0*/  @!P0 ISETP.GE.AND P2, PT, R5, R74.reuse, PT ;  /* 0x0000004a0500820c */ /* 0x080fe20003f46270 */
[--C-:B------:R-:W-:Y:S01]  /*51f0*/  FFMA.FTZ R15, R15, UR14, -R4.reuse ;  /* 0x0000000e0f0f7c23 */ /* 0x100fe20008010804 */
[----:B------:R-:W-:Y:S02]  /*5200*/  @!P0 FSEL R16, R16, -INF , !P1 ;  /* 0xff80000010108808 */ /* 0x000fe40004800000 */
[----:B------:R-:W-:Y:S02]  /*5210*/  @!P0 ISETP.GE.AND P1, PT, R72, R75, PT ;  /* 0x0000004b4800820c */ /* 0x000fe40003f26270 */
[----:B------:R-:W-:Y:S03]  /*5220*/  @!P0 FSEL R18, R18, -INF , !P2 ;  /* 0xff80000012128808 */ /* 0x000fe60005000000 */
[----:B------:R-:W4:Y:S01]  /*5230*/  MUFU.EX2 R84, R13 ;  /* 0x0000000d00547308 */ /* 0x000f220000000800 */
[----:B------:R-:W-:Y:S01]  /*5240*/  @!P0 FSEL R17, R17, -INF , !P1 ;  /* 0xff80000011118808 */ /* 0x000fe20004800000 */
[--C-:B------:R-:W-:Y:S01]  /*5250*/  FFMA.FTZ R16, R16, UR14, -R73.reuse ;  /* 0x0000000e10107c23 */ /* 0x100fe20008010849 */
[----:B------:R-:W-:Y:S01]  /*5260*/  @!P0 ISETP.GE.AND P1, PT, R72, R74, PT ;  /* 0x0000004a4800820c */ /* 0x000fe20003f26270 */
[--C-:B------:R-:W-:Y:S01]  /*5270*/  FFMA.FTZ R18, R18, UR14, -R4.reuse ;  /* 0x0000000e12127c23 */ /* 0x100fe20008010804 */
[----:B---3--:R-:W-:Y:S01]  /*5280*/  F2FP.F16.F32.PACK_AB R5, R96, R97 ;  /* 0x000000616005723e */ /* 0x008fe200000000ff */
[----:B------:R-:W-:Y:S01]  /*5290*/  FFMA.FTZ R73, R17, UR14, -R73 ;  /* 0x0000000e11497c23 */ /* 0x000fe20008010849 */
[----:B------:R-:W-:Y:S03]  /*52a0*/  @!P0 FSEL R19, R19, -INF , !P1 ;  /* 0xff80000013138808 */ /* 0x000fe60004800000 */
[----:B------:R-:W-:Y:S01]  /*52b0*/  MUFU.EX2 R91, R14 ;  /* 0x0000000e005b7308 */ /* 0x000fe20000000800 */
[----:B-1----:R-:W-:Y:S02]  /*52c0*/  F2FP.F16.F32.PACK_AB R8, R94, R95 ;  /* 0x0000005f5e08723e */ /* 0x002fe400000000ff */
[----:B----4-:R-:W-:Y:S01]  /*52d0*/  IADD3 R12, P0, R79, UR12, RZ ;  /* 0x0000000c4f0c7c10 */ /* 0x010fe2000ff1e0ff */
[----:B------:R-:W-:Y:S06]  /*52e0*/  FFMA.FTZ R4, R19, UR14, -R4 ;  /* 0x0000000e13047c23 */ /* 0x000fec0008010804 */
[----:B------:R1:W-:Y:S01]  /*52f0*/  MUFU.EX2 R85, R4 ;  /* 0x0000000400557308 */ /* 0x0003e20000000800 */
[----:B------:R-:W-:Y:S02]  /*5300*/  F2FP.F16.F32.PACK_AB R7, R84, R86 ;  /* 0x000000565407723e */ /* 0x000fe400000000ff */
[----:B------:R-:W-:Y:S02]  /*5310*/  IADD3.X R13, R78, UR11, RZ, P0, !PT ;  /* 0x0000000b4e0d7c10 */ /* 0x000fe400087fe4ff */
[----:B------:R-:W-:Y:S05]  /*5320*/  PLOP3.LUT P0, PT, PT, PT, UP2, 0x80, 0x0 ;  /* 0x000000000000781c */ /* 0x000fea0003f0f028 */
[----:B------:R-:W3:Y:S01]  /*5330*/  MUFU.EX2 R89, R15 ;  /* 0x0000000f00597308 */ /* 0x000ee20000000800 */
[----:B------:R-:W4:Y:S04]  /*5340*/  LDG.E R81, desc[UR6][R12.64] ;  /* 0x000000060c517981 */ /* 0x000f28000c1e1900 */
[----:B------:R3:W4:Y:S05]  /*5350*/  LDG.E R80, desc[UR6][R12.64+0x20] ;  /* 0x000020060c507981 */ /* 0x00072a000c1e1900 */
[----:B------:R-:W-:Y:S01]  /*5360*/  MUFU.EX2 R83, R16 ;  /* 0x0000001000537308 */ /* 0x000fe20000000800 */
[----:B-1----:R-:W-:Y:S09]  /*5370*/  F2FP.F16.F32.PACK_AB R4, R88, R90 ;  /* 0x0000005a5804723e */ /* 0x002ff200000000ff */
[----:B------:R-:W1:Y:S10]  /*5380*/  MUFU.EX2 R82, R73 ;  /* 0x0000004900527308 */ /* 0x000e740000000800 */
[----:B------:R-:W1:Y:S01]  /*5390*/  MUFU.EX2 R87, R18 ;  /* 0x0000001200577308 */ /* 0x000e620000000800 */
[----:B--2---:R3:W-:Y:S04]  /*53a0*/  STS [R245+0x14000], R6 ;  /* 0x01400006f5007388 */ /* 0x0047e80000000800 */
[----:B------:R1:W-:Y:S04]  /*53b0*/  STS [R245+0x14400], R5 ;  /* 0x01440005f5007388 */ /* 0x0003e80000000800 */
[----:B------:R2:W-:Y:S04]  /*53c0*/  STS [R244+0x14000], R4 ;  /* 0x01400004f4007388 */ /* 0x0005e80000000800 */
[----:B------:R-:W-:Y:S04]  /*53d0*/  STS [R244+0x14400], R8 ;  /* 0x01440008f4007388 */ /* 0x000fe80000000800 */
[----:B------:R-:W-:Y:S01]  /*53e0*/  STS [R99+0x14000], R7 ;  /* 0x0140000763007388 */ /* 0x000fe20000000800 */
[----:B---3--:R-:W-:Y:S02]  /*53f0*/  F2FP.F16.F32.PACK_AB R6, R89, R91 ;  /* 0x0000005b5906723e */ /* 0x008fe400000000ff */
[----:B-1----:R-:W-:Y:S03]  /*5400*/  F2FP.F16.F32.PACK_AB R5, R82, R83 ;  /* 0x000000535205723e */ /* 0x002fe600000000ff */
[----:B------:R-:W-:Y:S01]  /*5410*/  STS [R99+0x14400], R6 ;  /* 0x0144000663007388 */ /* 0x000fe20000000800 */
[----:B--2---:R-:W-:Y:S03]  /*5420*/  F2FP.F16.F32.PACK_AB R4, R85, R87 ;  /* 0x000000575504723e */ /* 0x004fe600000000ff */
[----:B------:R-:W-:Y:S04]  /*5430*/  STS [R98+0x14000], R5 ;  /* 0x0140000562007388 */ /* 0x000fe80000000800 */
[----:B------:R-:W-:Y:S04]  /*5440*/  STS [R98+0x14400], R4 ;  /* 0x0144000462007388 */ /* 0x000fe80000000800 */
[----:B------:R-:W1:Y:S04]  /*5450*/  LDSM.16.M88.4 R16, [R249+0x6000] ;  /* 0x00600000f910783b */ /* 0x000e680000000200 */
[----:B------:R-:W2:Y:S04]  /*5460*/  LDSM.16.M88.4 R68, [R248+0x6000] ;  /* 0x00600000f844783b */ /* 0x000ea80000000200 */
[----:B------:R-:W3:Y:S04]  /*5470*/  LDSM.16.M88.4 R72, [R247+0x6000] ;  /* 0x00600000f748783b */ /* 0x000ee80000000200 */
[----:B------:R-:W3:Y:S01]  /*5480*/  LDSM.16.M88.4 R76, [R246+0x6000] ;  /* 0x00600000f64c783b */ /* 0x000ee20000000200 */
[C---:B-1----:R-:W-:Y:S06]  /*5490*/  HMMA.16816.F32 R4, R16.reuse, R148, RZ ;  /* 0x000000941004723c */ /* 0x042fec00000018ff */
[C---:B------:R-:W-:Y:S06]  /*54a0*/  HMMA.16816.F32 R8, R16.reuse, R150, RZ ;  /* 0x000000961008723c */ /* 0x040fec00000018ff */
[C---:B------:R-:W-:Y:S06]  /*54b0*/  HMMA.16816.F32 R12, R16.reuse, R152, RZ ;  /* 0x00000098100c723c */ /* 0x040fec00000018ff */
[----:B------:R-:W-:Y:S06]  /*54c0*/  HMMA.16816.F32 R16, R16, R154, RZ ;  /* 0x0000009a1010723c */ /* 0x000fec00000018ff */
[C---:B--2---:R-:W-:Y:S06]  /*54d0*/  HMMA.16816.F32 R4, R68.reuse, R156, R4 ;  /* 0x0000009c4404723c */ /* 0x044fec0000001804 */
[C---:B------:R-:W-:Y:S06]  /*54e0*/  HMMA.16816.F32 R8, R68.reuse, R158, R8 ;  /* 0x0000009e4408723c */ /* 0x040fec0000001808 */
[C---:B------:R-:W-:Y:S06]  /*54f0*/  HMMA.16816.F32 R12, R68.reuse, R160, R12 ;  /* 0x000000a0440c723c */ /* 0x040fec000000180c */
[----:B------:R-:W-:Y:S01]  /*5500*/  HMMA.16816.F32 R16, R68, R162, R16 ;  /* 0x000000a24410723c */ /* 0x000fe20000001810 */
[----:B------:R-:W1:Y:S05]  /*5510*/  LDSM.16.M88.4 R68, [R249+0x8000] ;  /* 0x00800000f944783b */ /* 0x000e6a0000000200 */
[C---:B---3--:R-:W-:Y:S06]  /*5520*/  HMMA.16816.F32 R4, R72.reuse, R164, R4 ;  /* 0x000000a44804723c */ /* 0x048fec0000001804 */
[C---:B------:R-:W-:Y:S06]  /*5530*/  HMMA.16816.F32 R8, R72.reuse, R166, R8 ;  /* 0x000000a64808723c */ /* 0x040fec0000001808 */
[C---:B------:R-:W-:Y:S06]  /*5540*/  HMMA.16816.F32 R12, R72.reuse, R168, R12 ;  /* 0x000000a8480c723c */ /* 0x040fec000000180c */
[----:B------:R-:W-:Y:S01]  /*5550*/  HMMA.16816.F32 R16, R72, R170, R16 ;  /* 0x000000aa4810723c */ /* 0x000fe20000001810 */
[----:B------:R-:W2:Y:S05]  /*5560*/  LDSM.16.M88.4 R72, [R248+0x8000] ;  /* 0x00800000f848783b */ /* 0x000eaa0000000200 */
[C---:B------:R-:W-:Y:S06]  /*5570*/  HMMA.16816.F32 R4, R76.reuse, R172, R4 ;  /* 0x000000ac4c04723c */ /* 0x040fec0000001804 */
[C---:B------:R-:W-:Y:S06]  /*5580*/  HMMA.16816.F32 R8, R76.reuse, R174, R8 ;  /* 0x000000ae4c08723c */ /* 0x040fec0000001808 */
[C---:B------:R-:W-:Y:S06]  /*5590*/  HMMA.16816.F32 R12, R76.reuse, R176, R12 ;  /* 0x000000b04c0c723c */ /* 0x040fec000000180c */
[----:B------:R-:W-:Y:S01]  /*55a0*/  HMMA.16816.F32 R16, R76, R178, R16 ;  /* 0x000000b24c10723c */ /* 0x000fe20000001810 */
[----:B------:R-:W3:Y:S05]  /*55b0*/  LDSM.16.M88.4 R76, [R247+0x8000] ;  /* 0x00800000f74c783b */ /* 0x000eea0000000200 */
[C---:B-1----:R-:W-:Y:S06]  /*55c0*/  HMMA.16816.F32 R4, R68.reuse, R180, R4 ;  /* 0x000000b44404723c */ /* 0x042fec0000001804 */
[C---:B------:R-:W-:Y:S06]  /*55d0*/  HMMA.16816.F32 R8, R68.reuse, R182, R8 ;  /* 0x000000b64408723c */ /* 0x040fec0000001808 */
[C---:B------:R-:W-:Y:S06]  /*55e0*/  HMMA.16816.F32 R12, R68.reuse, R184, R12 ;  /* 0x000000b8440c723c */ /* 0x040fec000000180c */
[----:B------:R-:W-:Y:S01]  /*55f0*/  HMMA.16816.F32 R16, R68, R186, R16 ;  /* 0x000000ba4410723c */ /* 0x000fe20000001810 */
[----:B------:R-:W1:Y:S05]  /*5600*/  LDSM.16.M88.4 R68, [R246+0x8000] ;  /* 0x00800000f644783b */ /* 0x000e6a0000000200 */
[C---:B--2---:R-:W-:Y:S06]  /*5610*/  HMMA.16816.F32 R4, R72.reuse, R188, R4 ;  /* 0x000000bc4804723c */ /* 0x044fec0000001804 */
[C---:B------:R-:W-:Y:S06]  /*5620*/  HMMA.16816.F32 R8, R72.reuse, R190, R8 ;  /* 0x000000be4808723c */ /* 0x040fec0000001808 */
[C---:B------:R-:W-:Y:S06]  /*5630*/  HMMA.16816.F32 R12, R72.reuse, R192, R12 ;  /* 0x000000c0480c723c */ /* 0x040fec000000180c */
[----:B------:R-:W-:Y:S01]  /*5640*/  HMMA.16816.F32 R16, R72, R194, R16 ;  /* 0x000000c24810723c */ /* 0x000fe20000001810 */
[----:B------:R-:W2:Y:S05]  /*5650*/  LDSM.16.M88.4 R72, [R249+0xa000] ;  /* 0x00a00000f948783b */ /* 0x000eaa0000000200 */
[C---:B---3--:R-:W-:Y:S06]  /*5660*/  HMMA.16816.F32 R4, R76.reuse, R196, R4 ;  /* 0x000000c44c04723c */ /* 0x048fec0000001804 */
        /* <DEDUP_REMOVED lines=17> */
[----:B------:R-:W-:Y:S06]  /*5780*/  HMMA.16816.F32 R16, R76, R226, R16 ;  /* 0x000000e24c10723c */ /* 0x000fec0000001810 */
[C---:B-1----:R-:W-:Y:S06]  /*5790*/  HMMA.16816.F32 R4, R68.reuse, R228, R4 ;  /* 0x000000e44404723c */ /* 0x042fec0000001804 */
[C---:B------:R-:W-:Y:S06]  /*57a0*/  HMMA.16816.F32 R8, R68.reuse, R230, R8 ;  /* 0x000000e64408723c */ /* 0x040fec0000001808 */
[C---:B------:R-:W-:Y:S06]  /*57b0*/  HMMA.16816.F32 R12, R68.reuse, R232, R12 ;  /* 0x000000e8440c723c */ /* 0x040fec000000180c */
[----:B------:R-:W-:Y:S06]  /*57c0*/  HMMA.16816.F32 R16, R68, R234, R16 ;  /* 0x000000ea4410723c */ /* 0x000fec0000001810 */
[C---:B--2---:R-:W-:Y:S06]  /*57d0*/  HMMA.16816.F32 R4, R72.reuse, R236, R4 ;  /* 0x000000ec4804723c */ /* 0x044fec0000001804 */
[C---:B------:R-:W-:Y:S06]  /*57e0*/  HMMA.16816.F32 R8, R72.reuse, R238, R8 ;  /* 0x000000ee4808723c */ /* 0x040fec0000001808 */
[C---:B------:R-:W-:Y:S06]  /*57f0*/  HMMA.16816.F32 R12, R72.reuse, R240, R12 ;  /* 0x000000f0480c723c */ /* 0x040fec000000180c */
[----:B------:R-:W-:Y:S06]  /*5800*/  HMMA.16816.F32 R16, R72, R242, R16 ;  /* 0x000000f24810723c */ /* 0x000fec0000001810 */
[C---:B----4-:R-:W-:Y:S01]  /*5810*/  FADD.FTZ R68, -R81.reuse, R4 ;  /* 0x0000000451447221 */ /* 0x050fe20000010100 */
[----:B------:R-:W-:Y:S01]  /*5820*/  FADD.FTZ R4, -R81, R5 ;  /* 0x0000000551047221 */ /* 0x000fe20000010100 */
[----:B------:R-:W-:Y:S03]  /*5830*/  FADD.FTZ R6, -R80, R6 ;  /* 0x0000000650067221 */ /* 0x000fe60000010100 */
[----:B------:R-:W-:Y:S01]  /*5840*/  FMUL.FTZ R5, R93, R68 ;  /* 0x000000445d057220 */ /* 0x000fe20000410000 */
[----:B------:R-:W-:Y:S01]  /*5850*/  FMUL.FTZ R4, R92, R4 ;  /* 0x000000045c047220 */ /* 0x000fe20000410000 */
[C---:B------:R-:W-:Y:S01]  /*5860*/  FADD.FTZ R8, -R81.reuse, R8 ;  /* 0x0000000851087221 */ /* 0x040fe20000010100 */
[C---:B------:R-:W-:Y:S01]  /*5870*/  FADD.FTZ R9, -R81.reuse, R9 ;  /* 0x0000000951097221 */ /* 0x040fe20000010100 */
[----:B------:R-:W-:Y:S02]  /*5880*/  FADD.FTZ R10, -R80, R10 ;  /* 0x0000000a500a7221 */ /* 0x000fe40000010100 */
[----:B------:R-:W-:Y:S01]  /*5890*/  F2FP.F16.F32.PACK_AB R4, R4, R5 ;  /* 0x000000050404723e */ /* 0x000fe200000000ff */
[C---:B------:R-:W-:Y:S01]  /*58a0*/  FADD.FTZ R5, -R81.reuse, R12 ;  /* 0x0000000c51057221 */ /* 0x040fe20000010100 */
[----:B------:R-:W-:Y:S01]  /*58b0*/  FADD.FTZ R12, -R80, R7 ;  /* 0x00000007500c7221 */ /* 0x000fe20000010100 */
[----:B------:R-:W-:Y:S01]  /*58c0*/  FMUL.FTZ R68, R90, R8 ;  /* 0x000000085a447220 */ /* 0x000fe20000410000 */
[C---:B------:R-:W-:Y:S01]  /*58d0*/  FADD.FTZ R8, -R81.reuse, R13 ;  /* 0x0000000d51087221 */ /* 0x040fe20000010100 */
[----:B------:R1:W-:Y:S01]  /*58e0*/  STS [R245+0x12000], R4 ;  /* 0x01200004f5007388 */ /* 0x0003e20000000800 */
[----:B------:R-:W-:Y:S01]  /*58f0*/  FMUL.FTZ R12, R96, R12 ;  /* 0x0000000c600c7220 */ /* 0x000fe20000410000 */
[C---:B------:R-:W-:Y:S01]  /*5900*/  FADD.FTZ R16, -R81.reuse, R16 ;  /* 0x0000001051107221 */ /* 0x040fe20000010100 */
[----:B------:R-:W-:Y:S01]  /*5910*/  FADD.FTZ R17, -R81, R17 ;  /* 0x0000001151117221 */ /* 0x000fe20000010100 */
[----:B------:R-:W-:Y:S01]  /*5920*/  FMUL.FTZ R9, R88, R9 ;  /* 0x0000000958097220 */ /* 0x000fe20000410000 */
[----:B------:R-:W-:Y:S01]  /*5930*/  FMUL.FTZ R5, R86, R5 ;  /* 0x0000000556057220 */ /* 0x000fe20000410000 */
[----:B------:R-:W-:Y:S01]  /*5940*/  FMUL.FTZ R8, R84, R8 ;  /* 0x0000000854087220 */ /* 0x000fe20000410000 */
[----:B------:R-:W-:Y:S01]  /*5950*/  FMUL.FTZ R7, R82, R17 ;  /* 0x0000001152077220 */ /* 0x000fe20000410000 */
[----:B------:R-:W-:Y:S01]  /*5960*/  FMUL.FTZ R13, R95, R10 ;  /* 0x0000000a5f0d7220 */ /* 0x000fe20000410000 */
[----:B------:R-:W-:Y:S01]  /*5970*/  F2FP.F16.F32.PACK_AB R9, R9, R68 ;  /* 0x000000440909723e */ /* 0x000fe200000000ff */
[----:B------:R-:W-:Y:S01]  /*5980*/  FADD.FTZ R10, -R80, R14 ;  /* 0x0000000e500a7221 */ /* 0x000fe20000010100 */
[----:B------:R-:W-:Y:S01]  /*5990*/  F2FP.F16.F32.PACK_AB R8, R8, R5 ;  /* 0x000000050808723e */ /* 0x000fe200000000ff */
[C---:B------:R-:W-:Y:S01]  /*59a0*/  FADD.FTZ R5, -R80.reuse, R15 ;  /* 0x0000000f50057221 */ /* 0x040fe20000010100 */
[----:B-----5:R2:W5:Y:S01]  /*59b0*/  LDL R96, [R1+0x68] ;  /* 0x0000680001607983 */ /* 0x0205620000100800 */
[----:B------:R-:W-:Y:S02]  /*59c0*/  FMUL.FTZ R10, R91, R10 ;  /* 0x0000000a5b0a7220 */ /* 0x000fe40000410000 */
[----:B------:R-:W-:Y:S05]  /*59d0*/  FMUL.FTZ R5, R89, R5 ;  /* 0x0000000559057220 */ /* 0x000fea0000410000 */
[----:B------:R-:W-:Y:S01]  /*59e0*/  F2FP.F16.F32.PACK_AB R5, R5, R10 ;  /* 0x0000000a0505723e */ /* 0x000fe200000000ff */
[----:B-1----:R-:W-:Y:S01]  /*59f0*/  FMUL.FTZ R4, R83, R16 ;  /* 0x0000001053047220 */ /* 0x002fe20000410000 */
[----:B------:R-:W-:Y:S01]  /*5a00*/  FMUL.FTZ R16, R97, R6 ;  /* 0x0000000661107220 */ /* 0x000fe20000410000 */
[C---:B------:R-:W-:Y:S01]  /*5a10*/  FADD.FTZ R6, -R80.reuse, R11 ;  /* 0x0000000b50067221 */ /* 0x040fe20000010100 */
[----:B------:R-:W-:Y:S02]  /*5a20*/  FADD.FTZ R11, -R80, R19 ;  /* 0x00000013500b7221 */ /* 0x000fe40000010100 */
[----:B------:R-:W-:Y:S01]  /*5a30*/  F2FP.F16.F32.PACK_AB R7, R7, R4 ;  /* 0x000000040707723e */ /* 0x000fe200000000ff */
[----:B------:R-:W-:Y:S01]  /*5a40*/  FMUL.FTZ R6, R94, R6 ;  /* 0x000000065e067220 */ /* 0x000fe20000410000 */
[----:B------:R-:W-:Y:S01]  /*5a50*/  F2FP.F16.F32.PACK_AB R4, R12, R16 ;  /* 0x000000100c04723e */ /* 0x000fe200000000ff */
[----:B------:R-:W-:Y:S01]  /*5a60*/  FADD.FTZ R12, -R80, R18 ;  /* 0x00000012500c7221 */ /* 0x000fe20000010100 */
[----:B------:R-:W-:Y:S02]  /*5a70*/  FMUL.FTZ R11, R85, R11 ;  /* 0x0000000b550b7220 */ /* 0x000fe40000410000 */
[----:B------:R-:W-:Y:S01]  /*5a80*/  F2FP.F16.F32.PACK_AB R6, R6, R13 ;  /* 0x0000000d0606723e */ /* 0x000fe200000000ff */
[----:B------:R1:W-:Y:S01]  /*5a90*/  STS [R245+0x12400], R4 ;  /* 0x01240004f5007388 */ /* 0x0003e20000000800 */
[----:B------:R-:W-:Y:S03]  /*5aa0*/  FMUL.FTZ R12, R87, R12 ;  /* 0x0000000c570c7220 */ /* 0x000fe60000410000 */
[----:B------:R-:W-:Y:S04]  /*5ab0*/  STS [R244+0x12000], R9 ;  /* 0x01200009f4007388 */ /* 0x000fe80000000800 */
[----:B------:R-:W-:Y:S04]  /*5ac0*/  STS [R244+0x12400], R6 ;  /* 0x01240006f4007388 */ /* 0x000fe80000000800 */
[----:B------:R-:W-:Y:S04]  /*5ad0*/  STS [R99+0x12000], R8 ;  /* 0x0120000863007388 */ /* 0x000fe80000000800 */
[----:B------:R-:W-:Y:S04]  /*5ae0*/  STS [R99+0x12400], R5 ;  /* 0x0124000563007388 */ /* 0x000fe80000000800 */
[----:B------:R-:W-:Y:S01]  /*5af0*/  STS [R98+0x12000], R7 ;  /* 0x0120000762007388 */ /* 0x000fe20000000800 */
[----:B-1----:R-:W-:Y:S05]  /*5b00*/  F2FP.F16.F32.PACK_AB R4, R11, R12 ;  /* 0x0000000c0b04723e */ /* 0x002fea00000000ff */
[----:B------:R-:W-:Y:S01]  /*5b10*/  STS [R98+0x12400], R4 ;  /* 0x0124000462007388 */ /* 0x000fe20000000800 */
[----:B------:R-:W-:Y:S06]  /*5b20*/  BAR.SYNC.DEFER_BLOCKING 0x0 ;  /* 0x0000000000007b1d */ /* 0x000fec0000010000 */
[----:B------:R-:W-:Y:S04]  /*5b30*/  LDSM.16.MT88.4 R4, [R3+0x14000] ;  /* 0x014000000304783b */ /* 0x000fe80000004200 */
[----:B------:R-:W1:Y:S04]  /*5b40*/  LDSM.16.MT88.4 R8, [R0+0x6000] ;  /* 0x006000000008783b */ /* 0x000e680000004200 */
[----:B------:R-:W3:Y:S04]  /*5b50*/  LDSM.16.MT88.4 R12, [R2+0x14000] ;  /* 0x01400000020c783b */ /* 0x000ee80000004200 */
[----:B------:R-:W4:Y:S04]  /*5b60*/  LDSM.16.MT88.4 R16, [R0+0x8000] ;  /* 0x008000000010783b */ /* 0x000f280000004200 */
[----:B------:R-:W2:Y:S04]  /*5b70*/  LDSM.16.MT88.4 R68, [R0+0xa000] ;  /* 0x00a000000044783b */ /* 0x000ea80000004200 */
[----:B------:R-:W-:Y:S04]  /*5b80*/  LDSM.16.MT88.4 R72, [R3+0x14800] ;  /* 0x014800000348783b */ /* 0x000fe80000004200 */
[----:B------:R-:W2:Y:S04]  /*5b90*/  LDSM.16.MT88.4 R76, [R0+0x6800] ;  /* 0x00680000004c783b */ /* 0x000ea80000004200 */
[----:B------:R-:W2:Y:S04]  /*5ba0*/  LDSM.16.MT88.4 R80, [R2+0x14800] ;  /* 0x014800000250783b */ /* 0x000ea80000004200 */
[----:B------:R-:W2:Y:S04]  /*5bb0*/  LDSM.16.MT88.4 R84, [R0+0x8800] ;  /* 0x008800000054783b */ /* 0x000ea80000004200 */
[----:B------:R-:W-:Y:S04]  /*5bc0*/  LDSM.16.MT88.4 R88, [R0+0x7800] ;  /* 0x007800000058783b */ /* 0x000fe80000004200 */
[----:B------:R-:W-:Y:S01]  /*5bd0*/  LDSM.16.MT88.4 R92, [R2+0x15800] ;  /* 0x01580000025c783b */ /* 0x000fe20000004200 */
[-C--:B-1----:R-:W-:Y:S06]  /*5be0*/  HMMA.16816.F32 R20, R4, R8.reuse, R20 ;  /* 0x000000080414723c */ /* 0x082fec0000001814 */
[C---:B---3--:R-:W-:Y:S06]  /*5bf0*/  HMMA.16816.F32 R24, R12.reuse, R8, R24 ;  /* 0x000000080c18723c */ /* 0x048fec0000001818 */
[-C--:B------:R-:W-:Y:S06]  /*5c00*/  HMMA.16816.F32 R28, R12, R10.reuse, R28 ;  /* 0x0000000a0c1c723c */ /* 0x080fec000000181c */
[C---:B------:R-:W-:Y:S01]  /*5c10*/  HMMA.16816.F32 R32, R4.reuse, R10, R32 ;  /* 0x0000000a0420723c */ /* 0x040fe20000001820 */
[----:B------:R-:W1:Y:S05]  /*5c20*/  LDSM.16.MT88.4 R8, [R0+0xa800] ;  /* 0x00a800000008783b */ /* 0x000e6a0000004200 */
[-C--:B----4-:R-:W-:Y:S06]  /*5c30*/  HMMA.16816.F32 R36, R4, R16.reuse, R36 ;  /* 0x000000100424723c */ /* 0x090fec0000001824 */
[C---:B------:R-:W-:Y:S06]  /*5c40*/  HMMA.16816.F32 R40, R12.reuse, R16, R40 ;  /* 0x000000100c28723c */ /* 0x040fec0000001828 */
[-C--:B------:R-:W-:Y:S06]  /*5c50*/  HMMA.16816.F32 R44, R12, R18.reuse, R44 ;  /* 0x000000120c2c723c */ /* 0x080fec000000182c */
[C---:B------:R-:W-:Y:S01]  /*5c60*/  HMMA.16816.F32 R48, R4.reuse, R18, R48 ;  /* 0x000000120430723c */ /* 0x040fe20000001830 */
[----:B------:R-:W-:Y:S05]  /*5c70*/  LDSM.16.MT88.4 R16, [R2+0x15000] ;  /* 0x015000000210783b */ /* 0x000fea0000004200 */
[-C--:B--2---:R-:W-:Y:S06]  /*5c80*/  HMMA.16816.F32 R52, R4, R68.reuse, R52 ;  /* 0x000000440434723c */ /* 0x084fec0000001834 */
[C---:B------:R-:W-:Y:S06]  /*5c90*/  HMMA.16816.F32 R56, R12.reuse, R68, R56 ;  /* 0x000000440c38723c */ /* 0x040fec0000001838 */
[-C--:B------:R-:W-:Y:S01]  /*5ca0*/  HMMA.16816.F32 R60, R12, R70.reuse, R60 ;  /* 0x000000460c3c723c */ /* 0x080fe2000000183c */
[----:B------:R-:W-:Y:S05]  /*5cb0*/  LDSM.16.MT88.4 R12, [R0+0x7000] ;  /* 0x00700000000c783b */ /* 0x000fea0000004200 */
[----:B------:R-:W-:Y:S01]  /*5cc0*/  HMMA.16816.F32 R64, R4, R70, R64 ;  /* 0x000000460440723c */ /* 0x000fe20000001840 */
[----:B------:R-:W2:Y:S04]  /*5cd0*/  LDSM.16.MT88.4 R4, [R3+0x15000] ;  /* 0x015000000304783b */ /* 0x000ea80000004200 */
[----:B------:R-:W3:Y:S01]  /*5ce0*/  LDSM.16.MT88.4 R68, [R0+0x9000] ;  /* 0x009000000044783b */ /* 0x000ee20000004200 */
[-C--:B------:R-:W-:Y:S06]  /*5cf0*/  HMMA.16816.F32 R20, R72, R76.reuse, R20 ;  /* 0x0000004c4814723c */ /* 0x080fec0000001814 */
[C---:B------:R-:W-:Y:S06]  /*5d00*/  HMMA.16816.F32 R24, R80.reuse, R76, R24 ;  /* 0x0000004c5018723c */ /* 0x040fec0000001818 */
[-C--:B------:R-:W-:Y:S06]  /*5d10*/  HMMA.16816.F32 R28, R80, R78.reuse, R28 ;  /* 0x0000004e501c723c */ /* 0x080fec000000181c */
[C---:B------:R-:W-:Y:S01]  /*5d20*/  HMMA.16816.F32 R32, R72.reuse, R78, R32 ;  /* 0x0000004e4820723c */ /* 0x040fe20000001820 */
[----:B------:R-:W4:Y:S05]  /*5d30*/  LDSM.16.MT88.4 R76, [R0+0xb000] ;  /* 0x00b00000004c783b */ /* 0x000f2a0000004200 */
[-C--:B------:R-:W-:Y:S06]  /*5d40*/  HMMA.16816.F32 R36, R72, R84.reuse, R36 ;  /* 0x000000544824723c */ /* 0x080fec0000001824 */
[C---:B------:R-:W-:Y:S06]  /*5d50*/  HMMA.16816.F32 R40, R80.reuse, R84, R40 ;  /* 0x000000545028723c */ /* 0x040fec0000001828 */
[-C--:B------:R-:W-:Y:S06]  /*5d60*/  HMMA.16816.F32 R44, R80, R86.reuse, R44 ;  /* 0x00000056502c723c */ /* 0x080fec000000182c */
[C---:B------:R-:W-:Y:S01]  /*5d70*/  HMMA.16816.F32 R48, R72.reuse, R86, R48 ;  /* 0x000000564830723c */ /* 0x040fe20000001830 */
[----:B------:R-:W4:Y:S05]  /*5d80*/  LDSM.16.MT88.4 R84, [R3+0x15800] ;  /* 0x015800000354783b */ /* 0x000f2a0000004200 */
[-C--:B-1----:R-:W-:Y:S06]  /*5d90*/  HMMA.16816.F32 R52, R72, R8.reuse, R52 ;  /* 0x000000084834723c */ /* 0x082fec0000001834 */
[C---:B------:R-:W-:Y:S06]  /*5da0*/  HMMA.16816.F32 R56, R80.reuse, R8, R56 ;  /* 0x000000085038723c */ /* 0x040fec0000001838 */
[-C--:B------:R-:W-:Y:S01]  /*5db0*/  HMMA.16816.F32 R60, R80, R10.reuse, R60 ;  /* 0x0000000a503c723c */ /* 0x080fe2000000183c */
[----:B------:R-:W1:Y:S05]  /*5dc0*/  LDSM.16.MT88.4 R80, [R0+0x9800] ;  /* 0x009800000050783b */ /* 0x000e6a0000004200 */
[----:B------:R-:W-:Y:S01]  /*5dd0*/  HMMA.16816.F32 R64, R72, R10, R64 ;  /* 0x0000000a4840723c */ /* 0x000fe20000001840 */
[----:B------:R-:W1:Y:S01]  /*5de0*/  LDSM.16.MT88.4 R8, [R0+0xb800] ;  /* 0x00b800000008783b */ /* 0x000e620000004200 */
[----:B------:R-:W-:Y:S04]  /*5df0*/  BAR.SYNC.DEFER_BLOCKING 0x0 ;  /* 0x0000000000007b1d */ /* 0x000fe80000010000 */
[-C--:B--2---:R-:W-:Y:S06]  /*5e00*/  HMMA.16816.F32 R20, R4, R12.reuse, R20 ;  /* 0x0000000c0414723c */ /* 0x084fec0000001814 */
[C---:B------:R-:W-:Y:S06]  /*5e10*/  HMMA.16816.F32 R24, R16.reuse, R12, R24 ;  /* 0x0000000c1018723c */ /* 0x040fec0000001818 */
[-C--:B------:R-:W-:Y:S06]  /*5e20*/  HMMA.16816.F32 R28, R16, R14.reuse, R28 ;  /* 0x0000000e101c723c */ /* 0x080fec000000181c */
[C---:B------:R-:W-:Y:S06]  /*5e30*/  HMMA.16816.F32 R32, R4.reuse, R14, R32 ;  /* 0x0000000e0420723c */ /* 0x040fec0000001820 */
[-C--:B---3--:R-:W-:Y:S06]  /*5e40*/  HMMA.16816.F32 R36, R4, R68.reuse, R36 ;  /* 0x000000440424723c */ /* 0x088fec0000001824 */
[C---:B------:R-:W-:Y:S06]  /*5e50*/  HMMA.16816.F32 R40, R16.reuse, R68, R40 ;  /* 0x000000441028723c */ /* 0x040fec0000001828 */
[-C--:B------:R-:W-:Y:S06]  /*5e60*/  HMMA.16816.F32 R44, R16, R70.reuse, R44 ;  /* 0x00000046102c723c */ /* 0x080fec000000182c */
[C---:B------:R-:W-:Y:S06]  /*5e70*/  HMMA.16816.F32 R48, R4.reuse, R70, R48 ;  /* 0x000000460430723c */ /* 0x040fec0000001830 */
[-C--:B----4-:R-:W-:Y:S06]  /*5e80*/  HMMA.16816.F32 R52, R4, R76.reuse, R52 ;  /* 0x0000004c0434723c */ /* 0x090fec0000001834 */
[C---:B------:R-:W-:Y:S06]  /*5e90*/  HMMA.16816.F32 R56, R16.reuse, R76, R56 ;  /* 0x0000004c1038723c */ /* 0x040fec0000001838 */
[-C--:B------:R-:W-:Y:S06]  /*5ea0*/  HMMA.16816.F32 R60, R16, R78.reuse, R60 ;  /* 0x0000004e103c723c */ /* 0x080fec000000183c */
[----:B------:R-:W-:Y:S06]  /*5eb0*/  HMMA.16816.F32 R64, R4, R78, R64 ;  /* 0x0000004e0440723c */ /* 0x000fec0000001840 */
[-C--:B------:R-:W-:Y:S06]  /*5ec0*/  HMMA.16816.F32 R20, R84, R88.reuse, R20 ;  /* 0x000000585414723c */ /* 0x080fec0000001814 */
[C---:B------:R-:W-:Y:S06]  /*5ed0*/  HMMA.16816.F32 R24, R92.reuse, R88, R24 ;  /* 0x000000585c18723c */ /* 0x040fec0000001818 */
[-C--:B------:R-:W-:Y:S06]  /*5ee0*/  HMMA.16816.F32 R28, R92, R90.reuse, R28 ;  /* 0x0000005a5c1c723c */ /* 0x080fec000000181c */
[C---:B------:R-:W-:Y:S06]  /*5ef0*/  HMMA.16816.F32 R32, R84.reuse, R90, R32 ;  /* 0x0000005a5420723c */ /* 0x040fec0000001820 */
[-C--:B-1----:R-:W-:Y:S06]  /*5f00*/  HMMA.16816.F32 R36, R84, R80.reuse, R36 ;  /* 0x000000505424723c */ /* 0x082fec0000001824 */
[C---:B------:R-:W-:Y:S06]  /*5f10*/  HMMA.16816.F32 R40, R92.reuse, R80, R40 ;  /* 0x000000505c28723c */ /* 0x040fec0000001828 */
[-C--:B------:R-:W-:Y:S06]  /*5f20*/  HMMA.16816.F32 R44, R92, R82.reuse, R44 ;  /* 0x000000525c2c723c */ /* 0x080fec000000182c */
[C---:B------:R-:W-:Y:S06]  /*5f30*/  HMMA.16816.F32 R48, R84.reuse, R82, R48 ;  /* 0x000000525430723c */ /* 0x040fec0000001830 */
[-C--:B------:R-:W-:Y:S06]  /*5f40*/  HMMA.16816.F32 R52, R84, R8.reuse, R52 ;  /* 0x000000085434723c */ /* 0x080fec0000001834 */
[C---:B------:R-:W-:Y:S06]  /*5f50*/  HMMA.16816.F32 R56, R92.reuse, R8, R56 ;  /* 0x000000085c38723c */ /* 0x040fec0000001838 */
[-C--:B------:R-:W-:Y:S06]  /*5f60*/  HMMA.16816.F32 R60, R92, R10.reuse, R60 ;  /* 0x0000000a5c3c723c */ /* 0x080fec000000183c */
[----:B------:R-:W-:Y:S01]  /*5f70*/  HMMA.16816.F32 R64, R84, R10, R64 ;  /* 0x0000000a5440723c */ /* 0x000fe20000001840 */
[----:B------:R-:W-:Y:S11]  /*5f80*/  @!UPT UIADD3 URZ, URZ, URZ, URZ ;  /* 0x0000003f3f3ff290 */ /* 0x000ff6000fffe03f */
[----:B------:R-:W-:Y:S01]  /*5f90*/  @!UPT UIADD3 URZ, URZ, URZ, URZ ;  /* 0x0000003f3f3ff290 */ /* 0x000fe2000fffe03f */
[----:B------:R-:W-:Y:S11]  /*5fa0*/  @!P0 BRA `(.L_x_32) ;  /* 0x0000000000d48947 */ /* 0x000ff60003800000 */
[----:B------:R-:W2:Y:S01]  /*5fb0*/  LDL.64 R244, [R1+0x48] ;  /* 0x0000480001f47983 */ /* 0x000ea20000100a00 */
[----:B------:R-:W1:Y:S01]  /*5fc0*/  LDC R13, c[0x0][0x420] ;  /* 0x00010800ff0d7b82 */ /* 0x000e620000000800 */
[----:B-----5:R-:W-:Y:S02]  /*5fd0*/  ISETP.GE.AND P3, PT, R96, UR19, PT ;  /* 0x0000001360007c0c */ /* 0x020fe4000bf66270 */
[----:B------:R-:W3:Y:S04]  /*5fe0*/  LDL R246, [R1+0x6c] ;  /* 0x00006c0001f67983 */ /* 0x000ee80000100800 */
[----:B------:R-:W4:Y:S01]  /*5ff0*/  LDL.LU.64 R98, [R1+0x38] ;  /* 0x0000380001627983 */ /* 0x000f220000300a00 */
[----:B------:R-:W1:Y:S03]  /*6000*/  LDC R14, c[0x0][0x424] ;  /* 0x00010900ff0e7b82 */ /* 0x000e660000000800 */
[----:B------:R-:W4:Y:S01]  /*6010*/  LDL R97, [R1+0x2c] ;  /* 0x00002c0001617983 */ /* 0x000f220000100800 */
[C---:B-1----:R-:W-:Y:S05]  /*6020*/  IMAD.U32 R5, R13.reuse, -0x40, RZ ;  /* 0xffffffc00d057824 */ /* 0x042fea00078e00ff */
[C---:B------:R-:W-:Y:S02]  /*6030*/  LEA R6, P6, R13.reuse, R5, 0x5 ;  /* 0x000000050d067211 */ /* 0x040fe400078c28ff */
[----:B------:R-:W-:Y:S04]  /*6040*/  SHF.R.S32.HI R7, RZ, 0x1f, R5 ;  /* 0x0000001fff077819 */ /* 0x000fe80000011405 */
[--C-:B------:R-:W-:Y:S02]  /*6050*/  LEA.HI.X R7, R13, R7, R14.reuse, 0x5, P6 ;  /* 0x000000070d077211 */ /* 0x100fe400030f2c0e */
[----:B--2---:R-:W-:Y:S02]  /*6060*/  ISETP.GE.AND P4, PT, R244, UR19, PT ;  /* 0x00000013f4007c0c */ /* 0x004fe4000bf86270 */
[----:B---3--:R-:W-:Y:S02]  /*6070*/  ISETP.GE.AND P2, PT, R246, UR19, PT ;  /* 0x00000013f6007c0c */ /* 0x008fe4000bf46270 */
[CC--:B----4-:R-:W-:Y:S02]  /*6080*/  LEA R4, P1, R5.reuse, R98.reuse, 0x1 ;  /* 0x0000006205047211 */ /* 0x0d0fe400078208ff */
[C---:B------:R-:W-:Y:S02]  /*6090*/  @!P3 LEA R10, P5, R6.reuse, R98, 0x1 ;  /* 0x00000062060ab211 */ /* 0x040fe400078a08ff */
[-C--:B------:R-:W-:Y:S05]  /*60a0*/  LEA.HI.X.SX32 R5, R5, R99.reuse, 0x1, P1 ;  /* 0x0000006305057211 */ /* 0x080fea00008f0eff */
[----:B------:R1:W-:Y:S01]  /*60b0*/  @P4 STS.128 [R97+0x6000], RZ ;  /* 0x006000ff61004388 */ /* 0x0003e20000000c00 */
[C---:B------:R-:W-:Y:S02]  /*60c0*/  @!P4 LEA R12, P6, R13.reuse, R4, 0x6 ;  /* 0x000000040d0cc211 */ /* 0x040fe400078c30ff */
[C-C-:B------:R-:W-:Y:S01]  /*60d0*/  @!P3 LEA.HI.X R11, R6.reuse, R99, R7.reuse, 0x1, P5 ;  /* 0x00000063060bb211 */ /* 0x140fe200028f0c07 */
[----:B------:R-:W-:Y:S01]  /*60e0*/  @!PT LDS RZ, [RZ] ;  /* 0x00000000fffff984 */ /* 0x000fe20000000800 */
[----:B------:R-:W-:Y:S01]  /*60f0*/  @!PT LDS RZ, [RZ] ;  /* 0x00000000fffff984 */ /* 0x000fe20000000800 */
[----:B------:R-:W-:Y:S01]  /*6100*/  @!PT LDS RZ, [RZ] ;  /* 0x00000000fffff984 */ /* 0x000fe20000000800 */
[----:B------:R1:W-:Y:S01]  /*6110*/  @!P4 LDGSTS.E.BYPASS.LTC128B.128 [R97+0x6000], desc[UR6][R4.64] ;  /* 0x060000000461cfae */ /* 0x0003e2000b901d46 */
[----:B------:R-:W-:Y:S02]  /*6120*/  @!P4 LEA.HI.X R13, R13, R5, R14, 0x6, P6 ;  /* 0x000000050d0dc211 */ /* 0x000fe400030f340e */
[C---:B------:R-:W-:Y:S01]  /*6130*/  @!P2 LEA R8, P1, R6.reuse, R98, 0x1 ;  /* 0x000000620608a211 */ /* 0x040fe200078208ff */
[----:B------:R1:W-:Y:S03]  /*6140*/  @P3 STS.128 [R97+0x8000], RZ ;  /* 0x008000ff61003388 */ /* 0x0003e60000000c00 */
[----:B------:R-:W-:Y:S01]  /*6150*/  @!P2 LEA.HI.X R9, R6, R99, R7, 0x1, P1 ;  /* 0x000000630609a211 */ /* 0x000fe200008f0c07 */
[----:B------:R-:W-:Y:S01]  /*6160*/  @!PT LDS RZ, [RZ] ;  /* 0x00000000fffff984 */ /* 0x000fe20000000800 */
[----:B------:R-:W-:Y:S01]  /*6170*/  @!PT LDS RZ, [RZ] ;  /* 0x00000000fffff984 */ /* 0x000fe20000000800 */
[----:B------:R-:W-:Y:S01]  /*6180*/  @!PT LDS RZ, [RZ] ;  /* 0x00000000fffff984 */ /* 0x000fe20000000800 */
[----:B------:R1:W-:Y:S04]  /*6190*/  @!P3 LDGSTS.E.BYPASS.LTC128B.128 [R97+0x8000], desc[UR6][R4.64+0x80] ;  /* 0x080000800461bfae */ /* 0x0003e8000b901d46 */
[----:B------:R1:W-:Y:S04]  /*61a0*/  @P2 STS.128 [R97+0xa000], RZ ;  /* 0x00a000ff61002388 */ /* 0x0003e80000000c00 */
        /* <DEDUP_REMOVED lines=19> */
[----:B------:R-:W0:Y:S04]  /*62e0*/  LDGDEPBAR ;  /* 0x00000000000079af */ /* 0x000e280000000000 */
[----:B------:R1:W-:Y:S02]  /*62f0*/  STL.64 [R1+0x38], R4 ;  /* 0x0000380401007387 */ /* 0x0003e40000100a00 */
.L_x_32:
[----:B-1----:R-:W2:Y:S01]  /*6300*/  LDL R4, [R1+0x1c] ;  /* 0x00001c0001047983 */ /* 0x002ea20000100800 */
[----:B------:R-:W-:Y:S02]  /*6310*/  @UP2 UIADD3 UR16, UP1, UR10, -0x100, URZ ;  /* 0xffffff000a102890 */ /* 0x000fe4000ff3e03f */
[----:B------:R-:W-:Y:S01]  /*6320*/  @UP2 UIADD3 UR12, UP0, UR12, -0x100, URZ ;  /* 0xffffff000c0c2890 */ /* 0x000fe2000ff1e03f */
[----:B------:R-:W-:Y:S01]  /*6330*/  STL.64 [R1+0xe8], R42 ;  /* 0x0000e82a01007387 */ /* 0x000fe20000100a00 */
[----:B------:R-:W-:Y:S02]  /*6340*/  @UP2 UIADD3.X UR13, UR9, -0x1, URZ, UP1, !UPT ;  /* 0xffffffff090d2890 */ /* 0x000fe40008ffe43f */
[----:B------:R-:W-:Y:S01]  /*6350*/  @UP2 UIADD3.X UR11, UR11, -0x1, URZ, UP0, !UPT ;  /* 0xffffffff0b0b2890 */ /* 0x000fe200087fe43f */
[----:B------:R-:W-:Y:S04]  /*6360*/  STL.64 [R1+0xe0], R40 ;  /* 0x0000e02801007387 */ /* 0x000fe80000100a00 */
[----:B------:R1:W-:Y:S04]  /*6370*/  STL.64 [R1+0xd8], R38 ;  /* 0x0000d82601007387 */ /* 0x0003e80000100a00 */
[----:B------:R-:W-:Y:S04]  /*6380*/  LDSM.16.MT88.4 R16, [R0+0xc000] ;  /* 0x00c000000010783b */ /* 0x000fe80000004200 */
[----:B------:R-:W-:Y:S04]  /*6390*/  LDSM.16.MT88.4 R80, [R0+0xe000] ;  /* 0x00e000000050783b */ /* 0x000fe80000004200 */
[----:B------:R-:W-:Y:S04]  /*63a0*/  LDSM.16.MT88.4 R244, [R0+0x10000] ;  /* 0x0100000000f4783b */ /* 0x000fe80000004200 */
[----:B------:R-:W-:Y:S04]  /*63b0*/  LDSM.16.MT88.4 R40, [R0+0xc800] ;  /* 0x00c800000028783b */ /* 0x000fe80000004200 */
[----:B-1----:R-:W3:Y:S01]  /*63c0*/  LDL R38, [R1+0x28] ;  /* 0x0000280001267983 */ /* 0x002ee20000100800 */
[----:B-----5:R-:W-:Y:S03]  /*63d0*/  IMAD.MOV.U32 R39, RZ, RZ, R96 ;  /* 0x000000ffff277224 */ /* 0x020fe600078e0060 */
[----:B------:R-:W-:Y:S04]  /*63e0*/  STL.64 [R1+0xd0], R36 ;  /* 0x0000d02401007387 */ /* 0x000fe80000100a00 */
[----:B------:R-:W-:Y:S04]  /*63f0*/  STL.64 [R1+0xc8], R34 ;  /* 0x0000c82201007387 */ /* 0x000fe80000100a00 */
[----:B------:R-:W-:Y:S04]  /*6400*/  STL.64 [R1+0xc0], R32 ;  /* 0x0000c02001007387 */ /* 0x000fe80000100a00 */
[----:B------:R1:W-:Y:S04]  /*6410*/  STL [R1+0xb8], R30 ;  /* 0x0000b81e01007387 */ /* 0x0003e80000100800 */
[----:B------:R-:W-:Y:S04]  /*6420*/  STL.64 [R1+0xb0], R28 ;  /* 0x0000b01c01007387 */ /* 0x000fe80000100a00 */
[----:B------:R-:W-:Y:S04]  /*6430*/  STL.64 [R1+0xa8], R22 ;  /* 0x0000a81601007387 */ /* 0x000fe80000100a00 */
[----:B------:R-:W-:Y:S04]  /*6440*/  STL.64 [R1+0xa0], R26 ;  /* 0x0000a01a01007387 */ /* 0x000fe80000100a00 */
[----:B------:R-:W-:Y:S04]  /*6450*/  STL.64 [R1+0x98], R24 ;  /* 0x0000981801007387 */ /* 0x000fe80000100a00 */
[----:B------:R4:W-:Y:S04]  /*6460*/  STL.64 [R1+0x90], R20 ;  /* 0x0000901401007387 */ /* 0x0009e80000100a00 */
[----:B------:R-:W-:Y:S01]  /*6470*/  LDSM.16.MT88.4 R32, [R0+0xe800] ;  /* 0x00e800000020783b */ /* 0x000fe20000004200 */
[----:B-1----:R-:W-:Y:S03]  /*6480*/  IMAD.MOV.U32 R30, RZ, RZ, R39 ;  /* 0x000000ffff1e7224 */ /* 0x002fe600078e0027 */
[----:B----4-:R-:W4:Y:S04]  /*6490*/  LDL R20, [R1+0x20] ;  /* 0x0000200001147983 */ /* 0x010f280000100800 */
[----:B--2---:R-:W1:Y:S04]  /*64a0*/  LDSM.16.M88.4 R96, [R4] ;  /* 0x000000000460783b */ /* 0x004e680000000200 */
[----:B------:R1:W2:Y:S04]  /*64b0*/  LDSM.16.M88.4 R92, [R4+0x1000] ;  /* 0x00100000045c783b */ /* 0x0002a80000000200 */
[----:B---3--:R-:W3:Y:S01]  /*64c0*/  LDSM.16.M88.4 R248, [R38] ;  /* 0x0000000026f8783b */ /* 0x008ee20000000200 */
[-C--:B-1----:R-:W-:Y:S03]  /*64d0*/  HMMA.16816.F32 R4, R96, R16.reuse, RZ ;  /* 0x000000106004723c */ /* 0x082fe600000018ff */
[----:B------:R-:W1:Y:S03]  /*64e0*/  LDSM.16.M88.4 R24, [R38+0x1000] ;  /* 0x001000002618783b */ /* 0x000e660000000200 */
[C---:B--2---:R-:W-:Y:S01]  /*64f0*/  HMMA.16816.F32 R8, R92.reuse, R16, RZ ;  /* 0x000000105c08723c */ /* 0x044fe200000018ff */
[----:B------:R-:W-:Y:S05]  /*6500*/  LDSM.16.MT88.4 R36, [R0+0xd800] ;  /* 0x00d800000024783b */ /* 0x000fea0000004200 */
[-C--:B------:R-:W-:Y:S06]  /*6510*/  HMMA.16816.F32 R12, R92, R18.reuse, RZ ;  /* 0x000000125c0c723c */ /* 0x080fec00000018ff */
[C---:B------:R-:W-:Y:S06]  /*6520*/  HMMA.16816.F32 R16, R96.reuse, R18, RZ ;  /* 0x000000126010723c */ /* 0x040fec00000018ff */
[-C--:B------:R-:W-:Y:S06]  /*6530*/  HMMA.16816.F32 R68, R96, R80.reuse, RZ ;  /* 0x000000506044723c */ /* 0x080fec00000018ff */
[C---:B------:R-:W-:Y:S06]  /*6540*/  HMMA.16816.F32 R72, R92.reuse, R80, RZ ;  /* 0x000000505c48723c */ /* 0x040fec00000018ff */
[-C--:B------:R-:W-:Y:S06]  /*6550*/  HMMA.16816.F32 R76, R92, R82.reuse, RZ ;  /* 0x000000525c4c723c */ /* 0x080fec00000018ff */
[C---:B------:R-:W-:Y:S06]  /*6560*/  HMMA.16816.F32 R80, R96.reuse, R82, RZ ;  /* 0x000000526050723c */ /* 0x040fec00000018ff */
[-C--:B------:R-:W-:Y:S06]  /*6570*/  HMMA.16816.F32 R84, R96, R244.reuse, RZ ;  /* 0x000000f46054723c */ /* 0x080fec00000018ff */
[C---:B------:R-:W-:Y:S06]  /*6580*/  HMMA.16816.F32 R88, R92.reuse, R244, RZ ;  /* 0x000000f45c58723c */ /* 0x040fec00000018ff */
[-C--:B------:R-:W-:Y:S06]  /*6590*/  HMMA.16816.F32 R92, R92, R246.reuse, RZ ;  /* 0x000000f65c5c723c */ /* 0x080fec00000018ff */
[----:B------:R-:W-:Y:S01]  /*65a0*/  HMMA.16816.F32 R96, R96, R246, RZ ;  /* 0x000000f66060723c */ /* 0x000fe200000018ff */
[----:B------:R-:W2:Y:S05]  /*65b0*/  LDSM.16.MT88.4 R244, [R0+0x10800] ;  /* 0x0108000000f4783b */ /* 0x000eaa0000004200 */
[-C--:B---3--:R-:W-:Y:S06]  /*65c0*/  HMMA.16816.F32 R4, R248, R40.reuse, R4 ;  /* 0x00000028f804723c */ /* 0x088fec0000001804 */
[C---:B-1----:R-:W-:Y:S06]  /*65d0*/  HMMA.16816.F32 R8, R24.reuse, R40, R8 ;  /* 0x000000281808723c */ /* 0x042fec0000001808 */
[-C--:B------:R-:W-:Y:S06]  /*65e0*/  HMMA.16816.F32 R12, R24, R42.reuse, R12 ;  /* 0x0000002a180c723c */ /* 0x080fec000000180c */
[C---:B------:R-:W-:Y:S01]  /*65f0*/  HMMA.16816.F32 R16, R248.reuse, R42, R16 ;  /* 0x0000002af810723c */ /* 0x040fe20000001810 */
[----:B------:R-:W-:Y:S05]  /*6600*/  LDSM.16.MT88.4 R40, [R0+0xd000] ;  /* 0x00d000000028783b */ /* 0x000fea0000004200 */
[-C--:B------:R-:W-:Y:S06]  /*6610*/  HMMA.16816.F32 R68, R248, R32.reuse, R68 ;  /* 0x00000020f844723c */ /* 0x080fec0000001844 */
[C---:B------:R-:W-:Y:S06]  /*6620*/  HMMA.16816.F32 R72, R24.reuse, R32, R72 ;  /* 0x000000201848723c */ /* 0x040fec0000001848 */
[-C--:B------:R-:W-:Y:S06]  /*6630*/  HMMA.16816.F32 R76, R24, R34.reuse, R76 ;  /* 0x00000022184c723c */ /* 0x080fec000000184c */
[C---:B------:R-:W-:Y:S01]  /*6640*/  HMMA.16816.F32 R80, R248.reuse, R34, R80 ;  /* 0x00000022f850723c */ /* 0x040fe20000001850 */
[----:B----4-:R-:W-:Y:S05]  /*6650*/  LDSM.16.M88.4 R32, [R20+0x1000] ;  /* 0x001000001420783b */ /* 0x010fea0000000200 */
[-C--:B--2---:R-:W-:Y:S06]  /*6660*/  HMMA.16816.F32 R84, R248, R244.reuse, R84 ;  /* 0x000000f4f854723c */ /* 0x084fec0000001854 */
[C---:B------:R-:W-:Y:S06]  /*6670*/  HMMA.16816.F32 R88, R24.reuse, R244, R88 ;  /* 0x000000f41858723c */ /* 0x040fec0000001858 */
[-C--:B------:R-:W-:Y:S01]  /*6680*/  HMMA.16816.F32 R92, R24, R246.reuse, R92 ;  /* 0x000000f6185c723c */ /* 0x080fe2000000185c */
[----:B------:R1:W2:Y:S05]  /*6690*/  LDSM.16.M88.4 R24, [R20] ;  /* 0x000000001418783b */ /* 0x0002aa0000000200 */
[----:B------:R-:W-:Y:S01]  /*66a0*/  HMMA.16816.F32 R96, R248, R246, R96 ;  /* 0x000000f6f860723c */ /* 0x000fe20000001860 */
[----:B------:R-:W3:Y:S04]  /*66b0*/  LDSM.16.MT88.4 R244, [R0+0xf000] ;  /* 0x00f0000000f4783b */ /* 0x000ee80000004200 */
[----:B------:R-:W4:Y:S04]  /*66c0*/  LDSM.16.MT88.4 R248, [R0+0x11000] ;  /* 0x0110000000f8783b */ /* 0x000f280000004200 */
[----:B-1----:R-:W4:Y:S01]  /*66d0*/  LDL R20, [R1+0x24] ;  /* 0x0000240001147983 */ /* 0x002f220000100800 */
[-C--:B--2---:R-:W-:Y:S06]  /*66e0*/  HMMA.16816.F32 R4, R24, R40.reuse, R4 ;  /* 0x000000281804723c */ /* 0x084fec0000001804 */
[C---:B------:R-:W-:Y:S06]  /*66f0*/  HMMA.16816.F32 R8, R32.reuse, R40, R8 ;  /* 0x000000282008723c */ /* 0x040fec0000001808 */
[-C--:B------:R-:W-:Y:S06]  /*6700*/  HMMA.16816.F32 R12, R32, R42.reuse, R12 ;  /* 0x0000002a200c723c */ /* 0x080fec000000180c */
[C---:B------:R-:W-:Y:S01]  /*6710*/  HMMA.16816.F32 R16, R24.reuse, R42, R16 ;  /* 0x0000002a1810723c */ /* 0x040fe20000001810 */
[----:B------:R-:W5:Y:S04]  /*6720*/  LDL.LU.64 R42, [R1+0xe8] ;  /* 0x0000e800012a7983 */ /* 0x000f680000300a00 */
[----:B------:R-:W5:Y:S01]  /*6730*/  LDL.LU.64 R40, [R1+0xe0] ;  /* 0x0000e00001287983 */ /* 0x000f620000300a00 */
[-C--:B---3--:R-:W-:Y:S03]  /*6740*/  HMMA.16816.F32 R68, R24, R244.reuse, R68 ;  /* 0x000000f41844723c */ /* 0x088fe60000001844 */
[----:B------:R-:W2:Y:S03]  /*6750*/  LDL R23, [R1+0x74] ;  /* 0x0000740001177983 */ /* 0x000ea60000100800 */
[C---:B------:R-:W-:Y:S01]  /*6760*/  HMMA.16816.F32 R72, R32.reuse, R244, R72 ;  /* 0x000000f42048723c */ /* 0x040fe20000001848 */
[----:B------:R-:W3:Y:S04]  /*6770*/  LDL R21, [R1+0x70] ;  /* 0x0000700001157983 */ /* 0x000ee80000100800 */
[----:B------:R-:W3:Y:S01]  /*6780*/  LDL R28, [R1+0x60] ;  /* 0x00006000011c7983 */ /* 0x000ee20000100800 */
[-C--:B------:R-:W-:Y:S03]  /*6790*/  HMMA.16816.F32 R76, R32, R246.reuse, R76 ;  /* 0x000000f6204c723c */ /* 0x080fe6000000184c */
[----:B------:R-:W3:Y:S03]  /*67a0*/  LDL R29, [R1+0x64] ;  /* 0x00006400011d7983 */ /* 0x000ee60000100800 */
[C---:B------:R-:W-:Y:S06]  /*67b0*/  HMMA.16816.F32 R80, R24.reuse, R246, R80 ;  /* 0x000000f61850723c */ /* 0x040fec0000001850 */
[-C--:B----4-:R-:W-:Y:S06]  /*67c0*/  HMMA.16816.F32 R84, R24, R248.reuse, R84 ;  /* 0x000000f81854723c */ /* 0x090fec0000001854 */
[C---:B------:R-:W-:Y:S06]  /*67d0*/  HMMA.16816.F32 R88, R32.reuse, R248, R88 ;  /* 0x000000f82058723c */ /* 0x040fec0000001858 */
[-C--:B------:R-:W-:Y:S06]  /*67e0*/  HMMA.16816.F32 R92, R32, R250.reuse, R92 ;  /* 0x000000fa205c723c */ /* 0x080fec000000185c */
[----:B------:R-:W-:Y:S01]  /*67f0*/  HMMA.16816.F32 R96, R24, R250, R96 ;  /* 0x000000fa1860723c */ /* 0x000fe20000001860 */
[----:B------:R-:W-:Y:S04]  /*6800*/  LDSM.16.MT88.4 R248, [R0+0xf800] ;  /* 0x00f8000000f8783b */ /* 0x000fe80000004200 */
[----:B------:R-:W-:Y:S04]  /*6810*/  LDSM.16.MT88.4 R24, [R0+0x11800] ;  /* 0x011800000018783b */ /* 0x000fe80000004200 */
[----:B------:R-:W1:Y:S04]  /*6820*/  LDSM.16.M88.4 R244, [R20] ;  /* 0x0000000014f4783b */ /* 0x000e680000000200 */
[----:B------:R4:W2:Y:S02]  /*6830*/  LDSM.16.M88.4 R32, [R20+0x1000] ;  /* 0x001000001420783b */ /* 0x0008a40000000200 */
[----:B----4-:R-:W4:Y:S01]  /*6840*/  LDC R20, c[0x0][0x270] ;  /* 0x00009c00ff147b82 */ /* 0x010f220000000800 */
[-C--:B-1----:R-:W-:Y:S06]  /*6850*/  HMMA.16816.F32 R4, R244, R36.reuse, R4 ;  /* 0x00000024f404723c */ /* 0x082fec0000001804 */
[C---:B--2---:R-:W-:Y:S05]  /*6860*/  HMMA.16816.F32 R8, R32.reuse, R36, R8 ;  /* 0x000000242008723c */ /* 0x044fea0000001808 */
[----:B----4-:R-:W-:Y:S01]  /*6870*/  IMAD R22, R20, UR21, RZ ;  /* 0x0000001514167c24 */ /* 0x010fe2000f8e02ff */
[-C--:B------:R-:W-:Y:S06]  /*6880*/  HMMA.16816.F32 R12, R32, R38.reuse, R12 ;  /* 0x00000026200c723c */ /* 0x080fec000000180c */
[C---:B------:R-:W-:Y:S01]  /*6890*/  HMMA.16816.F32 R16, R244.reuse, R38, R16 ;  /* 0x00000026f410723c */ /* 0x040fe20000001810 */
[----:B------:R-:W5:Y:S04]  /*68a0*/  LDL.LU.64 R38, [R1+0xd8] ;  /* 0x0000d80001267983 */ /* 0x000f680000300a00 */
[----:B------:R-:W5:Y:S01]  /*68b0*/  LDL.LU.64 R36, [R1+0xd0] ;  /* 0x0000d00001247983 */ /* 0x000f620000300a00 */
[-C--:B------:R-:W-:Y:S06]  /*68c0*/  HMMA.16816.F32 R68, R244, R248.reuse, R68 ;  /* 0x000000f8f444723c */ /* 0x080fec0000001844 */
[C---:B------:R-:W-:Y:S01]  /*68d0*/  HMMA.16816.F32 R72, R32.reuse, R248, R72 ;  /* 0x000000f82048723c */ /* 0x040fe20000001848 */
[----:B------:R-:W2:Y:S05]  /*68e0*/  LDL.LU.64 R248, [R1+0x30] ;  /* 0x0000300001f87983 */ /* 0x000eaa0000300a00 */
[-C--:B------:R-:W-:Y:S06]  /*68f0*/  HMMA.16816.F32 R76, R32, R250.reuse, R76 ;  /* 0x000000fa204c723c */ /* 0x080fec000000184c */
[C---:B------:R-:W-:Y:S06]  /*6900*/  HMMA.16816.F32 R80, R244.reuse, R250, R80 ;  /* 0x000000faf450723c */ /* 0x040fec0000001850 */
[-C--:B------:R-:W-:Y:S05]  /*6910*/  HMMA.16816.F32 R84, R244, R24.reuse, R84 ;  /* 0x00000018f454723c */ /* 0x080fea0000001854 */
[----:B------:R-:W-:Y:S01]  /*6920*/  IMAD.U32 R250, R22, -0x40, RZ ;  /* 0xffffffc016fa7824 */ /* 0x000fe200078e00ff */
[----:B------:R-:W-:Y:S01]  /*6930*/  @P0 IADD3 R22, P2, R23, UR10, RZ ;  /* 0x0000000a17160c10 */ /* 0x000fe2000ff5e0ff */
[C---:B------:R-:W-:Y:S01]  /*6940*/  HMMA.16816.F32 R88, R32.reuse, R24, R88 ;  /* 0x000000182058723c */ /* 0x040fe20000001858 */
[----:B------:R-:W-:Y:S03]  /*6950*/  @UP2 UMOV UR10, UR16 ;  /* 0x00000010000a2c82 */ /* 0x000fe60008000000 */
[----:B---3--:R-:W-:Y:S01]  /*6960*/  @P0 IADD3.X R23, R21, UR9, RZ, P2, !PT ;  /* 0x0000000915170c10 */ /* 0x008fe200097fe4ff */
[----:B------:R-:W-:Y:S01]  /*6970*/  @UP2 UMOV UR9, UR13 ;  /* 0x0000000d00092c82 */ /* 0x000fe20008000000 */
[-C--:B------:R-:W-:Y:S03]  /*6980*/  HMMA.16816.F32 R92, R32, R26.reuse, R92 ;  /* 0x0000001a205c723c */ /* 0x080fe6000000185c */
[----:B------:R-:W3:Y:S02]  /*6990*/  @P0 LDG.E R28, desc[UR6][R22.64+-0x100] ;  /* 0xffff0006161c0981 */ /* 0x000ee4000c1e1900 */
[----:B------:R-:W-:Y:S01]  /*69a0*/  IMAD.MOV.U32 R25, RZ, RZ, R30 ;  /* 0x000000ffff197224 */ /* 0x000fe200078e001e */
[----:B------:R-:W-:Y:S01]  /*69b0*/  HMMA.16816.F32 R96, R244, R26, R96 ;  /* 0x0000001af460723c */ /* 0x000fe20000001860 */
[----:B------:R1:W4:Y:S04]  /*69c0*/  @P0 LDG.E R29, desc[UR6][R22.64+-0xe0] ;  /* 0xffff2006161d0981 */ /* 0x000328000c1e1900 */
[----:B------:R-:W-:Y:S06]  /*69d0*/  IMAD R24, R20, UR21, RZ ;  /* 0x0000001514187c24 */ /* 0x000fec000f8e02ff */
[----:B------:R-:W-:Y:S01]  /*69e0*/  IMAD R30, R24, 0x18, RZ ;  /* 0x00000018181e7824 */ /* 0x000fe200078e02ff */
[----:B--2---:R-:W-:Y:S01]  /*69f0*/  LEA R251, P1, R250, R248, 0x2 ;  /* 0x000000f8fafb7211 */ /* 0x004fe200078210ff */
[----:B------:R-:W-:Y:S03]  /*6a00*/  IMAD.SHL.U32 R248, R24, 0x8, RZ ;  /* 0x0000000818f87824 */ /* 0x000fe600078e00ff */
[----:B------:R-:W-:Y:S01]  /*6a10*/  LEA.HI.X.SX32 R250, R250, R249, 0x2, P1 ;  /* 0x000000f9fafa7211 */ /* 0x000fe200008f16ff */
[----:B------:R-:W-:Y:S02]  /*6a20*/  IMAD.MOV.U32 R20, RZ, RZ, R251 ;  /* 0x000000ffff147224 */ /* 0x000fe400078e00fb */
[----:B------:R-:W-:Y:S02]  /*6a30*/  IMAD.SHL.U32 R249, R24, 0x10, RZ ;  /* 0x0000001018f97824 */ /* 0x000fe400078e00ff */
[----:B------:R-:W-:Y:S01]  /*6a40*/  IMAD.MOV.U32 R21, RZ, RZ, R250 ;  /* 0x000000ffff157224 */ /* 0x000fe200078e00fa */
[CC--:B------:R-:W-:Y:S02]  /*6a50*/  LEA R250, P2, R248.reuse, R20.reuse, 0x2 ;  /* 0x00000014f8fa7211 */ /* 0x0c0fe400078410ff */
[CC--:B-1----:R-:W-:Y:S02]  /*6a60*/  LEA R22, P1, R249.reuse, R20.reuse, 0x2 ;  /* 0x00000014f9167211 */ /* 0x0c2fe400078210ff */
[----:B------:R1:W-:Y:S01]  /*6a70*/  REDG.E.ADD.F32.FTZ.RN.STRONG.GPU desc[UR6][R20.64], R4 ;  /* 0x00000004140079a6 */ /* 0x0003e2000c10f386 */
[-C--:B------:R-:W-:Y:S02]  /*6a80*/  LEA.HI.X.SX32 R251, R248, R21.reuse, 0x2, P2 ;  /* 0x00000015f8fb7211 */ /* 0x080fe400010f16ff */
[-C--:B------:R-:W-:Y:S01]  /*6a90*/  LEA.HI.X.SX32 R23, R249, R21.reuse, 0x2, P1 ;  /* 0x00000015f9177211 */ /* 0x080fe200008f16ff */
[----:B------:R-:W-:Y:S04]  /*6aa0*/  STL.64 [R1+0x30], R20 ;  /* 0x0000301401007387 */ /* 0x000fe80000100a00 */
[----:B------:R2:W-:Y:S04]  /*6ab0*/  REDG.E.ADD.F32.FTZ.RN.STRONG.GPU desc[UR6][R250.64], R5 ;  /* 0x00000005fa0079a6 */ /* 0x0005e8000c10f386 */
[----:B------:R2:W-:Y:S04]  /*6ac0*/  REDG.E.ADD.F32.FTZ.RN.STRONG.GPU desc[UR6][R22.64], R6 ;  /* 0x00000006160079a6 */ /* 0x0005e8000c10f386 */
[----:B------:R2:W5:Y:S04]  /*6ad0*/  LDL.LU.64 R34, [R1+0xc8] ;  /* 0x0000c80001227983 */ /* 0x0005680000300a00 */
[----:B------:R2:W5:Y:S04]  /*6ae0*/  LDL.LU.64 R32, [R1+0xc0] ;  /* 0x0000c00001207983 */ /* 0x0005680000300a00 */
[----:B---3--:R3:W-:Y:S01]  /*6af0*/  @P0 STL [R1+0x60], R28 ;  /* 0x0000601c01000387 */ /* 0x0087e20000100800 */
[CC--:B-1----:R-:W-:Y:S03]  /*6b00*/  LEA R4, P2, R30.reuse, R20.reuse, 0x2 ;  /* 0x000000141e047211 */ /* 0x0c2fe600078410ff */
[----:B----4-:R1:W-:Y:S01]  /*6b10*/  @P0 STL [R1+0x64], R29 ;  /* 0x0000641d01000387 */ /* 0x0103e20000100800 */
[-C--:B--2---:R-:W-:Y:S03]  /*6b20*/  LEA.HI.X.SX32 R5, R30, R21.reuse, 0x2, P2 ;  /* 0x000000151e057211 */ /* 0x084fe600010f16ff */
[----:B------:R2:W5:Y:S01]  /*6b30*/  LDL.LU R30, [R1+0xb8] ;  /* 0x0000b800011e7983 */ /* 0x0005620000300800 */
[----:B------:R-:W1:Y:S01]  /*6b40*/  LDC R23, c[0x0][0x270] ;  /* 0x00009c00ff177b82 */ /* 0x000e620000000800 */
[----:B------:R-:W-:Y:S02]  /*6b50*/  IMAD R22, R24, 0x28, RZ ;  /* 0x0000002818167824 */ /* 0x000fe400078e02ff */
[----:B------:R4:W-:Y:S03]  /*6b60*/  REDG.E.ADD.F32.FTZ.RN.STRONG.GPU desc[UR6][R4.64], R7 ;  /* 0x00000007040079a6 */ /* 0x0009e6000c10f386 */
[-C--:B------:R-:W-:Y:S02]  /*6b70*/  LEA R22, P3, R22, R20.reuse, 0x2 ;  /* 0x0000001416167211 */ /* 0x080fe400078610ff */
[----:B------:R-:W2:Y:S01]  /*6b80*/  LDC R6, c[0x0][0x270] ;  /* 0x00009c00ff067b82 */ /* 0x000ea20000000800 */
[C---:B---3--:R-:W-:Y:S02]  /*6b90*/  IMAD.SHL.U32 R28, R24.reuse, 0x20, RZ ;  /* 0x00000020181c7824 */ /* 0x048fe400078e00ff */
[----:B------:R-:W-:Y:S03]  /*6ba0*/  IMAD R24, R24, 0x30, RZ ;  /* 0x0000003018187824 */ /* 0x000fe600078e02ff */
[-C--:B------:R-:W-:Y:S01]  /*6bb0*/  LEA R28, P1, R28, R20.reuse, 0x2 ;  /* 0x000000141c1c7211 */ /* 0x080fe200078210ff */
[----:B-1----:R-:W-:Y:S04]  /*6bc0*/  IMAD R29, R23, UR21, RZ ;  /* 0x00000015171d7c24 */ /* 0x002fe8000f8e02ff */
[----:B------:R-:W-:Y:S01]  /*6bd0*/  IMAD.SHL.U32 R29, R29, 0x20, RZ ;  /* 0x000000201d1d7824 */ /* 0x000fe200078e00ff */
[----:B----4-:R-:W1:Y:S01]  /*6be0*/  LDC R7, c[0x0][0x270] ;  /* 0x00009c00ff077b82 */ /* 0x010e620000000800 */
[C---:B--2---:R-:W-:Y:S03]  /*6bf0*/  IMAD R23, R6.reuse, UR21, RZ ;  /* 0x0000001506177c24 */ /* 0x044fe6000f8e02ff */
[-C--:B------:R-:W-:Y:S01]  /*6c00*/  LEA.HI.X.SX32 R29, R29, R21.reuse, 0x2, P1 ;  /* 0x000000151d1d7211 */ /* 0x080fe200008f16ff */
[----:B------:R-:W-:Y:S01]  /*6c10*/  IMAD R5, R6, UR21, RZ ;  /* 0x0000001506057c24 */ /* 0x000fe2000f8e02ff */
[CC--:B------:R-:W-:Y:S01]  /*6c20*/  LEA R6, P2, R24.reuse, R20.reuse, 0x2 ;  /* 0x0000001418067211 */ /* 0x0c0fe200078410ff */
[----:B------:R-:W-:Y:S02]  /*6c30*/  IMAD R23, R23, 0x28, RZ ;  /* 0x0000002817177824 */ /* 0x000fe400078e02ff */
[----:B------:R2:W-:Y:S01]  /*6c40*/  REDG.E.ADD.F32.FTZ.RN.STRONG.GPU desc[UR6][R28.64], R8 ;  /* 0x000000081c0079a6 */ /* 0x0005e2000c10f386 */
[----:B------:R-:W-:Y:S02]  /*6c50*/  IMAD R5, R5, 0x38, RZ ;  /* 0x0000003805057824 */ /* 0x000fe400078e02ff */
[-C--:B------:R-:W-:Y:S03]  /*6c60*/  LEA.HI.X.SX32 R23, R23, R21.reuse, 0x2, P3 ;  /* 0x0000001517177211 */ /* 0x080fe600018f16ff */
[-C--:B------:R-:W-:Y:S02]  /*6c70*/  LEA R4, P1, R5, R20.reuse, 0x2 ;  /* 0x0000001405047211 */ /* 0x080fe400078210ff */
[----:B------:R3:W-:Y:S01]  /*6c80*/  REDG.E.ADD.F32.FTZ.RN.STRONG.GPU desc[UR6][R22.64], R9 ;  /* 0x00000009160079a6 */ /* 0x0007e2000c10f386 */
[----:B-1----:R-:W-:Y:S01]  /*6c90*/  IMAD R5, R7, UR21, RZ ;  /* 0x0000001507057c24 */ /* 0x002fe2000f8e02ff */
[-C--:B------:R-:W-:Y:S01]  /*6ca0*/  LEA.HI.X.SX32 R7, R24, R21.reuse, 0x2, P2 ;  /* 0x0000001518077211 */ /* 0x080fe200010f16ff */
[----:B------:R-:W-:Y:S02]  /*6cb0*/  VIADD R24, R249, 0x20 ;  /* 0x00000020f9187836 */ /* 0x000fe40000000000 */
[----:B------:R-:W-:Y:S02]  /*6cc0*/  IMAD R5, R5, 0x38, RZ ;  /* 0x0000003805057824 */ /* 0x000fe400078e02ff */
[----:B------:R1:W-:Y:S03]  /*6cd0*/  REDG.E.ADD.F32.FTZ.RN.STRONG.GPU desc[UR6][R6.64], R10 ;  /* 0x0000000a060079a6 */ /* 0x0003e6000c10f386 */
[-C--:B------:R-:W-:Y:S01]  /*6ce0*/  LEA.HI.X.SX32 R5, R5, R21.reuse, 0x2, P1 ;  /* 0x0000001505057211 */ /* 0x080fe200008f16ff */
[----:B--2---:R2:W5:Y:S04]  /*6cf0*/  LDL.LU.64 R28, [R1+0xb0] ;  /* 0x0000b000011c7983 */ /* 0x0045680000300a00 */
[----:B------:R4:W-:Y:S04]  /*6d00*/  REDG.E.ADD.F32.FTZ.RN.STRONG.GPU desc[UR6][R4.64], R11 ;  /* 0x0000000b040079a6 */ /* 0x0009e8000c10f386 */
[----:B---3--:R2:W5:Y:S04]  /*6d10*/  LDL.LU.64 R22, [R1+0xa8] ;  /* 0x0000a80001167983 */ /* 0x0085680000300a00 */
[----:B------:R-:W3:Y:S04]  /*6d20*/  LDL.64 R8, [R1+0x48] ;  /* 0x0000480001087983 */ /* 0x000ee80000100a00 */
[----:B------:R2:W-:Y:S04]  /*6d30*/  REDG.E.ADD.F32.FTZ.RN.STRONG.GPU desc[UR6][R20.64+0x80], R16 ;  /* 0x00008010140079a6 */ /* 0x0005e8000c10f386 */
[----:B------:R2:W-:Y:S01]  /*6d40*/  REDG.E.ADD.F32.FTZ.RN.STRONG.GPU desc[UR6][R250.64+0x80], R17 ;  /* 0x00008011fa0079a6 */ /* 0x0005e2000c10f386 */
[C---:B-1----:R-:W-:Y:S03]  /*6d50*/  IMAD.IADD R7, R248.reuse, 0x1, R24 ;  /* 0x00000001f8077824 */ /* 0x042fe600078e0218 */
[----:B------:R-:W2:Y:S04]  /*6d60*/  LDL R6, [R1+0x2c] ;  /* 0x00002c0001067983 */ /* 0x000ea80000100800 */
[----:B------:R-:W2:Y:S01]  /*6d70*/  LDL R10, [R1+0x6c] ;  /* 0x00006c00010a7983 */ /* 0x000ea20000100800 */
[----:B----4-:R-:W-:Y:S03]  /*6d80*/  VIADD R5, R249, 0x20 ;  /* 0x00000020f9057836 */ /* 0x010fe60000000000 */
[----:B------:R1:W5:Y:S01]  /*6d90*/  LDL.LU.64 R26, [R1+0xa0] ;  /* 0x0000a000011a7983 */ /* 0x0003620000300a00 */
[C---:B------:R-:W-:Y:S02]  /*6da0*/  IMAD.IADD R4, R248.reuse, 0x1, R7 ;  /* 0x00000001f8047824 */ /* 0x040fe400078e0207 */
[----:B------:R-:W-:Y:S02]  /*6db0*/  IMAD.MOV.U32 R11, RZ, RZ, R25 ;  /* 0x000000ffff0b7224 */ /* 0x000fe400078e0019 */
[----:B------:R1:W5:Y:S01]  /*6dc0*/  LDL.LU.64 R24, [R1+0x98] ;  /* 0x0000980001187983 */ /* 0x0003620000300a00 */
[----:B---3--:R-:W-:Y:S01]  /*6dd0*/  IMAD.MOV.U32 R246, RZ, RZ, R8 ;  /* 0x000000fffff67224 */ /* 0x008fe200078e0008 */
[CC--:B------:R-:W-:Y:S01]  /*6de0*/  LEA R8, P1, R5.reuse, R20.reuse, 0x2 ;  /* 0x0000001405087211 */ /* 0x0c0fe200078210ff */
[----:B------:R-:W-:Y:S02]  /*6df0*/  IMAD.MOV.U32 R247, RZ, RZ, R9 ;  /* 0x000000fffff77224 */ /* 0x000fe400078e0009 */
[----:B------:R-:W-:Y:S01]  /*6e00*/  IMAD.MOV.U32 R244, RZ, RZ, R246 ;  /* 0x000000fffff47224 */ /* 0x000fe200078e00f6 */
[-C--:B------:R-:W-:Y:S01]  /*6e10*/  LEA.HI.X.SX32 R9, R5, R21.reuse, 0x2, P1 ;  /* 0x0000001505097211 */ /* 0x080fe200008f16ff */
[----:B------:R-:W-:Y:S01]  /*6e20*/  IMAD.IADD R5, R248, 0x1, R4 ;  /* 0x00000001f8057824 */ /* 0x000fe200078e0204 */
[CC--:B--2---:R-:W-:Y:S01]  /*6e30*/  LEA R16, P1, R4.reuse, R20.reuse, 0x2 ;  /* 0x0000001404107211 */ /* 0x0c4fe200078210ff */
[----:B------:R-:W-:Y:S02]  /*6e40*/  IMAD.MOV.U32 R246, RZ, RZ, R11 ;  /* 0x000000fffff67224 */ /* 0x000fe400078e000b */
[----:B------:R2:W-:Y:S01]  /*6e50*/  REDG.E.ADD.F32.FTZ.RN.STRONG.GPU desc[UR6][R8.64], R18 ;  /* 0x00000012080079a6 */ /* 0x0005e2000c10f386 */
[-C--:B------:R-:W-:Y:S01]  /*6e60*/  LEA.HI.X.SX32 R17, R4, R21.reuse, 0x2, P1 ;  /* 0x0000001504117211 */ /* 0x080fe200008f16ff */
[----:B------:R-:W-:Y:S01]  /*6e70*/  IMAD.MOV.U32 R245, RZ, RZ, R6 ;  /* 0x000000fffff57224 */ /* 0x000fe200078e0006 */
[CC--:B------:R-:W-:Y:S01]  /*6e80*/  LEA R6, P2, R7.reuse, R20.reuse, 0x2 ;  /* 0x0000001407067211 */ /* 0x0c0fe200078410ff */
[----:B------:R-:W-:Y:S03]  /*6e90*/  IMAD.IADD R4, R248, 0x1, R5 ;  /* 0x00000001f8047824 */ /* 0x000fe600078e0205 */
[-C--:B------:R-:W-:Y:S05]  /*6ea0*/  LEA.HI.X.SX32 R7, R7, R21.reuse, 0x2, P2 ;  /* 0x0000001507077211 */ /* 0x080fea00010f16ff */
[----:B------:R3:W-:Y:S04]  /*6eb0*/  REDG.E.ADD.F32.FTZ.RN.STRONG.GPU desc[UR6][R6.64], R19 ;  /* 0x00000013060079a6 */ /* 0x0007e8000c10f386 */
[----:B------:R-:W-:Y:S01]  /*6ec0*/  REDG.E.ADD.F32.FTZ.RN.STRONG.GPU desc[UR6][R16.64], R12 ;  /* 0x0000000c100079a6 */ /* 0x000fe2000c10f386 */
[----:B--2---:R-:W-:Y:S01]  /*6ed0*/  IMAD.MOV.U32 R18, RZ, RZ, R245 ;  /* 0x000000ffff127224 */ /* 0x004fe200078e00f5 */
[CC--:B------:R-:W-:Y:S01]  /*6ee0*/  LEA R8, P2, R4.reuse, R20.reuse, 0x2 ;  /* 0x0000001404087211 */ /* 0x0c0fe200078410ff */
[----:B------:R-:W-:Y:S02]  /*6ef0*/  IMAD.MOV.U32 R245, RZ, RZ, R247 ;  /* 0x000000fffff57224 */ /* 0x000fe400078e00f7 */
[----:B------:R-:W-:Y:S01]  /*6f00*/  IMAD.MOV.U32 R247, RZ, RZ, R10 ;  /* 0x000000fffff77224 */ /* 0x000fe200078e000a */
[CC--:B------:R-:W-:Y:S02]  /*6f10*/  LEA R10, P1, R5.reuse, R20.reuse, 0x2 ;  /* 0x00000014050a7211 */ /* 0x0c0fe400078210ff */
[-C--:B------:R-:W-:Y:S02]  /*6f20*/  LEA.HI.X.SX32 R9, R4, R21.reuse, 0x2, P2 ;  /* 0x0000001504097211 */ /* 0x080fe400010f16ff */
[-C--:B------:R-:W-:Y:S01]  /*6f30*/  LEA.HI.X.SX32 R11, R5, R21.reuse, 0x2, P1 ;  /* 0x00000015050b7211 */ /* 0x080fe200008f16ff */
[----:B------:R-:W-:Y:S02]  /*6f40*/  VIADD R5, R249, 0x40 ;  /* 0x00000040f9057836 */ /* 0x000fe40000000000 */
[C---:B---3--:R-:W-:Y:S02]  /*6f50*/  IMAD.IADD R7, R248.reuse, 0x1, R4 ;  /* 0x00000001f8077824 */ /* 0x048fe400078e0204 */
[----:B------:R2:W-:Y:S03]  /*6f60*/  REDG.E.ADD.F32.FTZ.RN.STRONG.GPU desc[UR6][R10.64], R13 ;  /* 0x0000000d0a0079a6 */ /* 0x0005e6000c10f386 */
[CC--:B------:R-:W-:Y:S01]  /*6f70*/  LEA R6, P1, R7.reuse, R20.reuse, 0x2 ;  /* 0x0000001407067211 */ /* 0x0c0fe200078210ff */
[----:B------:R3:W-:Y:S03]  /*6f80*/  REDG.E.ADD.F32.FTZ.RN.STRONG.GPU desc[UR6][R8.64], R14 ;  /* 0x0000000e080079a6 */ /* 0x0007e6000c10f386 */
[-C--:B------:R-:W-:Y:S05]  /*6f90*/  LEA.HI.X.SX32 R7, R7, R21.reuse, 0x2, P1 ;  /* 0x0000001507077211 */ /* 0x080fea00008f16ff */
[----:B------:R4:W-:Y:S04]  /*6fa0*/  REDG.E.ADD.F32.FTZ.RN.STRONG.GPU desc[UR6][R6.64], R15 ;  /* 0x0000000f060079a6 */ /* 0x0009e8000c10f386 */
[----:B------:R-:W-:Y:S04]  /*6fb0*/  REDG.E.ADD.F32.FTZ.RN.STRONG.GPU desc[UR6][R20.64+0x100], R68 ;  /* 0x00010044140079a6 */ /* 0x000fe8000c10f386 */
[----:B------:R-:W-:Y:S01]  /*6fc0*/  REDG.E.ADD.F32.FTZ.RN.STRONG.GPU desc[UR6][R250.64+0x100], R69 ;  /* 0x00010045fa0079a6 */ /* 0x000fe2000c10f386 */
[C---:B--2---:R-:W-:Y:S01]  /*6fd0*/  IMAD.IADD R10, R248.reuse, 0x1, R5 ;  /* 0x00000001f80a7824 */ /* 0x044fe200078e0205 */
[CC--:B---3--:R-:W-:Y:S03]  /*6fe0*/  LEA R8, P1, R5.reuse, R20.reuse, 0x2 ;  /* 0x0000001405087211 */ /* 0x0c8fe600078210ff */
[C---:B------:R-:W-:Y:S01]  /*6ff0*/  IMAD.IADD R4, R248.reuse, 0x1, R10 ;  /* 0x00000001f8047824 */ /* 0x040fe200078e020a */
[-C--:B------:R-:W-:Y:S03]  /*7000*/  LEA.HI.X.SX32 R9, R5, R21.reuse, 0x2, P1 ;  /* 0x0000001505097211 */ /* 0x080fe600008f16ff */
[----:B------:R-:W-:Y:S01]  /*7010*/  IMAD.IADD R5, R248, 0x1, R4 ;  /* 0x00000001f8057824 */ /* 0x000fe200078e0204 */
[-C--:B------:R-:W-:Y:S02]  /*7020*/  LEA R12, P1, R4, R20.reuse, 0x2 ;  /* 0x00000014040c7211 */ /* 0x080fe400078210ff */
[-C--:B----4-:R-:W-:Y:S01]  /*7030*/  LEA R6, P2, R10, R20.reuse, 0x2 ;  /* 0x000000140a067211 */ /* 0x090fe200078410ff */
[----:B------:R2:W-:Y:S01]  /*7040*/  REDG.E.ADD.F32.FTZ.RN.STRONG.GPU desc[UR6][R8.64], R70 ;  /* 0x00000046080079a6 */ /* 0x0005e2000c10f386 */
[-C--:B------:R-:W-:Y:S01]  /*7050*/  LEA.HI.X.SX32 R13, R4, R21.reuse, 0x2, P1 ;  /* 0x00000015040d7211 */ /* 0x080fe200008f16ff */
[----:B------:R-:W-:Y:S01]  /*7060*/  IMAD.IADD R4, R248, 0x1, R5 ;  /* 0x00000001f8047824 */ /* 0x000fe200078e0205 */
[-C--:B------:R-:W-:Y:S02]  /*7070*/  LEA.HI.X.SX32 R7, R10, R21.reuse, 0x2, P2 ;  /* 0x000000150a077211 */ /* 0x080fe400010f16ff */
[CC--:B------:R-:W-:Y:S03]  /*7080*/  LEA R10, P1, R5.reuse, R20.reuse, 0x2 ;  /* 0x00000014050a7211 */ /* 0x0c0fe600078210ff */
[----:B------:R3:W-:Y:S01]  /*7090*/  REDG.E.ADD.F32.FTZ.RN.STRONG.GPU desc[UR6][R6.64], R71 ;  /* 0x00000047060079a6 */ /* 0x0007e2000c10f386 */
[-C--:B------:R-:W-:Y:S01]  /*70a0*/  LEA.HI.X.SX32 R11, R5, R21.reuse, 0x2, P1 ;  /* 0x00000015050b7211 */ /* 0x080fe200008f16ff */
[----:B------:R-:W-:Y:S02]  /*70b0*/  VIADD R5, R249, 0x60 ;  /* 0x00000060f9057836 */ /* 0x000fe40000000000 */
[----:B------:R-:W-:Y:S04]  /*70c0*/  REDG.E.ADD.F32.FTZ.RN.STRONG.GPU desc[UR6][R12.64], R72 ;  /* 0x000000480c0079a6 */ /* 0x000fe8000c10f386 */
[----:B------:R-:W-:Y:S04]  /*70d0*/  REDG.E.ADD.F32.FTZ.RN.STRONG.GPU desc[UR6][R10.64], R73 ;  /* 0x000000490a0079a6 */ /* 0x000fe8000c10f386 */
[----:B------:R-:W-:Y:S01]  /*70e0*/  LDSM.16.MT88.4 R68, [R0+0x4000] ;  /* 0x004000000044783b */ /* 0x000fe20000004200 */
[CC--:B--2---:R-:W-:Y:S04]  /*70f0*/  LEA R8, P2, R4.reuse, R20.reuse, 0x2 ;  /* 0x0000001404087211 */ /* 0x0c4fe800078410ff */
[-C--:B------:R-:W-:Y:S01]  /*7100*/  LEA.HI.X.SX32 R9, R4, R21.reuse, 0x2, P2 ;  /* 0x0000001504097211 */ /* 0x080fe200010f16ff */
[C---:B---3--:R-:W-:Y:S04]  /*7110*/  IMAD.IADD R7, R248.reuse, 0x1, R4 ;  /* 0x00000001f8077824 */ /* 0x048fe800078e0204 */
[----:B------:R2:W-:Y:S01]  /*7120*/  REDG.E.ADD.F32.FTZ.RN.STRONG.GPU desc[UR6][R8.64], R74 ;  /* 0x0000004a080079a6 */ /* 0x0005e2000c10f386 */
[CC--:B------:R-:W-:Y:S04]  /*7130*/  LEA R6, P1, R7.reuse, R20.reuse, 0x2 ;  /* 0x0000001407067211 */ /* 0x0c0fe800078210ff */
[-C--:B------:R-:W-:Y:S05]  /*7140*/  LEA.HI.X.SX32 R7, R7, R21.reuse, 0x2, P1 ;  /* 0x0000001507077211 */ /* 0x080fea00008f16ff */
[----:B------:R3:W-:Y:S04]  /*7150*/  REDG.E.ADD.F32.FTZ.RN.STRONG.GPU desc[UR6][R6.64], R75 ;  /* 0x0000004b060079a6 */ /* 0x0007e8000c10f386 */
[----:B------:R-:W-:Y:S04]  /*7160*/  REDG.E.ADD.F32.FTZ.RN.STRONG.GPU desc[UR6][R20.64+0x180], R80 ;  /* 0x00018050140079a6 */ /* 0x000fe8000c10f386 */
[----:B------:R-:W-:Y:S04]  /*7170*/  REDG.E.ADD.F32.FTZ.RN.STRONG.GPU desc[UR6][R250.64+0x180], R81 ;  /* 0x00018051fa0079a6 */ /* 0x000fe8000c10f386 */
[----:B------:R-:W-:Y:S01]  /*7180*/  LDSM.16.MT88.4 R72, [R3+0x12800] ;  /* 0x012800000348783b */ /* 0x000fe20000004200 */
[C---:B--2---:R-:W-:Y:S04]  /*7190*/  IMAD.IADD R8, R248.reuse, 0x1, R5 ;  /* 0x00000001f8087824 */ /* 0x044fe800078e0205 */
[----:B------:R-:W-:Y:S01]  /*71a0*/  IMAD.IADD R4, R248, 0x1, R8 ;  /* 0x00000001f8047824 */ /* 0x000fe200078e0208 */
[CC--:B------:R-:W-:Y:S04]  /*71b0*/  LEA R12, P2, R8.reuse, R20.reuse, 0x2 ;  /* 0x00000014080c7211 */ /* 0x0c0fe800078410ff */
[-C--:B------:R-:W-:Y:S02]  /*71c0*/  LEA.HI.X.SX32 R13, R8, R21.reuse, 0x2, P2 ;  /* 0x00000015080d7211 */ /* 0x080fe400010f16ff */
[CC--:B---3--:R-:W-:Y:S04]  /*71d0*/  LEA R6, P1, R5.reuse, R20.reuse, 0x2 ;  /* 0x0000001405067211 */ /* 0x0c8fe800078210ff */
[-C--:B------:R-:W-:Y:S01]  /*71e0*/  LEA.HI.X.SX32 R7, R5, R21.reuse, 0x2, P1 ;  /* 0x0000001505077211 */ /* 0x080fe200008f16ff */
[----:B------:R-:W-:Y:S01]  /*71f0*/  IMAD.IADD R5, R248, 0x1, R4 ;  /* 0x00000001f8057824 */ /* 0x000fe200078e0204 */
[CC--:B------:R-:W-:Y:S03]  /*7200*/  LEA R10, P1, R4.reuse, R20.reuse, 0x2 ;  /* 0x00000014040a7211 */ /* 0x0c0fe600078210ff */
[----:B------:R2:W-:Y:S01]  /*7210*/  REDG.E.ADD.F32.FTZ.RN.STRONG.GPU desc[UR6][R6.64], R82 ;  /* 0x00000052060079a6 */ /* 0x0005e2000c10f386 */
[-C--:B------:R-:W-:Y:S01]  /*7220*/  LEA.HI.X.SX32 R11, R4, R21.reuse, 0x2, P1 ;  /* 0x00000015040b7211 */ /* 0x080fe200008f16ff */
[C---:B------:R-:W-:Y:S01]  /*7230*/  IMAD.IADD R4, R248.reuse, 0x1, R5 ;  /* 0x00000001f8047824 */ /* 0x040fe200078e0205 */
[CC--:B------:R-:W-:Y:S01]  /*7240*/  LEA R8, P1, R5.reuse, R20.reuse, 0x2 ;  /* 0x0000001405087211 */ /* 0x0c0fe200078210ff */
[----:B------:R-:W-:Y:S03]  /*7250*/  REDG.E.ADD.F32.FTZ.RN.STRONG.GPU desc[UR6][R12.64], R83 ;  /* 0x000000530c0079a6 */ /* 0x000fe6000c10f386 */
[-C--:B------:R-:W-:Y:S01]  /*7260*/  LEA.HI.X.SX32 R9, R5, R21.reuse, 0x2, P1 ;  /* 0x0000001505097211 */ /* 0x080fe200008f16ff */
[----:B------:R-:W-:Y:S01]  /*7270*/  REDG.E.ADD.F32.FTZ.RN.STRONG.GPU desc[UR6][R10.64], R76 ;  /* 0x0000004c0a0079a6 */ /* 0x000fe2000c10f386 */
[----:B------:R-:W-:Y:S03]  /*7280*/  IMAD.IADD R5, R248, 0x1, R4 ;  /* 0x00000001f8057824 */ /* 0x000fe600078e0204 */
[----:B------:R3:W-:Y:S04]  /*7290*/  REDG.E.ADD.F32.FTZ.RN.STRONG.GPU desc[UR6][R8.64], R77 ;  /* 0x0000004d080079a6 */ /* 0x0007e8000c10f386 */
[----:B------:R-:W-:Y:S01]  /*72a0*/  LDSM.16.MT88.4 R80, [R2+0x12800] ;  /* 0x012800000250783b */ /* 0x000fe20000004200 */
[CC--:B--2---:R-:W-:Y:S04]  /*72b0*/  LEA R6, P1, R4.reuse, R20.reuse, 0x2 ;  /* 0x0000001404067211 */ /* 0x0c4fe800078210ff */
[-C--:B------:R-:W-:Y:S02]  /*72c0*/  LEA.HI.X.SX32 R7, R4, R21.reuse, 0x2, P1 ;  /* 0x0000001504077211 */ /* 0x080fe400008f16ff */
[CC--:B------:R-:W-:Y:S03]  /*72d0*/  LEA R4, P1, R5.reuse, R20.reuse, 0x2 ;  /* 0x0000001405047211 */ /* 0x0c0fe600078210ff */
[----:B------:R2:W-:Y:S01]  /*72e0*/  REDG.E.ADD.F32.FTZ.RN.STRONG.GPU desc[UR6][R6.64], R78 ;  /* 0x0000004e060079a6 */ /* 0x0005e2000c10f386 */
[-C--:B------:R-:W-:Y:S01]  /*72f0*/  LEA.HI.X.SX32 R5, R5, R21.reuse, 0x2, P1 ;  /* 0x0000001505057211 */ /* 0x080fe200008f16ff */
[C---:B---3--:R-:W-:Y:S02]  /*7300*/  VIADD R9, R249.reuse, 0x80 ;  /* 0x00000080f9097836 */ /* 0x048fe40000000000 */
[----:B------:R-:W-:Y:S02]  /*7310*/  VIADD R249, R249, 0xa0 ;  /* 0x000000a0f9f97836 */ /* 0x000fe40000000000 */
[----:B------:R3:W-:Y:S01]  /*7320*/  REDG.E.ADD.F32.FTZ.RN.STRONG.GPU desc[UR6][R4.64], R79 ;  /* 0x0000004f040079a6 */ /* 0x0007e2000c10f386 */
[CC--:B------:R-:W-:Y:S03]  /*7330*/  LEA R8, P1, R9.reuse, R20.reuse, 0x2 ;  /* 0x0000001409087211 */ /* 0x0c0fe600078210ff */
[----:B------:R-:W-:Y:S04]  /*7340*/  REDG.E.ADD.F32.FTZ.RN.STRONG.GPU desc[UR6][R20.64+0x200], R84 ;  /* 0x00020054140079a6 */ /* 0x000fe8000c10f386 */
[----:B------:R-:W-:Y:S04]  /*7350*/  REDG.E.ADD.F32.FTZ.RN.STRONG.GPU desc[UR6][R250.64+0x200], R85 ;  /* 0x00020055fa0079a6 */ /* 0x000fe8000c10f386 */
[----:B------:R-:W-:Y:S01]  /*7360*/  LDSM.16.MT88.4 R76, [R0+0x800] ;  /* 0x00080000004c783b */ /* 0x000fe20000004200 */
[C---:B--2---:R-:W-:Y:S01]  /*7370*/  IMAD.IADD R7, R248.reuse, 0x1, R9 ;  /* 0x00000001f8077824 */ /* 0x044fe200078e0209 */
[-C--:B------:R-:W-:Y:S04]  /*7380*/  LEA.HI.X.SX32 R9, R9, R21.reuse, 0x2, P1 ;  /* 0x0000001509097211 */ /* 0x080fe800008f16ff */
[CC--:B------:R-:W-:Y:S01]  /*7390*/  LEA R6, P2, R7.reuse, R20.reuse, 0x2 ;  /* 0x0000001407067211 */ /* 0x0c0fe200078410ff */
[C---:B---3--:R-:W-:Y:S01]  /*73a0*/  IMAD.IADD R4, R248.reuse, 0x1, R7 ;  /* 0x00000001f8047824 */ /* 0x048fe200078e0207 */
[----:B------:R2:W-:Y:S02]  /*73b0*/  REDG.E.ADD.F32.FTZ.RN.STRONG.GPU desc[UR6][R8.64], R86 ;  /* 0x00000056080079a6 */ /* 0x0005e4000c10f386 */
[-C--:B------:R-:W-:Y:S01]  /*73c0*/  LEA.HI.X.SX32 R7, R7, R21.reuse, 0x2, P2 ;  /* 0x0000001507077211 */ /* 0x080fe200010f16ff */
[----:B------:R-:W-:Y:S01]  /*73d0*/  IMAD.IADD R5, R248, 0x1, R4 ;  /* 0x00000001f8057824 */ /* 0x000fe200078e0204 */
[CC--:B------:R-:W-:Y:S03]  /*73e0*/  LEA R12, P1, R4.reuse, R20.reuse, 0x2 ;  /* 0x00000014040c7211 */ /* 0x0c0fe600078210ff */
[----:B------:R3:W-:Y:S01]  /*73f0*/  REDG.E.ADD.F32.FTZ.RN.STRONG.GPU desc[UR6][R6.64], R87 ;  /* 0x00000057060079a6 */ /* 0x0007e2000c10f386 */
[-C--:B------:R-:W-:Y:S01]  /*7400*/  LEA.HI.X.SX32 R13, R4, R21.reuse, 0x2, P1 ;  /* 0x00000015040d7211 */ /* 0x080fe200008f16ff */
[C---:B------:R-:W-:Y:S01]  /*7410*/  IMAD.IADD R4, R248.reuse, 0x1, R5 ;  /* 0x00000001f8047824 */ /* 0x040fe200078e0205 */
[CC--:B------:R-:W-:Y:S01]  /*7420*/  LEA R10, P1, R5.reuse, R20.reuse, 0x2 ;  /* 0x00000014050a7211 */ /* 0x0c0fe200078210ff */
[----:B------:R-:W-:Y:S03]  /*7430*/  LDSM.16.MT88.4 R84, [R0+0x2800] ;  /* 0x002800000054783b */ /* 0x000fe60000004200 */
[-C--:B------:R-:W-:Y:S01]  /*7440*/  LEA.HI.X.SX32 R11, R5, R21.reuse, 0x2, P1 ;  /* 0x00000015050b7211 */ /* 0x080fe200008f16ff */
[----:B------:R-:W-:Y:S04]  /*7450*/  REDG.E.ADD.F32.FTZ.RN.STRONG.GPU desc[UR6][R12.64], R88 ;  /* 0x000000580c0079a6 */ /* 0x000fe8000c10f386 */
[----:B------:R-:W-:Y:S01]  /*7460*/  REDG.E.ADD.F32.FTZ.RN.STRONG.GPU desc[UR6][R10.64], R89 ;  /* 0x000000590a0079a6 */ /* 0x000fe2000c10f386 */
[----:B--2---:R-:W-:Y:S05]  /*7470*/  IMAD.IADD R9, R248, 0x1, R4 ;  /* 0x00000001f8097824 */ /* 0x004fea00078e0204 */
[CC--:B------:R-:W-:Y:S02]  /*7480*/  LEA R8, P1, R9.reuse, R20.reuse, 0x2 ;  /* 0x0000001409087211 */ /* 0x0c0fe400078210ff */
[CC--:B---3--:R-:W-:Y:S02]  /*7490*/  LEA R6, P2, R4.reuse, R20.reuse, 0x2 ;  /* 0x0000001404067211 */ /* 0x0c8fe400078410ff */
[-C--:B------:R-:W-:Y:S02]  /*74a0*/  LEA.HI.X.SX32 R9, R9, R21.reuse, 0x2, P1 ;  /* 0x0000001509097211 */ /* 0x080fe400008f16ff */
[-C--:B------:R-:W-:Y:S01]  /*74b0*/  LEA.HI.X.SX32 R7, R4, R21.reuse, 0x2, P2 ;  /* 0x0000001504077211 */ /* 0x080fe200010f16ff */
[----:B------:R-:W-:Y:S04]  /*74c0*/  IMAD.IADD R4, R248, 0x1, R249 ;  /* 0x00000001f8047824 */ /* 0x000fe800078e02f9 */
[----:B------:R2:W-:Y:S01]  /*74d0*/  REDG.E.ADD.F32.FTZ.RN.STRONG.GPU desc[UR6][R6.64], R90 ;  /* 0x0000005a060079a6 */ /* 0x0005e2000c10f386 */
[CC--:B------:R-:W-:Y:S03]  /*74e0*/  LEA R14, P2, R4.reuse, R20.reuse, 0x2 ;  /* 0x00000014040e7211 */ /* 0x0c0fe600078410ff */
[----:B------:R3:W-:Y:S01]  /*74f0*/  REDG.E.ADD.F32.FTZ.RN.STRONG.GPU desc[UR6][R8.64], R91 ;  /* 0x0000005b080079a6 */ /* 0x0007e2000c10f386 */
[-C--:B------:R-:W-:Y:S03]  /*7500*/  LEA.HI.X.SX32 R15, R4, R21.reuse, 0x2, P2 ;  /* 0x00000015040f7211 */ /* 0x080fe600010f16ff */
[----:B------:R4:W-:Y:S04]  /*7510*/  REDG.E.ADD.F32.FTZ.RN.STRONG.GPU desc[UR6][R20.64+0x280], R96 ;  /* 0x00028060140079a6 */ /* 0x0009e8000c10f386 */
[----:B------:R-:W-:Y:S04]  /*7520*/  REDG.E.ADD.F32.FTZ.RN.STRONG.GPU desc[UR6][R250.64+0x280], R97 ;  /* 0x00028061fa0079a6 */ /* 0x000fe8000c10f386 */
[----:B------:R-:W-:Y:S01]  /*7530*/  LDSM.16.MT88.4 R88, [R0+0x4800] ;  /* 0x004800000058783b */ /* 0x000fe20000004200 */
[C---:B--2---:R-:W-:Y:S01]  /*7540*/  IMAD.IADD R6, R248.reuse, 0x1, R4 ;  /* 0x00000001f8067824 */ /* 0x044fe200078e0204 */
[CC--:B---3--:R-:W-:Y:S03]  /*7550*/  LEA R8, P1, R249.reuse, R20.reuse, 0x2 ;  /* 0x00000014f9087211 */ /* 0x0c8fe600078210ff */
[C---:B------:R-:W-:Y:S01]  /*7560*/  IMAD.IADD R5, R248.reuse, 0x1, R6 ;  /* 0x00000001f8057824 */ /* 0x040fe200078e0206 */
[-C--:B------:R-:W-:Y:S03]  /*7570*/  LEA.HI.X.SX32 R9, R249, R21.reuse, 0x2, P1 ;  /* 0x00000015f9097211 */ /* 0x080fe600008f16ff */
[----:B------:R-:W-:Y:S01]  /*7580*/  IMAD.IADD R4, R248, 0x1, R5 ;  /* 0x00000001f8047824 */ /* 0x000fe200078e0205 */
[CC--:B------:R-:W-:Y:S01]  /*7590*/  LEA R12, P1, R6.reuse, R20.reuse, 0x2 ;  /* 0x00000014060c7211 */ /* 0x0c0fe200078210ff */
[----:B----4-:R-:W-:Y:S01]  /*75a0*/  IMAD.MOV.U32 R96, RZ, RZ, R18 ;  /* 0x000000ffff607224 */ /* 0x010fe200078e0012 */
[CC--:B------:R-:W-:Y:S01]  /*75b0*/  LEA R10, P3, R5.reuse, R20.reuse, 0x2 ;  /* 0x00000014050a7211 */ /* 0x0c0fe200078610ff */
[----:B------:R2:W-:Y:S01]  /*75c0*/  REDG.E.ADD.F32.FTZ.RN.STRONG.GPU desc[UR6][R8.64], R98 ;  /* 0x00000062080079a6 */ /* 0x0005e2000c10f386 */
[-C--:B------:R-:W-:Y:S01]  /*75d0*/  LEA.HI.X.SX32 R13, R6, R21.reuse, 0x2, P1 ;  /* 0x00000015060d7211 */ /* 0x080fe200008f16ff */
[----:B------:R-:W-:Y:S01]  /*75e0*/  IMAD.IADD R248, R248, 0x1, R4 ;  /* 0x00000001f8f87824 */ /* 0x000fe200078e0204 */
[-C--:B------:R-:W-:Y:S01]  /*75f0*/  LEA.HI.X.SX32 R11, R5, R21.reuse, 0x2, P3 ;  /* 0x00000015050b7211 */ /* 0x080fe200018f16ff */
[----:B------:R-:W-:Y:S03]  /*7600*/  REDG.E.ADD.F32.FTZ.RN.STRONG.GPU desc[UR6][R14.64], R99 ;  /* 0x000000630e0079a6 */ /* 0x000fe6000c10f386 */
[CC--:B------:R-:W-:Y:S01]  /*7610*/  LEA R6, P1, R248.reuse, R20.reuse, 0x2 ;  /* 0x00000014f8067211 */ /* 0x0c0fe200078210ff */
[----:B------:R-:W-:Y:S03]  /*7620*/  REDG.E.ADD.F32.FTZ.RN.STRONG.GPU desc[UR6][R12.64], R92 ;  /* 0x0000005c0c0079a6 */ /* 0x000fe6000c10f386 */
[-C--:B------:R-:W-:Y:S01]  /*7630*/  LEA.HI.X.SX32 R7, R248, R21.reuse, 0x2, P1 ;  /* 0x00000015f8077211 */ /* 0x080fe200008f16ff */
[----:B------:R-:W-:Y:S04]  /*7640*/  REDG.E.ADD.F32.FTZ.RN.STRONG.GPU desc[UR6][R10.64], R93 ;  /* 0x0000005d0a0079a6 */ /* 0x000fe8000c10f386 */
[----:B------:R-:W-:Y:S04]  /*7650*/  LDSM.16.MT88.4 R12, [R2+0x12000] ;  /* 0x01200000020c783b */ /* 0x000fe80000004200 */
[----:B------:R-:W-:Y:S01]  /*7660*/  LDSM.16.MT88.4 R16, [R0+0x2000] ;  /* 0x002000000010783b */ /* 0x000fe20000004200 */
[C---:B--2---:R-:W-:Y:S04]  /*7670*/  LEA R8, P2, R4.reuse, R20, 0x2 ;  /* 0x0000001404087211 */ /* 0x044fe800078410ff */
[----:B------:R-:W-:Y:S02]  /*7680*/  LEA.HI.X.SX32 R9, R4, R21, 0x2, P2 ;  /* 0x0000001504097211 */ /* 0x000fe400010f16ff */
[----:B------:R1:W5:Y:S04]  /*7690*/  LDL.LU.64 R20, [R1+0x90] ;  /* 0x0000900001147983 */ /* 0x0003680000300a00 */
[----:B------:R-:W-:Y:S04]  /*76a0*/  REDG.E.ADD.F32.FTZ.RN.STRONG.GPU desc[UR6][R8.64], R94 ;  /* 0x0000005e080079a6 */ /* 0x000fe8000c10f386 */
[----:B------:R-:W-:Y:S04]  /*76b0*/  REDG.E.ADD.F32.FTZ.RN.STRONG.GPU desc[UR6][R6.64], R95 ;  /* 0x0000005f060079a6 */ /* 0x000fe8000c10f386 */
[----:B------:R-:W-:Y:S04]  /*76c0*/  LDSM.16.MT88.4 R4, [R3+0x12000] ;  /* 0x012000000304783b */ /* 0x000fe80000004200 */
[----:B------:R-:W2:Y:S02]  /*76d0*/  LDSM.16.MT88.4 R8, [R0] ;  /* 0x000000000008783b */ /* 0x000ea40000004200 */
[-C--:B--2---:R-:W-:Y:S06]  /*76e0*/  HMMA.16816.F32 R100, R4, R8.reuse, R100 ;  /* 0x000000080464723c */ /* 0x084fec0000001864 */
[C---:B------:R-:W-:Y:S06]  /*76f0*/  HMMA.16816.F32 R104, R12.reuse, R8, R104 ;  /* 0x000000080c68723c */ /* 0x040fec0000001868 */
[-C--:B------:R-:W-:Y:S06]  /*7700*/  HMMA.16816.F32 R108, R12, R10.reuse, R108 ;  /* 0x0000000a0c6c723c */ /* 0x080fec000000186c */
[C---:B------:R-:W-:Y:S01]  /*7710*/  HMMA.16816.F32 R112, R4.reuse, R10, R112 ;  /* 0x0000000a0470723c */ /* 0x040fe20000001870 */
[----:B------:R-:W-:Y:S05]  /*7720*/  LDSM.16.MT88.4 R8, [R0+0x1000] ;  /* 0x001000000008783b */ /* 0x000fea0000004200 */
[-C--:B------:R-:W-:Y:S06]  /*7730*/  HMMA.16816.F32 R116, R4, R16.reuse, R116 ;  /* 0x000000100474723c */ /* 0x080fec0000001874 */
[C---:B------:R-:W-:Y:S06]  /*7740*/  HMMA.16816.F32 R120, R12.reuse, R16, R120 ;  /* 0x000000100c78723c */ /* 0x040fec0000001878 */
[-C--:B------:R-:W-:Y:S06]  /*7750*/  HMMA.16816.F32 R124, R12, R18.reuse, R124 ;  /* 0x000000120c7c723c */ /* 0x080fec000000187c */
[C---:B------:R-:W-:Y:S01]  /*7760*/  HMMA.16816.F32 R128, R4.reuse, R18, R128 ;  /* 0x000000120480723c */ /* 0x040fe20000001880 */
[----:B------:R-:W-:Y:S05]  /*7770*/  LDSM.16.MT88.4 R16, [R0+0x3000] ;  /* 0x003000000010783b */ /* 0x000fea0000004200 */
[-C--:B------:R-:W-:Y:S06]  /*7780*/  HMMA.16816.F32 R132, R4, R68.reuse, R132 ;  /* 0x000000440484723c */ /* 0x080fec0000001884 */
        /* <DEDUP_REMOVED lines=19> */
[----:B------:R-:W4:Y:S05]  /*78c0*/  LDSM.16.MT88.4 R80, [R0+0x1800] ;  /* 0x001800000050783b */ /* 0x000f2a0000004200 */
[----:B------:R-:W-:Y:S01]  /*78d0*/  HMMA.16816.F32 R144, R72, R90, R144 ;  /* 0x0000005a4890723c */ /* 0x000fe20000001890 */
[----:B------:R-:W1:Y:S04]  /*78e0*/  LDSM.16.MT88.4 R72, [R0+0x3800] ;  /* 0x003800000048783b */ /* 0x000e680000004200 */
[----:B------:R-:W1:Y:S01]  /*78f0*/  LDSM.16.MT88.4 R88, [R0+0x5800] ;  /* 0x005800000058783b */ /* 0x000e620000004200 */
[-C--:B--2---:R-:W-:Y:S06]  /*7900*/  HMMA.16816.F32 R100, R4, R8.reuse, R100 ;  /* 0x000000080464723c */ /* 0x084fec0000001864 */
[C---:B------:R-:W-:Y:S06]  /*7910*/  HMMA.16816.F32 R104, R12.reuse, R8, R104 ;  /* 0x000000080c68723c */ /* 0x040fec0000001868 */
[-C--:B------:R-:W-:Y:S06]  /*7920*/  HMMA.16816.F32 R108, R12, R10.reuse, R108 ;  /* 0x0000000a0c6c723c */ /* 0x080fec000000186c */
[C---:B------:R-:W-:Y:S06]  /*7930*/  HMMA.16816.F32 R112, R4.reuse, R10, R112 ;  /* 0x0000000a0470723c */ /* 0x040fec0000001870 */
[-C--:B------:R-:W-:Y:S06]  /*7940*/  HMMA.16816.F32 R116, R4, R16.reuse, R116 ;  /* 0x000000100474723c */ /* 0x080fec0000001874 */
[C---:B------:R-:W-:Y:S06]  /*7950*/  HMMA.16816.F32 R120, R12.reuse, R16, R120 ;  /* 0x000000100c78723c */ /* 0x040fec0000001878 */
[-C--:B------:R-:W-:Y:S06]  /*7960*/  HMMA.16816.F32 R124, R12, R18.reuse, R124 ;  /* 0x000000120c7c723c */ /* 0x080fec000000187c */
[C---:B------:R-:W-:Y:S06]  /*7970*/  HMMA.16816.F32 R128, R4.reuse, R18, R128 ;  /* 0x000000120480723c */ /* 0x040fec0000001880 */
[-C--:B---3--:R-:W-:Y:S06]  /*7980*/  HMMA.16816.F32 R132, R4, R68.reuse, R132 ;  /* 0x000000440484723c */ /* 0x088fec0000001884 */
[C---:B------:R-:W-:Y:S06]  /*7990*/  HMMA.16816.F32 R136, R12.reuse, R68, R136 ;  /* 0x000000440c88723c */ /* 0x040fec0000001888 */
[-C--:B------:R-:W-:Y:S06]  /*79a0*/  HMMA.16816.F32 R140, R12, R70.reuse, R140 ;  /* 0x000000460c8c723c */ /* 0x080fec000000188c */
[----:B------:R-:W-:Y:S06]  /*79b0*/  HMMA.16816.F32 R144, R4, R70, R144 ;  /* 0x000000460490723c */ /* 0x000fec0000001890 */
[-C--:B----4-:R-:W-:Y:S06]  /*79c0*/  HMMA.16816.F32 R100, R76, R80.reuse, R100 ;  /* 0x000000504c64723c */ /* 0x090fec0000001864 */
        /* <DEDUP_REMOVED lines=14> */
[----:B------:R-:W2:Y:S01]  /*7ab0*/  LDL.LU.64 R98, [R1+0x40] ;  /* 0x0000400001627983 */ /* 0x000ea20000300a00 */
[----:B------:R-:W1:Y:S08]  /*7ac0*/  LDC R13, c[0x0][0x240] ;  /* 0x00009000ff0d7b82 */ /* 0x000e700000000800 */
[----:B------:R-:W-:Y:S01]  /*7ad0*/  BAR.SYNC.DEFER_BLOCKING 0x0 ;  /* 0x0000000000007b1d */ /* 0x000fe20000010000 */
[----:B------:R-:W-:Y:S02]  /*7ae0*/  ISETP.GE.AND P3, PT, R244, UR19, PT ;  /* 0x00000013f4007c0c */ /* 0x000fe4000bf66270 */
[----:B------:R-:W-:Y:S02]  /*7af0*/  ISETP.GE.AND P2, PT, R246, UR19, PT ;  /* 0x00000013f6007c0c */ /* 0x000fe4000bf46270 */
[----:B------:R-:W-:Y:S09]  /*7b00*/  ISETP.GE.AND P1, PT, R247, UR19, PT ;  /* 0x00000013f7007c0c */ /* 0x000ff2000bf26270 */
[----:B------:R3:W-:Y:S01]  /*7b10*/  @P3 STS.128 [R96], RZ ;  /* 0x000000ff60003388 */ /* 0x0007e20000000c00 */
[----:B------:R-:W4:Y:S01]  /*7b20*/  LDC R14, c[0x0][0x244] ;  /* 0x00009100ff0e7b82 */ /* 0x000f220000000800 */
[C---:B-1----:R-:W-:Y:S05]  /*7b30*/  IMAD.U32 R5, R13.reuse, -0x40, RZ ;  /* 0xffffffc00d057824 */ /* 0x042fea00078e00ff */
[C---:B------:R-:W-:Y:S02]  /*7b40*/  LEA R6, P5, R13.reuse, R5, 0x5 ;  /* 0x000000050d067211 */ /* 0x040fe400078a28ff */
[----:B------:R-:W-:Y:S04]  /*7b50*/  SHF.R.S32.HI R7, RZ, 0x1f, R5 ;  /* 0x0000001fff077819 */ /* 0x000fe80000011405 */
[--C-:B----4-:R-:W-:Y:S02]  /*7b60*/  LEA.HI.X R7, R13, R7, R14.reuse, 0x5, P5 ;  /* 0x000000070d077211 */ /* 0x110fe400028f2c0e */
[CC--:B--2---:R-:W-:Y:S02]  /*7b70*/  LEA R4, P0, R5.reuse, R98.reuse, 0x1 ;  /* 0x0000006205047211 */ /* 0x0c4fe400078008ff */
[C---:B------:R-:W-:Y:S02]  /*7b80*/  @!P2 LEA R10, P4, R6.reuse, R98, 0x1 ;  /* 0x00000062060aa211 */ /* 0x040fe400078808ff */
[-C--:B------:R-:W-:Y:S02]  /*7b90*/  LEA.HI.X.SX32 R5, R5, R99.reuse, 0x1, P0 ;  /* 0x0000006305057211 */ /* 0x080fe400000f0eff */
[C---:B------:R-:W-:Y:S02]  /*7ba0*/  @!P3 LEA R12, P5, R13.reuse, R4, 0x6 ;  /* 0x000000040d0cb211 */ /* 0x040fe400078a30ff */
[C-C-:B------:R-:W-:Y:S01]  /*7bb0*/  @!P2 LEA.HI.X R11, R6.reuse, R99, R7.reuse, 0x1, P4 ;  /* 0x00000063060ba211 */ /* 0x140fe200020f0c07 */
[----:B------:R-:W-:Y:S01]  /*7bc0*/  @!PT LDS RZ, [RZ] ;  /* 0x00000000fffff984 */ /* 0x000fe20000000800 */
[----:B------:R-:W-:Y:S01]  /*7bd0*/  @!PT LDS RZ, [RZ] ;  /* 0x00000000fffff984 */ /* 0x000fe20000000800 */
[----:B------:R-:W-:Y:S01]  /*7be0*/  @!PT LDS RZ, [RZ] ;  /* 0x00000000fffff984 */ /* 0x000fe20000000800 */
[----:B------:R3:W-:Y:S01]  /*7bf0*/  @!P3 LDGSTS.E.BYPASS.LTC128B.128 [R96], desc[UR6][R4.64] ;  /* 0x000000000460bfae */ /* 0x0007e2000b901d46 */
        /* <DEDUP_REMOVED lines=30> */
.L_x_33:
[----:B------:R-:W-:Y:S02]  /*7de0*/  UISETP.GT.AND UP0, UPT, UR5, UR15, UPT ;  /* 0x0000000f0500728c */ /* 0x000fe4000bf04270 */
[----:B------:R-:W-:Y:S04]  /*7df0*/  UIADD3 UR5, UR5, -0x1, URZ ;  /* 0xffffffff05057890 */ /* 0x000fe8000fffe03f */
[----:B------:R-:W-:Y:S11]  /*7e00*/  PLOP3.LUT P0, PT, PT, PT, UP0, 0x80, 0x0 ;  /* 0x000000000000781c */ /* 0x000ff60003f0f008 */
[----:B------:R-:W-:Y:S02]  /*7e10*/  @!UPT UIADD3 URZ, URZ, URZ, URZ ;  /* 0x0000003f3f3ff290 */ /* 0x000fe4000fffe03f */
[----:B------:R-:W-:Y:S05]  /*7e20*/  @P0 BRA `(.L_x_34) ;  /* 0xffffffc800340947 */ /* 0x000fea000383ffff */
[----:B------:R-:W2:Y:S01]  /*7e30*/  LDL R73, [R1+0x78] ;  /* 0x0000780001497983 */ /* 0x000ea20000100800 */
[----:B------:R-:W-:-:S03]  /*7e40*/  ULDC UR5, c[0x0][0x390] ;  /* 0x0000e40000057ab9 */ /* 0x000fc60000000800 */
[----:B------:R-:W4:Y:S01]  /*7e50*/  LDL R72, [R1+0x7c] ;  /* 0x00007c0001487983 */ /* 0x000f220000100800 */
[----:B-----5:R-:W-:Y:S01]  /*7e60*/  F2FP.F16.F32.PACK_AB R68, R27, R26 ;  /* 0x0000001a1b44723e */ /* 0x020fe200000000ff */
[----:B------:R-:W-:Y:S01]  /*7e70*/  FMUL.FTZ R100, R100, UR5 ;  /* 0x0000000564647c20 */ /* 0x000fe20008410000 */
[----:B------:R-:W-:Y:S01]  /*7e80*/  FMUL.FTZ R27, R101, UR5 ;  /* 0x00000005651b7c20 */ /* 0x000fe20008410000 */
[----:B------:R-:W-:Y:S01]  /*7e90*/  F2FP.F16.F32.PACK_AB R70, R23, R22 ;  /* 0x000000161746723e */ /* 0x000fe200000000ff */
[----:B------:R-:W-:Y:S01]  /*7ea0*/  FMUL.FTZ R102, R102, UR5 ;  /* 0x0000000566667c20 */ /* 0x000fe20008410000 */
[----:B------:R-:W-:Y:S01]  /*7eb0*/  FMUL.FTZ R26, R103, UR5 ;  /* 0x00000005671a7c20 */ /* 0x000fe20008410000 */
        /* <DEDUP_REMOVED lines=10> */
[----:B------:R-:W-:Y:S01]  /*7f60*/  F2FP.F16.F32.PACK_AB R27, R27, R100 ;  /* 0x000000641b1b723e */ /* 0x000fe200000000ff */
[----:B------:R-:W-:Y:S01]  /*7f70*/  BAR.SYNC.DEFER_BLOCKING 0x0 ;  /* 0x0000000000007b1d */ /* 0x000fe20000010000 */
[----:B------:R-:W-:Y:S01]  /*7f80*/  FMUL.FTZ R108, R108, UR5 ;  /* 0x000000056c6c7c20 */ /* 0x000fe20008410000 */
[----:B------:R-:W-:Y:S01]  /*7f90*/  FMUL.FTZ R21, R109, UR5 ;  /* 0x000000056d157c20 */ /* 0x000fe20008410000 */
[----:B------:R-:W-:Y:S01]  /*7fa0*/  F2FP.F16.F32.PACK_AB R26, R26, R102 ;  /* 0x000000661a1a723e */ /* 0x000fe200000000ff */
        /* <DEDUP_REMOVED lines=22> */
[----:B---3--:R-:W-:Y:S01]  /*8110*/  FMUL.FTZ R13, R125, UR5 ;  /* 0x000000057d0d7c20 */ /* 0x008fe20008410000 */
        /* <DEDUP_REMOVED lines=28> */
[----:B------:R-:W-:Y:S01]  /*82e0*/  UISETP.NE.AND UP0, UPT, UR35, -0x1, UPT ;  /* 0xffffffff2300788c */ /* 0x000fe2000bf05270 */
[----:B------:R-:W-:-:S02]  /*82f0*/  F2FP.F16.F32.PACK_AB R6, R6, R146 ;  /* 0x000000920606723e */ /* 0x000fc400000000ff */
[----:B------:R-:W-:Y:S02]  /*8300*/  F2FP.F16.F32.PACK_AB R9, R9, R136 ;  /* 0x000000880909723e */ /* 0x000fe400000000ff */
[----:B------:R-:W-:Y:S02]  /*8310*/  F2FP.F16.F32.PACK_AB R8, R8, R138 ;  /* 0x0000008a0808723e */ /* 0x000fe400000000ff */
[----:B------:R-:W-:Y:S02]  /*8320*/  F2FP.F16.F32.PACK_AB R5, R5, R140 ;  /* 0x0000008c0505723e */ /* 0x000fe400000000ff */
[----:B------:R-:W-:Y:S02]  /*8330*/  F2FP.F16.F32.PACK_AB R4, R4, R142 ;  /* 0x0000008e0404723e */ /* 0x000fe400000000ff */
[----:B------:R-:W-:Y:S01]  /*8340*/  F2FP.F16.F32.PACK_AB R32, R33, R32 ;  /* 0x000000202120723e */ /* 0x000fe200000000ff */
[----:B------:R-:W-:Y:S01]  /*8350*/  @UP0 UIADD3 UR5, UR20, UR35, URZ ;  /* 0x0000002314050290 */ /* 0x000fe2000fffe03f */
[----:B------:R-:W-:Y:S01]  /*8360*/  F2FP.F16.F32.PACK_AB R34, R35, R34 ;  /* 0x000000222322723e */ /* 0x000fe200000000ff */
[----:B------:R-:W-:Y:S01]  /*8370*/  @UP0 ULDC.64 UR10, c[0x0][0x450] ;  /* 0x00011400000a0ab9 */ /* 0x000fe20000000a00 */
[----:B------:R-:W-:Y:S01]  /*8380*/  F2FP.F16.F32.PACK_AB R28, R29, R28 ;  /* 0x0000001c1d1c723e */ /* 0x000fe200000000ff */
[----:B------:R-:W-:Y:S01]  /*8390*/  @UP0 UIMAD.WIDE.U32 UR12, UR5, UR10, URZ ;  /* 0x0000000a050c02a5 */ /* 0x000fe2000f8e003f */
[----:B------:R-:W-:Y:S01]  /*83a0*/  F2FP.F16.F32.PACK_AB R30, R31, R30 ;  /* 0x0000001e1f1e723e */ /* 0x000fe200000000ff */
[----:B------:R-:W-:Y:S01]  /*83b0*/  @UP0 UIMAD UR5, UR5, UR11, URZ ;  /* 0x0000000b050502a4 */ /* 0x000fe2000f8e023f */
[----:B------:R-:W-:-:S02]  /*83c0*/  F2FP.F16.F32.PACK_AB R36, R37, R36 ;  /* 0x000000242524723e */ /* 0x000fc400000000ff */
[----:B------:R-:W-:Y:S01]  /*83d0*/  F2FP.F16.F32.PACK_AB R38, R39, R38 ;  /* 0x000000262726723e */ /* 0x000fe200000000ff */
[----:B------:R-:W-:Y:S01]  /*83e0*/  @UP0 UIADD3 UR21, UR13, UR5, URZ ;  /* 0x000000050d150290 */ /* 0x000fe2000fffe03f */
[----:B------:R-:W-:Y:S01]  /*83f0*/  F2FP.F16.F32.PACK_AB R48, R49, R48 ;  /* 0x000000303130723e */ /* 0x000fe200000000ff */
[----:B------:R-:W-:Y:S01]  /*8400*/  @UP0 UMOV UR19, UR12 ;  /* 0x0000000c00130c82 */ /* 0x000fe20008000000 */
[----:B------:R-:W-:Y:S02]  /*8410*/  F2FP.F16.F32.PACK_AB R50, R51, R50 ;  /* 0x000000323332723e */ /* 0x000fe400000000ff */
[----:B------:R-:W-:Y:S02]  /*8420*/  F2FP.F16.F32.PACK_AB R40, R41, R40 ;  /* 0x000000282928723e */ /* 0x000fe400000000ff */
[----:B------:R-:W-:Y:S02]  /*8430*/  F2FP.F16.F32.PACK_AB R42, R43, R42 ;  /* 0x0000002a2b2a723e */ /* 0x000fe400000000ff */
[----:B------:R-:W-:-:S02]  /*8440*/  F2FP.F16.F32.PACK_AB R44, R45, R44 ;  /* 0x0000002c2d2c723e */ /* 0x000fc400000000ff */
[----:B------:R-:W-:Y:S02]  /*8450*/  F2FP.F16.F32.PACK_AB R46, R47, R46 ;  /* 0x0000002e2f2e723e */ /* 0x000fe400000000ff */
[----:B------:R-:W-:Y:S02]  /*8460*/  F2FP.F16.F32.PACK_AB R52, R53, R52 ;  /* 0x000000343534723e */ /* 0x000fe400000000ff */
[----:B------:R-:W-:Y:S02]  /*8470*/  F2FP.F16.F32.PACK_AB R54, R55, R54 ;  /* 0x000000363736723e */ /* 0x000fe400000000ff */
[----:B------:R-:W-:Y:S02]  /*8480*/  F2FP.F16.F32.PACK_AB R64, R65, R64 ;  /* 0x000000404140723e */ /* 0x000fe400000000ff */
[----:B------:R-:W-:Y:S02]  /*8490*/  F2FP.F16.F32.PACK_AB R66, R67, R66 ;  /* 0x000000424342723e */ /* 0x000fe400000000ff */
[----:B------:R-:W-:-:S02]  /*84a0*/  F2FP.F16.F32.PACK_AB R56, R57, R56 ;  /* 0x000000383938723e */ /* 0x000fc400000000ff */
[----:B------:R-:W-:Y:S02]  /*84b0*/  F2FP.F16.F32.PACK_AB R58, R59, R58 ;  /* 0x0000003a3b3a723e */ /* 0x000fe400000000ff */
[----:B------:R-:W-:Y:S02]  /*84c0*/  F2FP.F16.F32.PACK_AB R60, R61, R60 ;  /* 0x0000003c3d3c723e */ /* 0x000fe400000000ff */
[----:B------:R-:W-:Y:S02]  /*84d0*/  F2FP.F16.F32.PACK_AB R62, R63, R62 ;  /* 0x0000003e3f3e723e */ /* 0x000fe400000000ff */
[----:B------:R-:W-:Y:S01]  /*84e0*/  PLOP3.LUT P0, PT, PT, PT, UP0, 0x80, 0x0 ;  /* 0x000000000000781c */ /* 0x000fe20003f0f008 */
[----:B--2---:R-:W-:Y:S04]  /*84f0*/  STS [R73], R27 ;  /* 0x0000001b49007388 */ /* 0x004fe80000000800 */
[----:B------:R-:W-:Y:S04]  /*8500*/  STS [R73+0x400], R26 ;  /* 0x0004001a49007388 */ /* 0x000fe80000000800 */
[----:B----4-:R-:W-:Y:S04]  /*8510*/  STS [R72], R23 ;  /* 0x0000001748007388 */ /* 0x010fe80000000800 */
[----:B------:R-:W-:Y:S04]  /*8520*/  STS [R72+0x400], R22 ;  /* 0x0004001648007388 */ /* 0x000fe80000000800 */
        /* <DEDUP_REMOVED lines=19> */
[----:B------:R1:W-:Y:S04]  /*8660*/  STS [R72+0x5400], R4 ;  /* 0x0054000448007388 */ /* 0x0003e80000000800 */
        /* <DEDUP_REMOVED lines=22> */
[----:B------:R2:W-:Y:S01]  /*87d0*/  STS [R72+0xb000], R60 ;  /* 0x00b0003c48007388 */ /* 0x0005e20000000800 */
[----:B-1----:R-:W1:Y:S03]  /*87e0*/  S2R R4, SR_TID.X ;  /* 0x0000000000047919 */ /* 0x002e660000002100 */
[----:B------:R2:W-:Y:S01]  /*87f0*/  STS [R72+0xb400], R62 ;  /* 0x00b4003e48007388 */ /* 0x0005e20000000800 */
[----:B------:R-:W-:Y:S05]  /*8800*/  @P0 BRA `(.L_x_35) ;  /* 0x0000000000340947 */ /* 0x000fea0003800000 */
[----:B------:R-:W-:Y:S01]  /*8810*/  USHF.R.S32.HI UR5, URZ, 0x1f, UR20 ;  /* 0x0000001f3f057899 */ /* 0x000fe20008011414 */
[----:B------:R-:W-:Y:S01]  /*8820*/  ULDC.64 UR10, c[0x0][0x450] ;  /* 0x00011400000a7ab9 */ /* 0x000fe20000000a00 */
[----:B------:R-:W-:Y:S02]  /*8830*/  USHF.R.S32.HI UR9, URZ, 0x1f, UR47 ;  /* 0x0000001f3f097899 */ /* 0x000fe4000801142f */
[----:B------:R-:W-:Y:S02]  /*8840*/  UIMAD UR5, UR5, UR10, URZ ;  /* 0x0000000a050572a4 */ /* 0x000fe4000f8e023f */
[----:B------:R-:W-:Y:S02]  /*8850*/  UIMAD.WIDE.U32 UR12, UR20, UR10, URZ ;  /* 0x0000000a140c72a5 */ /* 0x000fe4000f8e003f */
[----:B------:R-:W-:Y:S01]  /*8860*/  UIMAD UR5, UR20, UR11, UR5 ;  /* 0x0000000b140572a4 */ /* 0x000fe2000f8e0205 */
[----:B------:R-:W-:-:S03]  /*8870*/  ULDC.64 UR14, c[0x0][0x438] ;  /* 0x00010e00000e7ab9 */ /* 0x000fc60000000a00 */
[----:B------:R-:W-:Y:S02]  /*8880*/  UIADD3 UR13, UR13, UR5, URZ ;  /* 0x000000050d0d7290 */ /* 0x000fe4000fffe03f */
[----:B------:R-:W-:Y:S02]  /*8890*/  UIMAD UR5, UR9, UR14, URZ ;  /* 0x0000000e090572a4 */ /* 0x000fe4000f8e023f */
[----:B------:R-:W-:Y:S02]  /*88a0*/  UIMAD.WIDE.U32 UR12, UR47, UR14, UR12 ;  /* 0x0000000e2f0c72a5 */ /* 0x000fe4000f8e000c */
[----:B------:R-:W-:-:S04]  /*88b0*/  UIMAD UR5, UR47, UR15, UR5 ;  /* 0x0000000f2f0572a4 */ /* 0x000fc8000f8e0205 */
[----:B------:R-:W-:Y:S01]  /*88c0*/  UIADD3 UR21, UR13, UR5, URZ ;  /* 0x000000050d157290 */ /* 0x000fe2000fffe03f */
[----:B------:R-:W-:-:S11]  /*88d0*/  UMOV UR19, UR12 ;  /* 0x0000000c00137c82 */ /* 0x000fd60008000000 */
.L_x_35:
[----:B------:R-:W-:Y:S01]  /*88e0*/  @UP0 UIADD3 UR9, UR20, UR35, URZ ;  /* 0x0000002314090290 */ /* 0x000fe2000fffe03f */
[----:B------:R-:W-:Y:S01]  /*88f0*/  @UP0 ULDC.64 UR12, c[0x0][0x458] ;  /* 0x00011600000c0ab9 */ /* 0x000fe20000000a00 */
[----:B------:R-:W-:Y:S02]  /*8900*/  USHF.L.U32 UR5, UR28, 0x6, URZ ;  /* 0x000000061c057899 */ /* 0x000fe4000800063f */
[----:B------:R-:W-:Y:S02]  /*8910*/  @UP0 UIMAD.WIDE.U32 UR14, UR9, UR12, URZ ;  /* 0x0000000c090e02a5 */ /* 0x000fe4000f8e003f */
[----:B------:R-:W-:-:S04]  /*8920*/  @UP0 UIMAD UR9, UR9, UR13, URZ ;  /* 0x0000000d090902a4 */ /* 0x000fc8000f8e023f */
[----:B------:R-:W-:Y:S01]  /*8930*/  @UP0 UIADD3 UR18, UR15, UR9, URZ ;  /* 0x000000090f120290 */ /* 0x000fe2000fffe03f */
[----:B------:R-:W-:Y:S11]  /*8940*/  @P0 BRA `(.L_x_36) ;  /* 0x0000000000300947 */ /* 0x000ff60003800000 */
        /* <DEDUP_REMOVED lines=11> */
[----:B------:R-:W-:-:S12]  /*8a00*/  UIADD3 UR18, UR15, UR9, URZ ;  /* 0x000000090f127290 */ /* 0x000fd8000fffe03f */
.L_x_36:
[----:B------:R-:W-:Y:S01]  /*8a10*/  BAR.SYNC.DEFER_BLOCKING 0x0 ;  /* 0x0000000000007b1d */ /* 0x000fe20000010000 */
[----:B------:R-:W-:Y:S01]  /*8a20*/  USHF.R.S32.HI UR9, URZ, 0x1f, UR5 ;  /* 0x0000001f3f097899 */ /* 0x000fe20008011405 */
[----:B-1----:R-:W-:Y:S01]  /*8a30*/  SHF.R.S32.HI R5, RZ, 0x1f, R4 ;  /* 0x0000001fff057819 */ /* 0x002fe20000011404 */
[----:B------:R-:W-:Y:S01]  /*8a40*/  IMAD.U32 R6, RZ, RZ, UR10 ;  /* 0x0000000aff067e24 */ /* 0x000fe2000f8e00ff */
[--C-:B------:R-:W-:Y:S01]  /*8a50*/  SHF.R.S32.HI R9, RZ, 0x1f, R244.reuse ;  /* 0x0000001fff097819 */ /* 0x100fe200000114f4 */
[----:B------:R-:W-:Y:S01]  /*8a60*/  UIMAD UR15, UR9, UR10, URZ ;  /* 0x0000000a090f72a4 */ /* 0x000fe2000f8e023f */
[----:B------:R-:W-:Y:S01]  /*8a70*/  IMAD.MOV.U32 R8, RZ, RZ, R244 ;  /* 0x000000ffff087224 */ /* 0x000fe200078e00f4 */
[----:B------:R-:W-:Y:S01]  /*8a80*/  LEA.HI R4, R5, R4, RZ, 0x3 ;  /* 0x0000000405047211 */ /* 0x000fe200078f18ff */
[----:B------:R-:W-:Y:S01]  /*8a90*/  UIMAD UR8, UR28, -0x40, UR8 ;  /* 0xffffffc01c0878a4 */ /* 0x000fe2000f8e0208 */
[----:B------:R-:W-:Y:S01]  /*8aa0*/  BSSY B0, `(.L_x_37) ;  /* 0x000002c000007945 */ /* 0x000fe20003800000 */
[----:B------:R-:W-:Y:S01]  /*8ab0*/  UIMAD UR15, UR5, UR11, UR15 ;  /* 0x0000000b050f72a4 */ /* 0x000fe2000f8e020f */
[----:B------:R-:W-:Y:S01]  /*8ac0*/  IMAD.WIDE.U32 R6, R6, UR5, R8 ;  /* 0x0000000506067c25 */ /* 0x000fe2000f8e0008 */
[----:B------:R-:W-:Y:S01]  /*8ad0*/  SHF.R.S32.HI R4, RZ, 0x3, R4 ;  /* 0x00000003ff047819 */ /* 0x000fe20000011404 */
[----:B------:R-:W-:Y:S01]  /*8ae0*/  USHF.R.S32.HI UR20, URZ, 0x1f, UR56 ;  /* 0x0000001f3f147899 */ /* 0x000fe20008011438 */
[----:B------:R-:W-:-:S02]  /*8af0*/  ULDC.64 UR16, c[0x0][0x468] ;  /* 0x00011a0000107ab9 */ /* 0x000fc40000000a00 */
[----:B------:R-:W-:Y:S01]  /*8b00*/  IMAD.U32 R5, RZ, RZ, UR15 ;  /* 0x0000000fff057e24 */ /* 0x000fe2000f8e00ff */
[----:B------:R-:W-:Y:S01]  /*8b10*/  IADD3 R6, P0, R6, UR19, RZ ;  /* 0x0000001306067c10 */ /* 0x000fe2000ff1e0ff */
[C---:B------:R-:W-:Y:S01]  /*8b20*/  VIADD R10, R4.reuse, 0x20 ;  /* 0x00000020040a7836 */ /* 0x040fe20000000000 */
[----:B------:R-:W-:Y:S01]  /*8b30*/  ISETP.GE.AND P4, PT, R4, UR8, PT ;  /* 0x0000000804007c0c */ /* 0x000fe2000bf86270 */
[----:B------:R-:W-:Y:S01]  /*8b40*/  UIMAD UR15, UR20, UR16, URZ ;  /* 0x00000010140f72a4 */ /* 0x000fe2000f8e023f */
[----:B------:R-:W-:Y:S01]  /*8b50*/  IADD3.X R7, R7, UR21, R5, P0, !PT ;  /* 0x0000001507077c10 */ /* 0x000fe200087fe405 */
[----:B------:R-:W-:Y:S01]  /*8b60*/  IMAD.U32 R5, RZ, RZ, UR16 ;  /* 0x00000010ff057e24 */ /* 0x000fe2000f8e00ff */
[----:B------:R-:W-:Y:S01]  /*8b70*/  ISETP.GE.AND P3, PT, R10, UR8, PT ;  /* 0x000000080a007c0c */ /* 0x000fe2000bf66270 */
[----:B--2---:R1:W2:Y:S01]  /*8b80*/  LDS.128 R36, [R96+0xd000] ;  /* 0x00d0000060247984 */ /* 0x0042a20000000c00 */
[----:B------:R-:W-:Y:S01]  /*8b90*/  UIMAD UR17, UR56, UR17, UR15 ;  /* 0x00000011381172a4 */ /* 0x000fe2000f8e020f */
[----:B------:R-:W-:Y:S01]  /*8ba0*/  IMAD.WIDE.U32 R10, R5, UR56, R6 ;  /* 0x00000038050a7c25 */ /* 0x000fe2000f8e0006 */
[----:B------:R-:W-:Y:S01]  /*8bb0*/  SHF.R.S32.HI R52, RZ, 0x1f, R4 ;  /* 0x0000001fff347819 */ /* 0x000fe20000011404 */
[----:B------:R1:W3:Y:S03]  /*8bc0*/  LDS.128 R32, [R96+0xf000] ;  /* 0x00f0000060207984 */ /* 0x0002e60000000c00 */
[----:B------:R-:W-:Y:S01]  /*8bd0*/  VIADD R14, R11, UR17 ;  /* 0x000000110b0e7c36 */ /* 0x000fe20008000000 */
[----:B------:R1:W4:Y:S04]  /*8be0*/  LDS.128 R28, [R96+0x11000] ;  /* 0x01100000601c7984 */ /* 0x0003280000000c00 */
[----:B------:R1:W1:Y:S04]  /*8bf0*/  LDS.128 R48, [R96+0x13000] ;  /* 0x0130000060307984 */ /* 0x0002680000000c00 */
[----:B------:R1:W1:Y:S04]  /*8c00*/  LDS.128 R44, [R96+0x15000] ;  /* 0x01500000602c7984 */ /* 0x0002680000000c00 */
[----:B------:R1:W1:Y:S01]  /*8c10*/  LDS.128 R40, [R96+0x17000] ;  /* 0x0170000060287984 */ /* 0x0002620000000c00 */
[----:B------:R-:W-:Y:S05]  /*8c20*/  @P4 BRA `(.L_x_38) ;  /* 0x00000000004c4947 */ /* 0x000fea0003800000 */
[----:B------:R-:W-:Y:S01]  /*8c30*/  ULDC UR15, c[0x0][0x2d0] ;  /* 0x0000b400000f7ab9 */ /* 0x000fe20000000800 */
[----:B------:R-:W5:Y:S01]  /*8c40*/  LDS.128 R24, [R96+0xe000] ;  /* 0x00e0000060187984 */ /* 0x000f620000000c00 */
[----:B------:R-:W-:Y:S01]  /*8c50*/  ISETP.GE.AND P2, PT, R244, UR15, PT ;  /* 0x0000000ff4007c0c */ /* 0x000fe2000bf46270 */
[----:B------:R-:W-:Y:S01]  /*8c60*/  IMAD R5, R52, UR10, RZ ;  /* 0x0000000a34057c24 */ /* 0x000fe2000f8e02ff */
[----:B------:R-:W-:Y:S01]  /*8c70*/  MOV R7, R14 ;  /* 0x0000000e00077202 */ /* 0x000fe20000000f00 */
[----:B------:R-:W2:Y:S01]  /*8c80*/  LDS.128 R20, [R96+0x10000] ;  /* 0x0100000060147984 */ /* 0x000ea20000000c00 */
[----:B------:R-:W-:Y:S01]  /*8c90*/  IMAD.MOV.U32 R6, RZ, RZ, R10 ;  /* 0x000000ffff067224 */ /* 0x000fe200078e000a */
[----:B------:R-:W-:Y:S01]  /*8ca0*/  ISETP.GE.AND P1, PT, R246, UR15, PT ;  /* 0x0000000ff6007c0c */ /* 0x000fe2000bf26270 */
[C---:B------:R-:W-:Y:S01]  /*8cb0*/  IMAD R5, R4.reuse, UR11, R5 ;  /* 0x0000000b04057c24 */ /* 0x040fe2000f8e0205 */
[----:B------:R-:W-:Y:S01]  /*8cc0*/  ISETP.GE.AND P0, PT, R247, UR15, PT ;  /* 0x0000000ff7007c0c */ /* 0x000fe2000bf06270 */
[----:B------:R-:W-:Y:S01]  /*8cd0*/  IMAD.WIDE.U32 R12, R4, UR10, R6 ;  /* 0x0000000a040c7c25 */ /* 0x000fe2000f8e0006 */
[----:B------:R-:W-:-:S03]  /*8ce0*/  ULDC.64 UR16, c[0x0][0x3f0] ;  /* 0x0000fc0000107ab9 */ /* 0x000fc60000000a00 */
[----:B------:R-:W-:Y:S01]  /*8cf0*/  IMAD.IADD R5, R5, 0x1, R13 ;  /* 0x0000000105057824 */ /* 0x000fe200078e020d */
[----:B------:R-:W3:Y:S01]  /*8d00*/  @!P2 LDS.128 R16, [R96+0xc000] ;  /* 0x00c000006010a984 */ /* 0x000ee20000000c00 */
[----:B------:R-:W-:-:S04]  /*8d10*/  LEA R6, P5, R12, UR16, 0x1 ;  /* 0x000000100c067c11 */ /* 0x000fc8000f8a08ff */
[----:B------:R-:W-:-:S05]  /*8d20*/  LEA.HI.X R7, R12, UR17, R5, 0x1, P5 ;  /* 0x000000110c077c11 */ /* 0x000fca000a8f0c05 */
[----:B-----5:R1:W-:Y:S04]  /*8d30*/  @!P1 STG.E.128 desc[UR6][R6.64+0x80], R24 ;  /* 0x0000801806009986 */ /* 0x0203e8000c101d06 */
[----:B--2---:R2:W-:Y:S04]  /*8d40*/  @!P0 STG.E.128 desc[UR6][R6.64+0x100], R20 ;  /* 0x0001001406008986 */ /* 0x0045e8000c101d06 */
[----:B---3--:R2:W-:Y:S02]  /*8d50*/  @!P2 STG.E.128 desc[UR6][R6.64], R16 ;  /* 0x000000100600a986 */ /* 0x0085e4000c101d06 */
.L_x_38:
[----:B------:R-:W-:Y:S05]  /*8d60*/  BSYNC B0 ;  /* 0x0000000000007941 */ /* 0x000fea0003800000 */
.L_x_37:
[----:B------:R-:W-:Y:S04]  /*8d70*/  BSSY B0, `(.L_x_39) ;  /* 0x0000014000007945 */ /* 0x000fe80003800000 */
[----:B------:R-:W-:Y:S05]  /*8d80*/  @P3 BRA `(.L_x_40) ;  /* 0x0000000000483947 */ /* 0x000fea0003800000 */
[----:B------:R-:W-:Y:S01]  /*8d90*/  IADD3 R5, P0, R4, 0x20, RZ ;  /* 0x0000002004057810 */ /* 0x000fe20007f1e0ff */
[----:B------:R-:W-:Y:S01]  /*8da0*/  ULDC UR8, c[0x0][0x2d0] ;  /* 0x0000b40000087ab9 */ /* 0x000fe20000000800 */
[----:B-12---:R-:W-:Y:S01]  /*8db0*/  MOV R7, R14 ;  /* 0x0000000e00077202 */ /* 0x006fe20000000f00 */
[----:B------:R-:W-:Y:S01]  /*8dc0*/  ULDC.64 UR16, c[0x0][0x3f0] ;  /* 0x0000fc0000107ab9 */ /* 0x000fe20000000a00 */
[----:B------:R-:W-:Y:S01]  /*8dd0*/  ISETP.GE.AND P2, PT, R244, UR8, PT ;  /* 0x00000008f4007c0c */ /* 0x000fe2000bf46270 */
[----:B------:R-:W-:Y:S01]  /*8de0*/  IMAD.X R6, RZ, RZ, R52, P0 ;  /* 0x000000ffff067224 */ /* 0x000fe200000e0634 */
[----:B------:R-:W-:Y:S02]  /*8df0*/  ISETP.GE.AND P1, PT, R246, UR8, PT ;  /* 0x00000008f6007c0c */ /* 0x000fe4000bf26270 */
[----:B------:R-:W-:Y:S01]  /*8e00*/  ISETP.GE.AND P0, PT, R247, UR8, PT ;  /* 0x00000008f7007c0c */ /* 0x000fe2000bf06270 */
[----:B------:R-:W-:Y:S02]  /*8e10*/  IMAD R12, R6, UR10, RZ ;  /* 0x0000000a060c7c24 */ /* 0x000fe4000f8e02ff */
[----:B------:R-:W-:-:S04]  /*8e20*/  IMAD.MOV.U32 R6, RZ, RZ, R10 ;  /* 0x000000ffff067224 */ /* 0x000fc800078e000a */
[----:B------:R-:W-:-:S04]  /*8e30*/  IMAD.WIDE.U32 R10, R5, UR10, R6 ;  /* 0x0000000a050a7c25 */ /* 0x000fc8000f8e0006 */
[----:B------:R-:W-:Y:S01]  /*8e40*/  IMAD R5, R5, UR11, R12 ;  /* 0x0000000b05057c24 */ /* 0x000fe2000f8e020c */
[----:B------:R-:W-:-:S03]  /*8e50*/  LEA R6, P5, R10, UR16, 0x1 ;  /* 0x000000100a067c11 */ /* 0x000fc6000f8a08ff */
[----:B------:R-:W-:-:S05]  /*8e60*/  IMAD.IADD R5, R5, 0x1, R11 ;  /* 0x0000000105057824 */ /* 0x000fca00078e020b */
[----:B------:R-:W-:-:S05]  /*8e70*/  LEA.HI.X R7, R10, UR17, R5, 0x1, P5 ;  /* 0x000000110a077c11 */ /* 0x000fca000a8f0c05 */
[----:B------:R1:W-:Y:S04]  /*8e80*/  @!P2 STG.E.128 desc[UR6][R6.64], R36 ;  /* 0x000000240600a986 */ /* 0x0003e8000c101d06 */
[----:B---3--:R1:W-:Y:S04]  /*8e90*/  @!P1 STG.E.128 desc[UR6][R6.64+0x80], R32 ;  /* 0x0000802006009986 */ /* 0x0083e8000c101d06 */
[----:B----4-:R1:W-:Y:S02]  /*8ea0*/  @!P0 STG.E.128 desc[UR6][R6.64+0x100], R28 ;  /* 0x0001001c06008986 */ /* 0x0103e4000c101d06 */
.L_x_40:
[----:B------:R-:W-:Y:S05]  /*8eb0*/  BSYNC B0 ;  /* 0x0000000000007941 */ /* 0x000fea0003800000 */
.L_x_39:
[----:B--2---:R2:W2:Y:S01]  /*8ec0*/  LDS.128 R20, [R96+0x12000] ;  /* 0x0120000060147984 */ /* 0x0044a20000000c00 */
[----:B-1----:R-:W-:Y:S01]  /*8ed0*/  IMAD.U32 R6, RZ, RZ, UR12 ;  /* 0x0000000cff067e24 */ /* 0x002fe2000f8e00ff */
[----:B------:R-:W-:Y:S01]  /*8ee0*/  UIMAD UR9, UR9, UR12, URZ ;  /* 0x0000000c090972a4 */ /* 0x000fe2000f8e023f */
[----:B------:R-:W-:Y:S01]  /*8ef0*/  BSSY B0, `(.L_x_41) ;  /* 0x0000020000007945 */ /* 0x000fe20003800000 */
[----:B------:R1:W1:Y:S01]  /*8f00*/  LDS.128 R16, [R96+0x14000] ;  /* 0x0140000060107984 */ /* 0x0002620000000c00 */
[----:B------:R-:W-:Y:S01]  /*8f10*/  IMAD.WIDE.U32 R6, R6, UR5, R8 ;  /* 0x0000000506067c25 */ /* 0x000fe2000f8e0008 */
[----:B------:R-:W-:Y:S02]  /*8f20*/  UIMAD UR5, UR5, UR13, UR9 ;  /* 0x0000000d050572a4 */ /* 0x000fe4000f8e0209 */
[----:B------:R1:W1:Y:S01]  /*8f30*/  LDS.128 R12, [R96+0x16000] ;  /* 0x01600000600c7984 */ /* 0x0002620000000c00 */
[----:B------:R-:W-:Y:S01]  /*8f40*/  USHF.R.S32.HI UR10, URZ, 0x1f, UR56 ;  /* 0x0000001f3f0a7899 */ /* 0x000fe20008011438 */
[----:B------:R-:W-:Y:S01]  /*8f50*/  IADD3 R6, P0, R6, UR14, RZ ;  /* 0x0000000e06067c10 */ /* 0x000fe2000ff1e0ff */
[----:B------:R-:W-:Y:S01]  /*8f60*/  ULDC.64 UR8, c[0x0][0x470] ;  /* 0x00011c0000087ab9 */ /* 0x000fe20000000a00 */
[----:B------:R-:W-:Y:S01]  /*8f70*/  IMAD.U32 R5, RZ, RZ, UR5 ;  /* 0x00000005ff057e24 */ /* 0x000fe2000f8e00ff */
[----:B------:R-:W-:-:S04]  /*8f80*/  UIMAD UR5, UR10, UR8, URZ ;  /* 0x000000080a0572a4 */ /* 0x000fc8000f8e023f */
        /* <DEDUP_REMOVED lines=12> */
[----:B------:R-:W-:Y:S01]  /*9050*/  ISETP.GE.AND P1, PT, R246, UR5, PT ;  /* 0x00000005f6007c0c */ /* 0x000fe2000bf26270 */
[----:B------:R-:W-:Y:S01]  /*9060*/  ULDC.64 UR8, c[0x0][0x3f8] ;  /* 0x0000fe0000087ab9 */ /* 0x000fe20000000a00 */
[----:B------:R-:W-:Y:S01]  /*9070*/  ISETP.GE.AND P0, PT, R247, UR5, PT ;  /* 0x00000005f7007c0c */ /* 0x000fe2000bf06270 */
[----:B------:R-:W-:-:S04]  /*9080*/  IMAD R6, R4, UR13, R24 ;  /* 0x0000000d04067c24 */ /* 0x000fc8000f8e0218 */
[----:B------:R-:W-:Y:S01]  /*9090*/  IMAD.IADD R7, R6, 0x1, R11 ;  /* 0x0000000106077824 */ /* 0x000fe200078e020b */
[----:B------:R-:W-:-:S04]  /*90a0*/  LEA R6, P4, R10, UR8, 0x1 ;  /* 0x000000080a067c11 */ /* 0x000fc8000f8808ff */
[----:B------:R-:W-:-:S05]  /*90b0*/  LEA.HI.X R7, R10, UR9, R7, 0x1, P4 ;  /* 0x000000090a077c11 */ /* 0x000fca000a0f0c07 */
[----:B--2---:R2:W-:Y:S04]  /*90c0*/  @!P2 STG.E.128 desc[UR6][R6.64], R20 ;  /* 0x000000140600a986 */ /* 0x0045e8000c101d06 */
[----:B-1----:R2:W-:Y:S04]  /*90d0*/  @!P1 STG.E.128 desc[UR6][R6.64+0x80], R16 ;  /* 0x0000801006009986 */ /* 0x0025e8000c101d06 */
[----:B------:R2:W-:Y:S02]  /*90e0*/  @!P0 STG.E.128 desc[UR6][R6.64+0x100], R12 ;  /* 0x0001000c06008986 */ /* 0x0005e4000c101d06 */
.L_x_42:
[----:B------:R-:W-:Y:S05]  /*90f0*/  BSYNC B0 ;  /* 0x0000000000007941 */ /* 0x000fea0003800000 */
.L_x_41:
[----:B------:R-:W-:Y:S05]  /*9100*/  @P3 BRA `(.L_x_15) ;  /* 0x0000000000483947 */ /* 0x000fea0003800000 */
[----:B------:R-:W-:Y:S01]  /*9110*/  IADD3 R4, P0, R4, 0x20, RZ ;  /* 0x0000002004047810 */ /* 0x000fe20007f1e0ff */
[----:B------:R-:W-:Y:S01]  /*9120*/  ULDC UR5, c[0x0][0x2d0] ;  /* 0x0000b40000057ab9 */ /* 0x000fe20000000800 */
[----:B--2---:R-:W-:Y:S01]  /*9130*/  MOV R7, R5 ;  /* 0x0000000500077202 */ /* 0x004fe20000000f00 */
[----:B------:R-:W-:Y:S01]  /*9140*/  ULDC.64 UR8, c[0x0][0x3f8] ;  /* 0x0000fe0000087ab9 */ /* 0x000fe20000000a00 */
[----:B------:R-:W-:Y:S01]  /*9150*/  ISETP.GE.AND P2, PT, R244, UR5, PT ;  /* 0x00000005f4007c0c */ /* 0x000fe2000bf46270 */
[----:B------:R-:W-:Y:S01]  /*9160*/  IMAD.X R6, RZ, RZ, R52, P0 ;  /* 0x000000ffff067224 */ /* 0x000fe200000e0634 */
[----:B------:R-:W-:Y:S02]  /*9170*/  ISETP.GE.AND P1, PT, R246, UR5, PT ;  /* 0x00000005f6007c0c */ /* 0x000fe4000bf26270 */
[----:B------:R-:W-:Y:S01]  /*9180*/  ISETP.GE.AND P0, PT, R247, UR5, PT ;  /* 0x00000005f7007c0c */ /* 0x000fe2000bf06270 */
[----:B------:R-:W-:Y:S02]  /*9190*/  IMAD R9, R6, UR12, RZ ;  /* 0x0000000c06097c24 */ /* 0x000fe4000f8e02ff */
[----:B------:R-:W-:-:S02]  /*91a0*/  IMAD.MOV.U32 R6, RZ, RZ, R8 ;  /* 0x000000ffff067224 */ /* 0x000fc400078e0008 */
[C---:B------:R-:W-:Y:S02]  /*91b0*/  IMAD R5, R4.reuse, UR13, R9 ;  /* 0x0000000d04057c24 */ /* 0x040fe4000f8e0209 */
[----:B------:R-:W-:-:S04]  /*91c0*/  IMAD.WIDE.U32 R6, R4, UR12, R6 ;  /* 0x0000000c04067c25 */ /* 0x000fc8000f8e0006 */
[----:B------:R-:W-:Y:S01]  /*91d0*/  IMAD.IADD R5, R5, 0x1, R7 ;  /* 0x0000000105057824 */ /* 0x000fe200078e0207 */
[----:B------:R-:W-:-:S04]  /*91e0*/  LEA R4, P3, R6, UR8, 0x1 ;  /* 0x0000000806047c11 */ /* 0x000fc8000f8608ff */
[----:B------:R-:W-:-:S05]  /*91f0*/  LEA.HI.X R5, R6, UR9, R5, 0x1, P3 ;  /* 0x0000000906057c11 */ /* 0x000fca00098f0c05 */
[----:B------:R2:W-:Y:S04]  /*9200*/  @!P2 STG.E.128 desc[UR6][R4.64], R48 ;  /* 0x000000300400a986 */ /* 0x0005e8000c101d06 */
[----:B------:R2:W-:Y:S04]  /*9210*/  @!P1 STG.E.128 desc[UR6][R4.64+0x80], R44 ;  /* 0x0000802c04009986 */ /* 0x0005e8000c101d06 */
[----:B------:R2:W-:Y:S02]  /*9220*/  @!P0 STG.E.128 desc[UR6][R4.64+0x100], R40 ;  /* 0x0001002804008986 */ /* 0x0005e4000c101d06 */
.L_x_15:
[----:B------:R-:W-:Y:S05]  /*9230*/  BSYNC B1 ;  /* 0x0000000000017941 */ /* 0x000fea0003800000 */
.L_x_1:
[----:B-12---:R-:W2:Y:S01]  /*9240*/  LDL R4, [R1+0x88] ;  /* 0x0000880001047983 */ /* 0x006ea20000100800 */
[----:B------:R-:W-:Y:S02]  /*9250*/  ULDC UR5, c[0x0][0xc] ;  /* 0x0000030000057ab9 */ /* 0x000fe40000000800 */
[----:B------:R-:W-:Y:S01]  /*9260*/  UIADD3 UR28, UR5, UR28, URZ ;  /* 0x0000001c051c7290 */ /* 0x000fe2000fffe03f */
[----:B--2---:R-:W-:-:S13]  /*9270*/  R2UR UR8, R4 ;  /* 0x00000000040872ca */ /* 0x004fda00000e0000 */
[----:B------:R-:W-:-:S06]  /*9280*/  UISETP.GE.AND UP0, UPT, UR28, UR8, UPT ;  /* 0x000000081c00728c */ /* 0x000fcc000bf06270 */
[----:B------:R-:W-:-:S13]  /*9290*/  PLOP3.LUT P0, PT, PT, PT, UP0, 0x80, 0x0 ;  /* 0x000000000000781c */ /* 0x000fda0003f0f008 */
[----:B------:R-:W-:Y:S05]  /*92a0*/  @P0 BRA `(.L_x_43) ;  /* 0x0000000000040947 */ /* 0x000fea0003800000 */
[----:B------:R-:W-:Y:S05]  /*92b0*/  BRA `(.L_x_44) ;  /* 0xffffff7800307947 */ /* 0x000fea000383ffff */
.L_x_43:
[----:B------:R-:W-:Y:S05]  /*92c0*/  EXIT ;  /* 0x000000000000794d */ /* 0x000fea0003800000 */
.L_x_45:
[----:B------:R-:W-:-:S00]  /*92d0*/  BRA `(.L_x_45) ;  /* 0xfffffffc00fc7947 */ /* 0x000fc0000383ffff */
[----:B------:R-:W-:-:S00]  /*92e0*/  NOP ;  /* 0x0000000000007918 */ /* 0x000fc00000000000 */
        /* <DEDUP_REMOVED lines=9> */
.L_x_802:


//--------------------- .text._ZN5flash44flash_bwd_dq_dk_dv_loop_seqk_parallel_kernelI23Flash_bwd_kernel_traitsILi192ELi64ELi64ELi8ELi4ELi2ELi2ELb1ELb1EN7cutlass6half_tE19Flash_kernel_traitsILi192ELi64ELi64ELi8ES3_EELb0ELb1ELb0ELb0ELb0ELb1ELb0EEEvNS_16Flash_bwd_paramsE --------------------------
	.section	.text._ZN5flash44flash_bwd_dq_dk_dv_loop_seqk_parallel_kernelI23Flash_bwd_kernel_traitsILi192ELi64ELi64ELi8ELi4ELi2ELi2ELb1ELb1EN7cutlass6half_tE19Flash_kernel_traitsILi192ELi64ELi64ELi8ES3_EELb0ELb1ELb0ELb0ELb0ELb1ELb0EEEvNS_16Flash_bwd_paramsE,"ax",@progbits
	.align	128
        .global         _ZN5flash44flash_bwd_dq_dk_dv_loop_seqk_parallel_kernelI23Flash_bwd_kernel_traitsILi192ELi64ELi64ELi8ELi4ELi2ELi2ELb1ELb1EN7cutlass6half_tE19Flash_kernel_traitsILi192ELi64ELi64ELi8ES3_EELb0ELb1ELb0ELb0ELb0ELb1ELb0EEEvNS_16Flash_bwd_paramsE
        .type           _ZN5flash44flash_bwd_dq_dk_dv_loop_seqk_parallel_kernelI23Flash_bwd_kernel_traitsILi192ELi64ELi64ELi8ELi4ELi2ELi2ELb1ELb1EN7cutlass6half_tE19Flash_kernel_traitsILi192ELi64ELi64ELi8ES3_EELb0ELb1ELb0ELb0ELb0ELb1ELb0EEEvNS_16Flash_bwd_paramsE,@function
        .size           _ZN5flash44flash_bwd_dq_dk_dv_loop_seqk_parallel_kernelI23Flash_bwd_kernel_traitsILi192ELi64ELi64ELi8ELi4ELi2ELi2ELb1ELb1EN7cutlass6half_tE19Flash_kernel_traitsILi192ELi64ELi64ELi8ES3_EELb0ELb1ELb0ELb0ELb0ELb1ELb0EEEvNS_16Flash_bwd_paramsE,(.L_x_803 - _ZN5flash44flash_bwd_dq_dk_dv_loop_seqk_parallel_kernelI23Flash_bwd_kernel_traitsILi192ELi64ELi64ELi8ELi4ELi2ELi2ELb1ELb1EN7cutlass6half_tE19Flash_kernel_traitsILi192ELi64ELi64ELi8ES3_EELb0ELb1ELb0ELb0ELb0ELb1ELb0EEEvNS_16Flash_bwd_paramsE)
        .other          _ZN5flash44flash_bwd_dq_dk_dv_loop_seqk_parallel_kernelI23Flash_bwd_kernel_traitsILi192ELi64ELi64ELi8ELi4ELi2ELi2ELb1ELb1EN7cutlass6half_tE19Flash_kernel_traitsILi192ELi64ELi64ELi8ES3_EELb0ELb1ELb0ELb0ELb0ELb1ELb0EEEvNS_16Flash_bwd_paramsE,@"STO_CUDA_ENTRY STV_DEFAULT"
_ZN5flash44flash_bwd_dq_dk_dv_loop_seqk_parallel_kernelI23Flash_bwd_kernel_traitsILi192ELi64ELi64ELi8ELi4ELi2ELi2ELb1ELb1EN7cutlass6half_tE19Flash_kernel_traitsILi192ELi64ELi64ELi8ES3_EELb0ELb1ELb0ELb0ELb0ELb1ELb0EEEvNS_16Flash_bwd_paramsE:
.text._ZN5flash44flash_bwd_dq_dk_dv_loop_seqk_parallel_kernelI23Flash_bwd_kernel_traitsILi192ELi64ELi64ELi8ELi4ELi2ELi2ELb1ELb1EN7cutlass6half_tE19Flash_kernel_traitsILi192ELi64ELi64ELi8ES3_EELb0ELb1ELb0ELb0ELb0ELb1ELb0EEEvNS_16Flash_bwd_paramsE:
        /* <DEDUP_REMOVED lines=31> */
[CC--:B------:R-:W-:Y:S01]  /*01f0*/  LEA.HI R19, R17.reuse, R16.reuse, RZ, 0x3 ;  /* 0x0000001011137211 */ /* 0x0c0fe200078f18ff */
[C---:B------:R-:W-:Y:S01]  /*0200*/  IMAD.IADD R15, R0.reuse, 0x1, -R2 ;  /* 0x00000001000f7824 */ /* 0x040fe200078e0a02 */
[----:B------:R-:W-:Y:S01]  /*0210*/  LEA.HI R20, R17, R16, RZ, 0x2 ;  /* 0x0000001011147211 */ /* 0x000fe200078f10ff */
[----:B------:R-:W-:Y:S01]  /*0220*/  IMAD.IADD R18, R0, 0x1, -R3 ;  /* 0x0000000100127824 */ /* 0x000fe200078e0a03 */
[----:B------:R-:W-:Y:S02]  /*0230*/  SHF.R.S32.HI R4, RZ, 0x4, R5 ;  /* 0x00000004ff047819 */ /* 0x000fe40000011405 */
[----:B------:R-:W-:-:S02]  /*0240*/  LOP3.LUT R0, R19, 0xfffffff8, RZ, 0xc0, !PT ;  /* 0xfffffff813007812 */ /* 0x000fc400078ec0ff */
[--C-:B------:R-:W-:Y:S02]  /*0250*/  SHF.R.S32.HI R11, RZ, 0x2, R20.reuse ;  /* 0x00000002ff0b7819 */ /* 0x100fe40000011414 */
[----:B------:R-:W-:Y:S01]  /*0260*/  SHF.R.S32.HI R2, RZ, 0x1f, R20 ;  /* 0x0000001fff027819 */ /* 0x000fe20000011414 */
[----:B------:R-:W-:Y:S01]  /*0270*/  IMAD.IADD R0, R16, 0x1, -R0 ;  /* 0x0000000110007824 */ /* 0x000fe200078e0a00 */
[----:B------:R-:W-:Y:S02]  /*0280*/  SHF.R.S32.HI R6, RZ, 0x3, R19 ;  /* 0x00000003ff067819 */ /* 0x000fe40000011413 */
[C---:B------:R-:W-:Y:S01]  /*0290*/  LEA.HI R3, R5.reuse, R4, RZ, 0x1 ;  /* 0x0000000405037211 */ /* 0x040fe200078f08ff */
[----:B------:R-:W-:Y:S01]  /*02a0*/  IMAD.SHL.U32 R8, R0, 0x8, RZ ;  /* 0x0000000800087824 */ /* 0x000fe200078e00ff */
[----:B------:R-:W-:Y:S01]  /*02b0*/  LEA.HI R2, R2, R11, RZ, 0x3 ;  /* 0x0000000b02027211 */ /* 0x000fe200078f18ff */
[----:B------:R-:W-:Y:S01]  /*02c0*/  IMAD.SHL.U32 R6, R6, 0x40, RZ ;  /* 0x0000004006067824 */ /* 0x000fe200078e00ff */
[----:B------:R-:W-:-:S02]  /*02d0*/  LOP3.LUT R7, R5, 0xfffffff0, RZ, 0xc0, !PT ;  /* 0xfffffff005077812 */ /* 0x000fc400078ec0ff */
[----:B------:R-:W-:Y:S02]  /*02e0*/  LOP3.LUT R5, R3, 0xfffffffe, RZ, 0xc0, !PT ;  /* 0xfffffffe03057812 */ /* 0x000fe400078ec0ff */
[----:B------:R-:W-:Y:S02]  /*02f0*/  LOP3.LUT R3, R2, 0xfffffff8, RZ, 0xc0, !PT ;  /* 0xfffffff802037812 */ /* 0x000fe400078ec0ff */
[----:B------:R-:W-:Y:S01]  /*0300*/  LOP3.LUT R2, R6, 0x1c0, RZ, 0xc0, !PT ;  /* 0x000001c006027812 */ /* 0x000fe200078ec0ff */
[----:B------:R-:W-:Y:S01]  /*0310*/  IMAD.IADD R6, R16, 0x1, -R7 ;  /* 0x0000000110067824 */ /* 0x000fe200078e0a07 */
[----:B------:R-:W-:Y:S01]  /*0320*/  LOP3.LUT P4, RZ, R0, 0x2, RZ, 0xc0, !PT ;  /* 0x0000000200ff7812 */ /* 0x000fe2000788c0ff */
[----:B------:R-:W-:Y:S01]  /*0330*/  IMAD.IADD R11, R11, 0x1, -R3 ;  /* 0x000000010b0b7824 */ /* 0x000fe200078e0a03 */
[----:B------:R-:W-:Y:S01]  /*0340*/  LOP3.LUT R3, R2, 0x38, R8, 0xf8, !PT ;  /* 0x0000003802037812 */ /* 0x000fe200078ef808 */
[----:B------:R-:W-:Y:S01]  /*0350*/  IMAD.IADD R12, R4, 0x1, -R5 ;  /* 0x00000001040c7824 */ /* 0x000fe200078e0a05 */
[----:B------:R-:W-:-:S02]  /*0360*/  SHF.R.U32.HI R2, RZ, 0x3, R2 ;  /* 0x00000003ff027819 */ /* 0x000fc40000011602 */
[C---:B------:R-:W-:Y:S01]  /*0370*/  LOP3.LUT P3, RZ, R0.reuse, 0x4, RZ, 0xc0, !PT ;  /* 0x0000000400ff7812 */ /* 0x040fe2000786c0ff */
[----:B------:R-:W-:Y:S01]  /*0380*/  IMAD.SHL.U32 R0, R0, 0x40, RZ ;  /* 0x0000004000007824 */ /* 0x000fe200078e00ff */
[----:B------:R-:W-:Y:S01]  /*0390*/  LOP3.LUT R13, R3, R2, RZ, 0x3c, !PT ;  /* 0x00000002030d7212 */ /* 0x000fe200078e3cff */
[----:B------:R-:W-:Y:S01]  /*03a0*/  IMAD.SHL.U32 R2, R15, 0x10, RZ ;  /* 0x000000100f027824 */ /* 0x000fe200078e00ff */
[----:B------:R-:W-:Y:S02]  /*03b0*/  LEA.HI R3, R17, R16, RZ, 0x7 ;  /* 0x0000001011037211 */ /* 0x000fe400078f38ff */
[----:B------:R-:W-:Y:S02]  /*03c0*/  LOP3.LUT R0, R0, 0x1c0, RZ, 0xc0, !PT ;  /* 0x000001c000007812 */ /* 0x000fe400078ec0ff */
[----:B------:R-:W-:Y:S02]  /*03d0*/  SHF.R.S32.HI R4, RZ, 0x1f, R6 ;  /* 0x0000001fff047819 */ /* 0x000fe40000011406 */
[----:B------:R-:W-:-:S02]  /*03e0*/  LOP3.LUT R2, R0, 0x10, R2, 0xf8, !PT ;  /* 0x0000001000027812 */ /* 0x000fc400078ef802 */
[----:B------:R-:W-:Y:S01]  /*03f0*/  SHF.R.S32.HI R10, RZ, 0x7, R3 ;  /* 0x00000007ff0a7819 */ /* 0x000fe20000011403 */
[----:B------:R-:W-:Y:S01]  /*0400*/  IMAD.SHL.U32 R3, R12, 0x200, RZ ;  /* 0x000002000c037824 */ /* 0x000fe200078e00ff */
[----:B------:R-:W-:Y:S02]  /*0410*/  LEA.HI R14, R4, R6, RZ, 0x3 ;  /* 0x00000006040e7211 */ /* 0x000fe400078f18ff */
[----:B------:R-:W-:Y:S01]  /*0420*/  LOP3.LUT R4, R0, 0x8, R19, 0xf8, !PT ;  /* 0x0000000800047812 */ /* 0x000fe200078ef813 */
[----:B------:R-:W-:Y:S01]  /*0430*/  IMAD R5, R10, 0x800, R3 ;  /* 0x000008000a057824 */ /* 0x000fe200078e0203 */
[----:B------:R-:W-:Y:S02]  /*0440*/  SHF.R.U32.HI R0, RZ, 0x3, R0 ;  /* 0x00000003ff007819 */ /* 0x000fe40000011600 */
[----:B------:R-:W-:Y:S02]  /*0450*/  LOP3.LUT R2, R2, 0x8, R19, 0xf8, !PT ;  /* 0x0000000802027812 */ /* 0x000fe400078ef813 */
[----:B------:R-:W-:-:S02]  /*0460*/  LOP3.LUT R4, R4, R0, RZ, 0x3c, !PT ;  /* 0x0000000004047212 */ /* 0x000fc400078e3cff */
[----:B------:R-:W-:Y:S02]  /*0470*/  LOP3.LUT R3, R3, R2, R0, 0xf6, !PT ;  /* 0x0000000203037212 */ /* 0x000fe400078ef600 */
[----:B------:R-:W-:Y:S01]  /*0480*/  LEA.HI R0, R17, R16, RZ, 0x6 ;  /* 0x0000001011007211 */ /* 0x000fe200078f30ff */
[----:B------:R-:W-:Y:S01]  /*0490*/  IMAD.IADD R19, R5, 0x1, R4 ;  /* 0x0000000105137824 */ /* 0x000fe200078e0204 */
[----:B------:R-:W-:Y:S01]  /*04a0*/  LOP3.LUT R7, R14, 0xfffffff8, RZ, 0xc0, !PT ;  /* 0xfffffff80e077812 */ /* 0x000fe200078ec0ff */
[----:B------:R-:W-:Y:S01]  /*04b0*/  IMAD.SHL.U32 R4, R10, 0x20, RZ ;  /* 0x000000200a047824 */ /* 0x000fe200078e00ff */
[----:B------:R-:W-:Y:S02]  /*04c0*/  LOP3.LUT R2, R20, 0x7ffffffc, RZ, 0xc0, !PT ;  /* 0x7ffffffc14027812 */ /* 0x000fe400078ec0ff */
[----:B------:R-:W-:Y:S01]  /*04d0*/  SHF.R.S32.HI R0, RZ, 0x6, R0 ;  /* 0x00000006ff007819 */ /* 0x000fe20000011400 */
[----:B------:R-:W-:Y:S01]  /*04e0*/  IMAD.IADD R8, R6, 0x1, -R7 ;  /* 0x0000000106087824 */ /* 0x000fe200078e0a07 */
[----:B------:R-:W-:Y:S01]  /*04f0*/  LOP3.LUT R9, R11, 0x1, RZ, 0xc0, !PT ;  /* 0x000000010b097812 */ /* 0x000fe200078ec0ff */
[C---:B------:R-:W-:Y:S01]  /*0500*/  IMAD.IADD R5, R16.reuse, 0x1, -R2 ;  /* 0x0000000110057824 */ /* 0x040fe200078e0a02 */
[----:B------:R-:W-:Y:S01]  /*0510*/  LEA R3, R3, UR5, 0x1 ;  /* 0x0000000503037c11 */ /* 0x000fe2000f8e08ff */
[----:B------:R-:W-:Y:S01]  /*0520*/  IMAD.SHL.U32 R6, R16, 0x2, RZ ;  /* 0x0000000210067824 */ /* 0x000fe200078e00ff */
[----:B------:R-:W-:Y:S01]  /*0530*/  ISETP.NE.U32.AND P0, PT, R9, 0x1, PT ;  /* 0x000000010900780c */ /* 0x000fe20003f05070 */
[----:B------:R-:W-:-:S02]  /*0540*/  IMAD R16, R0, 0x200, R13 ;  /* 0x0000020000107824 */ /* 0x000fc400078e020d */
[----:B------:R-:W-:Y:S01]  /*0550*/  IMAD.SHL.U32 R2, R0, 0x8, RZ ;  /* 0x0000000800027824 */ /* 0x000fe200078e00ff */
[----:B------:R-:W-:Y:S01]  /*0560*/  LOP3.LUT R6, R4, 0x6, R6, 0xf8, !PT ;  /* 0x0000000604067812 */ /* 0x000fe200078ef806 */
[C---:B------:R-:W-:Y:S01]  /*0570*/  IMAD.SHL.U32 R0, R11.reuse, 0x40, RZ ;  /* 0x000000400b007824 */ /* 0x040fe200078e00ff */
[----:B------:R-:W-:Y:S01]  /*0580*/  R2P PR, R11, 0x6 ;  /* 0x000000060b007804 */ /* 0x000fe20000000000 */
[----:B------:R-:W-:Y:S01]  /*0590*/  IMAD.SHL.U32 R7, R12, 0x20, RZ ;  /* 0x000000200c077824 */ /* 0x000fe200078e00ff */
[----:B------:R-:W-:Y:S01]  /*05a0*/  LOP3.LUT R2, R2, 0x18, RZ, 0xc0, !PT ;  /* 0x0000001802027812 */ /* 0x000fe200078ec0ff */
[----:B------:R1:W-:Y:S01]  /*05b0*/  STL [R1+0x74], R6 ;  /* 0x0000740601007387 */ /* 0x0003e20000100800 */
[----:B------:R-:W-:Y:S01]  /*05c0*/  LOP3.LUT R0, R0, 0x1c0, RZ, 0xc0, !PT ;  /* 0x000001c000007812 */ /* 0x000fe200078ec0ff */
[----:B------:R-:W-:Y:S01]  /*05d0*/  IMAD.SHL.U32 R5, R5, 0x2, RZ ;  /* 0x0000000205057824 */ /* 0x000fe200078e00ff */
[C---:B------:R-:W-:Y:S02]  /*05e0*/  LOP3.LUT P6, RZ, R8.reuse, 0x2, RZ, 0xc0, !PT ;  /* 0x0000000208ff7812 */ /* 0x040fe400078cc0ff */
[C---:B------:R-:W-:Y:S01]  /*05f0*/  LOP3.LUT P5, RZ, R8.reuse, 0x4, RZ, 0xc0, !PT ;  /* 0x0000000408ff7812 */ /* 0x040fe200078ac0ff */
[----:B------:R-:W-:Y:S01]  /*0600*/  IMAD.SHL.U32 R8, R8, 0x40, RZ ;  /* 0x0000004008087824 */ /* 0x000fe200078e00ff */
[----:B------:R-:W-:Y:S01]  /*0610*/  LOP3.LUT R10, R2, 0x20, R7, 0xf8, !PT ;  /* 0x00000020020a7812 */ /* 0x000fe200078ef807 */
[----:B------:R-:W-:Y:S01]  /*0620*/  IMAD R9, R18, 0x400, R5 ;  /* 0x0000040012097824 */ /* 0x000fe200078e0205 */
[----:B-1----:R-:W-:-:S02]  /*0630*/  LOP3.LUT R6, R0, 0x20, R4, 0xf8, !PT ;  /* 0x0000002000067812 */ /* 0x002fc400078ef804 */
[----:B------:R-:W-:-:S04]  /*0640*/  SHF.R.U32.HI R4, RZ, 0x3, R0 ;  /* 0x00000003ff047819 */ /* 0x000fc80000011600 */
[----:B------:R-:W-:Y:S02]  /*0650*/  LOP3.LUT R7, R6, R4, RZ, 0x3c, !PT ;  /* 0x0000000406077212 */ /* 0x000fe400078e3cff */
[----:B------:R-:W-:Y:S01]  /*0660*/  LOP3.LUT R6, R4, R0, R2, 0x1e, !PT ;  /* 0x0000000004067212 */ /* 0x000fe200078e1e02 */
[----:B------:R-:W-:Y:S01]  /*0670*/  IMAD R4, R15, 0x400, R5 ;  /* 0x000004000f047824 */ /* 0x000fe200078e0205 */
[----:B------:R-:W-:Y:S01]  /*0680*/  LOP3.LUT R0, R8, 0x1c0, RZ, 0xc0, !PT ;  /* 0x000001c008007812 */ /* 0x000fe200078ec0ff */
[----:B------:R-:W-:Y:S01]  /*0690*/  IMAD.SHL.U32 R5, R12, 0x8, RZ ;  /* 0x000000080c057824 */ /* 0x000fe200078e00ff */
[----:B------:R-:W-:Y:S01]  /*06a0*/  LEA R12, R16, UR5, 0x1 ;  /* 0x00000005100c7c11 */ /* 0x000fe2000f8e08ff */
[----:B------:R-:W-:Y:S01]  /*06b0*/  IMAD.IADD R13, R9, 0x1, R7 ;  /* 0x00000001090d7824 */ /* 0x000fe200078e0207 */
[----:B------:R-:W-:Y:S01]  /*06c0*/  SHF.R.U32.HI R2, RZ, 0x3, R0 ;  /* 0x00000003ff027819 */ /* 0x000fe20000011600 */
        /* <DEDUP_REMOVED lines=9> */
[----:B------:R-:W-:Y:S01]  /*0760*/  IMAD.MOV.U32 R5, RZ, RZ, 0x40 ;  /* 0x00000040ff057424 */ /* 0x000fe200078e00ff */
[----:B------:R1:W-:Y:S01]  /*0770*/  STL [R1+0x2c], R12 ;  /* 0x00002c0c01007387 */ /* 0x0003e20000100800 */
[----:B------:R-:W-:Y:S01]  /*0780*/  IMAD.MOV.U32 R10, RZ, RZ, -0x10 ;  /* 0xfffffff0ff0a7424 */ /* 0x000fe200078e00ff */
[----:B------:R-:W-:Y:S01]  /*0790*/  LEA R13, R13, UR5, 0x1 ;  /* 0x000000050d0d7c11 */ /* 0x000fe2000f8e08ff */
[--C-:B------:R-:W-:Y:S01]  /*07a0*/  IMAD R7, R18, 0x400, R9.reuse ;  /* 0x0000040012077824 */ /* 0x100fe200078e0209 */
[----:B------:R-:W-:Y:S01]  /*07b0*/  SEL R4, R5, 0xffffffc0, !P3 ;  /* 0xffffffc005047807 */ /* 0x000fe20005800000 */
[----:B------:R-:W-:Y:S01]  /*07c0*/  IMAD R8, R15, 0x400, R9 ;  /* 0x000004000f087824 */ /* 0x000fe200078e0209 */
[----:B------:R-:W-:Y:S01]  /*07d0*/  LOP3.LUT R9, R0, R9, RZ, 0xfc, !PT ;  /* 0x0000000900097212 */ /* 0x000fe200078efcff */
[----:B------:R-:W-:Y:S01]  /*07e0*/  IMAD.U32 R0, RZ, RZ, UR4 ;  /* 0x00000004ff007e24 */ /* 0x000fe2000f8e00ff */
[----:B------:R-:W-:Y:S01]  /*07f0*/  ULEA UR4, UR6, UR7, 0x18 ;  /* 0x0000000706047291 */ /* 0x000fe2000f8ec03f */
[----:B------:R-:W-:Y:S01]  /*0800*/  IMAD.IADD R7, R7, 0x1, R2 ;  /* 0x0000000107077824 */ /* 0x000fe200078e0202 */
[----:B------:R-:W-:Y:S01]  /*0810*/  USHF.R.S32.HI UR6, URZ, 0x1f, UR47 ;  /* 0x0000001f3f067899 */ /* 0x000fe2000801142f */
[----:B------:R-:W-:Y:S01]  /*0820*/  IMAD.IADD R8, R2, 0x1, R8 ;  /* 0x0000000102087824 */ /* 0x000fe200078e0208 */
[----:B------:R-:W-:Y:S01]  /*0830*/  USHF.R.S32.HI UR7, URZ, 0x1f, UR57 ;  /* 0x0000001f3f077899 */ /* 0x000fe20008011439 */
[----:B------:R-:W-:-:S02]  /*0840*/  SEL R2, R6, 0xffffffe0, !P4 ;  /* 0xffffffe006027807 */ /* 0x000fc40006000000 */
[----:B------:R-:W-:Y:S01]  /*0850*/  SEL R10, R10, 0x10, !P0 ;  /* 0x000000100a0a7807 */ /* 0x000fe20004000000 */
[----:B------:R-:W-:Y:S01]  /*0860*/  IMAD.U32 R0, RZ, RZ, UR6 ;  /* 0x00000006ff007e24 */ /* 0x000fe2000f8e00ff */
[----:B------:R-:W-:Y:S01]  /*0870*/  UIADD3 UR6, UR5, 0x12000, URZ ;  /* 0x0001200005067890 */ /* 0x000fe2000fffe03f */
[----:B------:R-:W-:Y:S01]  /*0880*/  IMAD.U32 R0, RZ, RZ, UR7 ;  /* 0x00000007ff007e24 */ /* 0x000fe2000f8e00ff */
[----:B------:R-:W-:Y:S01]  /*0890*/  UIADD3 UR7, UR5, 0xc000, URZ ;  /* 0x0000c00005077890 */ /* 0x000fe2000fffe03f */
[----:B------:R-:W-:Y:S02]  /*08a0*/  SEL R6, R6, 0xffffffe0, !P6 ;  /* 0xffffffe006067807 */ /* 0x000fe40007000000 */
[----:B------:R-:W-:Y:S02]  /*08b0*/  SEL R5, R5, 0xffffffc0, !P5 ;  /* 0xffffffc005057807 */ /* 0x000fe40006800000 */
[----:B------:R-:W-:Y:S02]  /*08c0*/  LEA R0, R19, UR6, 0x1 ;  /* 0x0000000613007c11 */ /* 0x000fe4000f8e08ff */
[----:B------:R-:W-:-:S02]  /*08d0*/  LEA R14, R11, UR7, 0x1 ;  /* 0x000000070b0e7c11 */ /* 0x000fc4000f8e08ff */
[----:B------:R-:W-:Y:S01]  /*08e0*/  LEA R11, R7, UR5, 0x1 ;  /* 0x00000005070b7c11 */ /* 0x000fe2000f8e08ff */
[----:B-1----:R-:W-:Y:S01]  /*08f0*/  IMAD.IADD R12, R0, 0x1, R2 ;  /* 0x00000001000c7824 */ /* 0x002fe200078e0202 */
[----:B------:R-:W-:Y:S01]  /*0900*/  IADD3 R2, R2, -0x6000, R0 ;  /* 0xffffa00002027810 */ /* 0x000fe20007ffe000 */
[----:B------:R-:W-:Y:S01]  /*0910*/  IMAD.IADD R252, R0, 0x1, R4 ;  /* 0x0000000100fc7824 */ /* 0x000fe200078e0204 */
[----:B------:R-:W-:Y:S01]  /*0920*/  LEA R8, R8, UR6, 0x1 ;  /* 0x0000000608087c11 */ /* 0x000fe2000f8e08ff */
[----:B------:R-:W-:Y:S01]  /*0930*/  IMAD.IADD R7, R11, 0x1, R6 ;  /* 0x000000010b077824 */ /* 0x000fe200078e0206 */
[----:B------:R1:W-:Y:S01]  /*0940*/  STL [R1+0x4], R12 ;  /* 0x0000040c01007387 */ /* 0x0003e20000100800 */
[C---:B------:R-:W-:Y:S01]  /*0950*/  IMAD.IADD R0, R4.reuse, 0x1, R2 ;  /* 0x0000000104007824 */ /* 0x040fe200078e0202 */
[----:B------:R-:W-:Y:S01]  /*0960*/  ULDC.64 UR6, c[0x0][0x208] ;  /* 0x0000820000067ab9 */ /* 0x000fe20000000a00 */
[----:B------:R-:W-:Y:S01]  /*0970*/  IMAD.IADD R2, R4, 0x1, R3 ;  /* 0x0000000104027824 */ /* 0x000fe200078e0203 */
[----:B------:R-:W-:Y:S01]  /*0980*/  STL [R1+0x48], R13 ;  /* 0x0000480d01007387 */ /* 0x000fe20000100800 */
[----:B------:R-:W-:-:S02]  /*0990*/  VIADD R4, R14, 0x40 ;  /* 0x000000400e047836 */ /* 0x000fc40000000000 */
[----:B------:R-:W-:Y:S01]  /*09a0*/  @P2 VIADD R4, R14, 0xffffffc0 ;  /* 0xffffffc00e042836 */ /* 0x000fe20000000000 */
[----:B------:R2:W-:Y:S04]  /*09b0*/  STL [R1+0x10], R0 ;  /* 0x0000100001007387 */ /* 0x0005e80000100800 */
[----:B------:R-:W-:Y:S01]  /*09c0*/  STL [R1+0x68], R14 ;  /* 0x0000680e01007387 */ /* 0x000fe20000100800 */
[C---:B-1----:R-:W-:Y:S02]  /*09d0*/  VIADD R12, R13.reuse, 0x20 ;  /* 0x000000200d0c7836 */ /* 0x042fe40000000000 */
[C---:B------:R-:W-:Y:S02]  /*09e0*/  @P1 VIADD R12, R13.reuse, 0xffffffe0 ;  /* 0xffffffe00d0c1836 */ /* 0x040fe40000000000 */
[----:B--2---:R-:W-:-:S05]  /*09f0*/  IMAD.IADD R0, R13, 0x1, R10 ;  /* 0x000000010d007824 */ /* 0x004fca00078e020a */
        /* <DEDUP_REMOVED lines=19> */
.L_x_74:
        /* <DEDUP_REMOVED lines=29> */
[----:B------:R-:W-:-:S02]  /*0d00*/  IMAD.U32 R7, RZ, RZ, UR11 ;  /* 0x0000000bff077e24 */ /* 0x000fc4000f8e00ff */
[----:B------:R-:W-:Y:S02]  /*0d10*/  UISETP.EQ.OR.EX UP4, UPT, UR13, URZ, !UP1, UP4 ;  /* 0x0000003f0d00728c */ /* 0x000fe4000cf82740 */
[----:B------:R-:W-:Y:S01]  /*0d20*/  UIADD3 UR8, UP0, UR16, UR12, URZ ;  /* 0x0000000c10087290 */ /* 0x000fe2000ff1e03f */
[----:B---3--:R-:W3:Y:S03]  /*0d30*/  @P1 LDG.E R10, desc[UR6][R6.64] ;  /* 0x00000006060a1981 */ /* 0x008ee6000c1e1900 */
[----:B------:R-:W-:Y:S01]  /*0d40*/  PLOP3.LUT P2, PT, PT, PT, UP4, 0x80, 0x0 ;  /* 0x000000000000781c */ /* 0x000fe20003f4f048 */
[----:B------:R-:W-:Y:S01]  /*0d50*/  UIADD3.X UR5, UR5, UR13, URZ, UP0, !UPT ;  /* 0x0000000d05057290 */ /* 0x000fe200087fe43f */
[----:B-1----:R-:W-:Y:S02]  /*0d60*/  IMAD.U32 R4, RZ, RZ, UR15 ;  /* 0x0000000fff047e24 */ /* 0x002fe4000f8e00ff */
[----:B------:R-:W-:-:S05]  /*0d70*/  IMAD.U32 R5, RZ, RZ, UR14 ;  /* 0x0000000eff057e24 */ /* 0x000fca000f8e00ff */
[----:B----4-:R-:W4:Y:S04]  /*0d80*/  @P3 LDG.E R9, desc[UR6][R4.64] ;  /* 0x0000000604093981 */ /* 0x010f28000c1e1900 */
[----:B------:R1:W5:Y:S02]  /*0d90*/  @P3 LDG.E R6, desc[UR6][R4.64+0x4] ;  /* 0x0000040604063981 */ /* 0x000364000c1e1900 */
[----:B-1----:R-:W-:Y:S01]  /*0da0*/  IMAD.U32 R4, RZ, RZ, UR8 ;  /* 0x00000008ff047e24 */ /* 0x002fe2000f8e00ff */
[----:B------:R-:W-:Y:S01]  /*0db0*/  UMOV UR17, URZ ;  /* 0x0000003f00117c82 */ /* 0x000fe20008000000 */
[----:B------:R-:W-:Y:S01]  /*0dc0*/  IMAD.U32 R5, RZ, RZ, UR5 ;  /* 0x00000005ff057e24 */ /* 0x000fe2000f8e00ff */
[----:B------:R-:W-:-:S04]  /*0dd0*/  @!UP3 ULDC.64 UR8, c[0x0][0x318] ;  /* 0x0000c6000008bab9 */ /* 0x000fc80000000a00 */
[----:B------:R-:W5:Y:S01]  /*0de0*/  @!P2 LDG.E R7, desc[UR6][R4.64] ;  /* 0x000000060407a981 */ /* 0x000f62000c1e1900 */
[----:B------:R-:W-:-:S03]  /*0df0*/  @!UP3 UISETP.NE.U32.AND UP0, UPT, UR8, URZ, UPT ;  /* 0x0000003f0800b28c */ /* 0x000fc6000bf05070 */
[----:B------:R-:W-:Y:S01]  /*0e00*/  @!UP3 ULDC UR8, c[0x0][0x2cc] ;  /* 0x0000b3000008bab9 */ /* 0x000fe20000000800 */
        /* <DEDUP_REMOVED lines=21> */
.L_x_46:
[----:B------:R-:W-:Y:S02]  /*0f60*/  @!UP3 UIADD3 UR8, UR10, UR9, -UR17 ;  /* 0x000000090a08b290 */ /* 0x000fe4000fffe811 */
[----:B------:R-:W-:Y:S02]  /*0f70*/  @UP2 UIADD3 UR32, UR12, -UR5, URZ ;  /* 0x800000050c202290 */ /* 0x000fe4000fffe03f */
[----:B------:R-:W-:-:S05]  /*0f80*/  UISETP.GT.AND UP0, UPT, UR8, UR23, UPT ;  /* 0x000000170800728c */ /* 0x000fca000bf04270 */
[----:B------:R-:W-:Y:S01]  /*0f90*/  @!UP2 ULDC UR32, c[0x0][0x2c4] ;  /* 0x0000b1000020aab9 */ /* 0x000fe20000000800 */
[----:B------:R-:W-:-:S13]  /*0fa0*/  PLOP3.LUT P0, PT, PT, PT, UP0, 0x80, 0x0 ;  /* 0x000000000000781c */ /* 0x000fda0003f0f008 */
[----:B------:R-:W-:Y:S05]  /*0fb0*/  @!P0 BRA `(.L_x_47) ;  /* 0x0000006c00bc8947 */ /* 0x000fea0003800000 */
[----:B------:R-:W1:Y:S01]  /*0fc0*/  LDC R9, c[0x0][0x278] ;  /* 0x00009e00ff097b82 */ /* 0x000e620000000800 */
[----:B------:R-:W-:Y:S01]  /*0fd0*/  IABS R7, UR57 ;  /* 0x0000003900077c13 */ /* 0x000fe20008000000 */
[----:B------:R-:W-:Y:S01]  /*0fe0*/  UISETP.NE.AND UP0, UPT, UR5, -0x1, UPT ;  /* 0xffffffff0500788c */ /* 0x000fe2000bf05270 */
[----:B------:R-:W-:Y:S01]  /*0ff0*/  ULDC.64 UR10, c[0x0][0x228] ;  /* 0x00008a00000a7ab9 */ /* 0x000fe20000000a00 */
[----:B------:R-:W-:Y:S01]  /*1000*/  ULDC.64 UR12, c[0x0][0x488] ;  /* 0x00012200000c7ab9 */ /* 0x000fe20000000a00 */
[----:B------:R-:W-:-:S03]  /*1010*/  UIMAD.WIDE.U32 UR18, UR47, UR10, URZ ;  /* 0x0000000a2f1272a5 */ /* 0x000fc6000f8e003f */
[----:B------:R-:W2:Y:S01]  /*1020*/  S2UR UR9, SR_CTAID.X ;  /* 0x00000000000979c3 */ /* 0x000ea20000002500 */
[----:B------:R-:W-:Y:S02]  /*1030*/  UIMAD UR10, UR60, UR10, URZ ;  /* 0x0000000a3c0a72a4 */ /* 0x000fe4000f8e023f */
[----:B------:R-:W-:Y:S02]  /*1040*/  UISETP.NE.AND UP1, UPT, UR30, -0x1, UPT ;  /* 0xffffffff1e00788c */ /* 0x000fe4000bf25270 */
[----:B------:R-:W-:Y:S02]  /*1050*/  UIMAD UR33, UR47, UR11, UR10 ;  /* 0x0000000b2f2172a4 */ /* 0x000fe4000f8e020a */
[----:B------:R-:W-:Y:S01]  /*1060*/  USHF.L.U32 UR14, UR47, 0x7, URZ ;  /* 0x000000072f0e7899 */ /* 0x000fe2000800063f */
[----:B------:R-:W-:Y:S01]  /*1070*/  @!UP0 ULDC.64 UR10, c[0x0][0x418] ;  /* 0x00010600000a8ab9 */ /* 0x000fe20000000a00 */
[----:B------:R-:W-:Y:S02]  /*1080*/  ULDC.64 UR40, c[0x0][0x240] ;  /* 0x0000900000287ab9 */ /* 0x000fe40000000a00 */
[----:B------:R-:W-:Y:S01]  /*1090*/  USEL UR34, UR14, URZ, UP2 ;  /* 0x0000003f0e227287 */ /* 0x000fe20009000000 */
[----:B------:R-:W-:Y:S01]  /*10a0*/  ULDC UR61, c[0x0][0x2d4] ;  /* 0x0000b500003d7ab9 */ /* 0x000fe20000000800 */
[----:B------:R-:W-:Y:S01]  /*10b0*/  ULDC UR26, c[0x0][0x2dc] ;  /* 0x0000b700001a7ab9 */ /* 0x000fe20000000800 */
[----:B------:R-:W-:Y:S01]  /*10c0*/  ULDC UR48, c[0x0][0x270] ;  /* 0x00009c0000307ab9 */ /* 0x000fe20000000800 */
[----:B-1----:R-:W-:Y:S01]  /*10d0*/  IABS R8, R9 ;  /* 0x0000000900087213 */ /* 0x002fe20000000000 */
[----:B------:R-:W-:Y:S01]  /*10e0*/  UIMAD.WIDE.U32 UR14, UR5, UR40, URZ ;  /* 0x00000028050e72a5 */ /* 0x000fe2000f8e003f */
[----:B------:R-:W-:Y:S01]  /*10f0*/  ISETP.NE.AND P3, PT, R9, RZ, PT ;  /* 0x000000ff0900720c */ /* 0x000fe20003f65270 */
[----:B------:R-:W-:Y:S01]  /*1100*/  @!UP0 UIMAD.WIDE.U32 UR36, UR47, UR10, URZ ;  /* 0x0000000a2f2482a5 */ /* 0x000fe2000f8e003f */
[----:B------:R-:W1:Y:S01]  /*1110*/  I2F.RP R4, R8 ;  /* 0x0000000800047306 */ /* 0x000e620000209400 */
[----:B------:R-:W-:-:S02]  /*1120*/  USHF.R.S32.HI UR43, URZ, 0x1f, UR61 ;  /* 0x0000001f3f2b7899 */ /* 0x000fc4000801143d */
[----:B------:R-:W-:Y:S02]  /*1130*/  UIMAD UR50, UR57, UR26, URZ ;  /* 0x0000001a393272a4 */ /* 0x000fe4000f8e023f */
[----:B--2---:R-:W-:Y:S02]  /*1140*/  UIMAD.WIDE.U32 UR28, UR9, UR12, URZ ;  /* 0x0000000c091c72a5 */ /* 0x004fe4000f8e003f */
[----:B------:R-:W-:Y:S02]  /*1150*/  USEL UR59, UR18, UR14, !UP0 ;  /* 0x0000000e123b7287 */ /* 0x000fe4000c000000 */
[----:B------:R-:W-:Y:S02]  /*1160*/  UIMAD UR45, UR9, UR13, UR29 ;  /* 0x0000000d092d72a4 */ /* 0x000fe4000f8e021d */
[----:B------:R-:W-:Y:S01]  /*1170*/  @!UP0 UIMAD UR9, UR60, UR10, URZ ;  /* 0x0000000a3c0982a4 */ /* 0x000fe2000f8e023f */
[----:B------:R-:W-:Y:S01]  /*1180*/  @UP0 ULDC.64 UR12, c[0x0][0x420] ;  /* 0x00010800000c0ab9 */ /* 0x000fe20000000a00 */
[----:B------:R-:W-:Y:S01]  /*1190*/  UIADD3 UR51, UR19, UR33, URZ ;  /* 0x0000002113337290 */ /* 0x000fe2000fffe03f */
[----:B-1----:R-:W1:Y:S01]  /*11a0*/  MUFU.RCP R4, R4 ;  /* 0x0000000400047308 */ /* 0x002e620000001000 */
[----:B------:R-:W-:-:S02]  /*11b0*/  @!UP0 UIMAD UR42, UR47, UR11, UR9 ;  /* 0x0000000b2f2a82a4 */ /* 0x000fc4000f8e0209 */
[----:B------:R-:W-:Y:S02]  /*11c0*/  @UP1 UIADD3 UR9, UR17, UR30, URZ ;  /* 0x0000001e11091290 */ /* 0x000fe4000fffe03f */
[----:B------:R-:W-:Y:S02]  /*11d0*/  UIMAD.WIDE UR10, UR26, UR48, URZ ;  /* 0x000000301a0a72a5 */ /* 0x000fe4000f8e023f */
[----:B------:R-:W-:Y:S01]  /*11e0*/  @UP0 UIMAD.WIDE.U32 UR38, UR5, UR12, URZ ;  /* 0x0000000c052602a5 */ /* 0x000fe2000f8e003f */
[----:B------:R-:W-:Y:S01]  /*11f0*/  @UP1 ULDC.64 UR26, c[0x0][0x248] ;  /* 0x00009200001a1ab9 */ /* 0x000fe20000000a00 */
[----:B------:R-:W-:Y:S02]  /*1200*/  UIADD3 UR16, UR32, 0x3f, URZ ;  /* 0x0000003f20107890 */ /* 0x000fe4000fffe03f */
[----:B------:R-:W-:Y:S02]  /*1210*/  @UP1 UIMAD.WIDE.U32 UR18, UR9, UR26, URZ ;  /* 0x0000001a091212a5 */ /* 0x000fe4000f8e003f */
[----:B------:R-:W-:-:S02]  /*1220*/  @UP1 UIMAD UR33, UR9, UR27, URZ ;  /* 0x0000001b092112a4 */ /* 0x000fc4000f8e023f */
[----:B------:R-:W-:Y:S01]  /*1230*/  UIMAD UR9, UR43, UR47, URZ ;  /* 0x0000002f2b0972a4 */ /* 0x000fe2000f8e023f */
[----:B-1----:R-:W-:Y:S01]  /*1240*/  VIADD R4, R4, 0xffffffe ;  /* 0x0ffffffe04047836 */ /* 0x002fe20000000000 */
[----:B------:R-:W-:Y:S02]  /*1250*/  @UP0 UIMAD UR52, UR5, UR13, UR39 ;  /* 0x0000000d053402a4 */ /* 0x000fe4000f8e0227 */
[----:B------:R-:W-:Y:S01]  /*1260*/  USHF.R.S32.HI UR21, URZ, 0x1f, UR16 ;  /* 0x0000001f3f157899 */ /* 0x000fe20008011410 */
[----:B------:R-:W1:Y:S01]  /*1270*/  F2I.FTZ.U32.TRUNC.NTZ R5, R4 ;  /* 0x0000000400057305 */ /* 0x000e62000021f000 */
[----:B------:R-:W-:Y:S02]  /*1280*/  UIMAD.WIDE.U32 UR12, UR47, UR61, URZ ;  /* 0x0000003d2f0c72a5 */ /* 0x000fe4000f8e003f */
[----:B------:R-:W-:Y:S02]  /*1290*/  UIMAD UR9, UR60, UR61, UR9 ;  /* 0x0000003d3c0972a4 */ /* 0x000fe4000f8e0209 */
[----:B------:R-:W-:-:S02]  /*12a0*/  UIMAD UR31, UR5, UR41, URZ ;  /* 0x00000029051f72a4 */ /* 0x000fc4000f8e023f */
[----:B------:R-:W-:Y:S02]  /*12b0*/  ULEA.HI UR21, UR21, UR16, URZ, 0x6 ;  /* 0x0000001015157291 */ /* 0x000fe4000f8f303f */
[----:B------:R-:W-:Y:S02]  /*12c0*/  UIMAD UR16, UR11, UR12, URZ ;  /* 0x0000000c0b1072a4 */ /* 0x000fe4000f8e023f */
[----:B------:R-:W-:Y:S02]  /*12d0*/  UIADD3 UR9, UR13, UR9, URZ ;  /* 0x000000090d097290 */ /* 0x000fe4000fffe03f */
[----:B------:R-:W-:Y:S01]  /*12e0*/  @UP0 UIADD3 UR51, UR15, UR31, URZ ;  /* 0x0000001f0f330290 */ /* 0x000fe2000fffe03f */
[----:B-1----:R-:W-:Y:S01]  /*12f0*/  IMAD.MOV R4, RZ, RZ, -R5 ;  /* 0x000000ffff047224 */ /* 0x002fe200078e0a05 */
[----:B------:R-:W-:Y:S02]  /*1300*/  UIMAD.WIDE.U32 UR14, UR10, UR12, URZ ;  /* 0x0000000c0a0e72a5 */ /* 0x000fe4000f8e003f */
[----:B------:R-:W-:Y:S01]  /*1310*/  UIMAD UR9, UR10, UR9, UR16 ;  /* 0x000000090a0972a4 */ /* 0x000fe2000f8e0210 */
[----:B------:R-:W-:Y:S01]  /*1320*/  IMAD R6, R4, R8, RZ ;  /* 0x0000000804067224 */ /* 0x000fe200078e02ff */
[----:B------:R-:W-:Y:S01]  /*1330*/  ULOP3.LUT UR16, UR21, 0xffffffc0, URZ, 0xc0, !UPT ;  /* 0xffffffc015107892 */ /* 0x000fe2000f8ec03f */
[----:B------:R-:W-:Y:S01]  /*1340*/  IMAD.MOV.U32 R4, RZ, RZ, RZ ;  /* 0x000000ffff047224 */ /* 0x000fe200078e00ff */
[----:B------:R-:W-:-:S02]  /*1350*/  UIADD3 UR49, UR15, UR9, URZ ;  /* 0x000000090f317290 */ /* 0x000fc4000fffe03f */
[----:B------:R-:W-:Y:S01]  /*1360*/  USHF.L.U64.HI UR20, UR47, 0x7, UR60 ;  /* 0x000000072f147899 */ /* 0x000fe2000801023c */
[----:B------:R-:W-:Y:S01]  /*1370*/  IMAD.HI.U32 R4, R5, R6, R4 ;  /* 0x0000000605047227 */ /* 0x000fe200078e0004 */
[----:B------:R-:W-:Y:S01]  /*1380*/  MOV R5, R7 ;  /* 0x0000000700057202 */ /* 0x000fe20000000f00 */
[----:B------:R-:W-:Y:S02]  /*1390*/  UIMAD.WIDE.U32 UR12, UR10, UR5, URZ ;  /* 0x000000050a0c72a5 */ /* 0x000fe4000f8e003f */
[----:B------:R-:W-:Y:S02]  /*13a0*/  UIMAD UR9, UR11, UR5, URZ ;  /* 0x000000050b0972a4 */ /* 0x000fe4000f8e023f */
[----:B------:R-:W-:Y:S01]  /*13b0*/  IMAD.HI.U32 R4, R4, R5, RZ ;  /* 0x0000000504047227 */ /* 0x000fe200078e00ff */
[----:B------:R-:W-:Y:S01]  /*13c0*/  ULDC.U8 UR24, c[0x0][0x3d8] ;  /* 0x0000f60000187ab9 */ /* 0x000fe20000000000 */
[----:B------:R-:W-:Y:S02]  /*13d0*/  UIADD3 UR16, UR16, -0x40, URZ ;  /* 0xffffffc010107890 */ /* 0x000fe4000fffe03f */
[----:B------:R-:W-:Y:S01]  /*13e0*/  IMAD.MOV R6, RZ, RZ, -R4 ;  /* 0x000000ffff067224 */ /* 0x000fe200078e0a04 */
[----:B------:R-:W-:-:S02]  /*13f0*/  UISETP.NE.AND UP3, UPT, UR24, URZ, UPT ;  /* 0x0000003f1800728c */ /* 0x000fc4000bf65270 */
[----:B------:R-:W-:Y:S01]  /*1400*/  USEL UR35, UR20, URZ, UP2 ;  /* 0x0000003f14237287 */ /* 0x000fe20009000000 */
[C---:B------:R-:W-:Y:S01]  /*1410*/  IMAD R5, R8.reuse, R6, R5 ;  /* 0x0000000608057224 */ /* 0x040fe200078e0205 */
[----:B------:R-:W-:Y:S02]  /*1420*/  @UP0 UIADD3 UR49, UR13, UR9, URZ ;  /* 0x000000090d310290 */ /* 0x000fe4000fffe03f */
[----:B------:R-:W-:Y:S02]  /*1430*/  USHF.R.S32.HI UR20, URZ, 0x1f, UR16 ;  /* 0x0000001f3f147899 */ /* 0x000fe40008011410 */
[----:B------:R-:W-:Y:S01]  /*1440*/  ISETP.GT.U32.AND P1, PT, R8, R5, PT ;  /* 0x000000050800720c */ /* 0x000fe20003f24070 */
[----:B------:R-:W-:Y:S02]  /*1450*/  UIADD3 UR9, UP2, UR16, UR34, URZ ;  /* 0x0000002210097290 */ /* 0x000fe4000ff5e03f */
[----:B------:R-:W-:Y:S02]  /*1460*/  USEL UR58, UR14, UR12, !UP0 ;  /* 0x0000000c0e3a7287 */ /* 0x000fe4000c000000 */
[----:B------:R-:W-:-:S02]  /*1470*/  UIADD3.X UR14, UR20, UR35, URZ, UP2, !UPT ;  /* 0x00000023140e7290 */ /* 0x000fc400097fe43f */
[----:B------:R-:W-:Y:S01]  /*1480*/  UIMAD UR11, UR11, UR9, URZ ;  /* 0x000000090b0b72a4 */ /* 0x000fe2000f8e023f */
[----:B------:R-:W-:Y:S01]  /*1490*/  ULDC.U8 UR25, c[0x0][0x480] ;  /* 0x0001200000197ab9 */ /* 0x000fe20000000000 */
[----:B------:R-:W-:Y:S01]  /*14a0*/  ULDC UR46, c[0x0][0x2c4] ;  /* 0x0000b100002e7ab9 */ /* 0x000fe20000000800 */
[----:B------:R-:W-:-:S03]  /*14b0*/  @UP1 UIADD3 UR29, UR17, UR30, URZ ;  /* 0x0000001e111d1290 */ /* 0x000fc6000fffe03f */
[----:B------:R-:W-:Y:S01]  /*14c0*/  @!P1 IMAD.IADD R5, R5, 0x1, -R8 ;  /* 0x0000000105059824 */ /* 0x000fe200078e0a08 */
[----:B------:R-:W-:Y:S01]  /*14d0*/  @!P1 IADD3 R4, R4, 0x1, RZ ;  /* 0x0000000104049810 */ /* 0x000fe20007ffe0ff */
[----:B------:R-:W-:Y:S01]  /*14e0*/  UIMAD UR14, UR10, UR14, UR11 ;  /* 0x0000000e0a0e72a4 */ /* 0x000fe2000f8e020b */
[----:B------:R-:W-:Y:S01]  /*14f0*/  PLOP3.LUT P1, PT, PT, PT, UP3, 0x80, 0x0 ;  /* 0x000000000000781c */ /* 0x000fe20003f2f038 */
[----:B------:R-:W-:Y:S01]  /*1500*/  UISETP.NE.AND UP4, UPT, UR25, URZ, UPT ;  /* 0x0000003f1900728c */ /* 0x000fe2000bf85270 */
[----:B------:R-:W-:Y:S01]  /*1510*/  ISETP.GE.U32.AND P0, PT, R5, R8, PT ;  /* 0x000000080500720c */ /* 0x000fe20003f06070 */
[----:B------:R-:W-:Y:S01]  /*1520*/  @UP3 UIMAD UR11, UR47, UR46, URZ ;  /* 0x0000002e2f0b32a4 */ /* 0x000fe2000f8e023f */
[----:B------:R-:W-:Y:S01]  /*1530*/  LOP3.LUT R5, R9, UR57, RZ, 0x3c, !PT ;  /* 0x0000003909057c12 */ /* 0x000fe2000f8e3cff */
[----:B------:R-:W-:Y:S01]  /*1540*/  @UP1 ULDC.64 UR24, c[0x0][0x250] ;  /* 0x0000940000181ab9 */ /* 0x000fe20000000a00 */
[----:B------:R-:W-:Y:S02]  /*1550*/  UIMAD.WIDE.U32 UR34, UR10, UR9, URZ ;  /* 0x000000090a2272a5 */ /* 0x000fe4000f8e003f */
[----:B------:R-:W-:Y:S01]  /*1560*/  ISETP.GE.AND P2, PT, R5, RZ, PT ;  /* 0x000000ff0500720c */ /* 0x000fe20003f46270 */
[----:B------:R-:W-:-:S02]  /*1570*/  @UP1 UIMAD.WIDE.U32 UR12, UR29, UR24, URZ ;  /* 0x000000181d0c12a5 */ /* 0x000fc4000f8e003f */
[----:B------:R-:W-:Y:S02]  /*1580*/  @UP3 USEL UR11, UR11, UR5, !UP0 ;  /* 0x000000050b0b3287 */ /* 0x000fe4000c000000 */
[----:B------:R-:W-:Y:S02]  /*1590*/  @!UP3 UIMAD UR10, UR47, UR48, UR57 ;  /* 0x000000302f0ab2a4 */ /* 0x000fe4000f8e0239 */
[----:B------:R-:W-:Y:S01]  /*15a0*/  @P0 VIADD R4, R4, 0x1 ;  /* 0x0000000104040836 */ /* 0x000fe20000000000 */
[----:B------:R-:W-:Y:S01]  /*15b0*/  PLOP3.LUT P0, PT, PT, PT, UP1, 0x80, 0x0 ;  /* 0x000000000000781c */ /* 0x000fe20003f0f018 */
[----:B------:R-:W-:Y:S01]  /*15c0*/  @UP1 UIMAD UR29, UR29, UR25, URZ ;  /* 0x000000191d1d12a4 */ /* 0x000fe2000f8e023f */
[----:B------:R-:W-:Y:S01]  /*15d0*/  @UP3 ULDC UR9, c[0x0][0x2e4] ;  /* 0x0000b90000093ab9 */ /* 0x000fe20000000800 */
[----:B------:R-:W-:Y:S01]  /*15e0*/  IMAD.MOV.U32 R5, RZ, RZ, R4 ;  /* 0x000000ffff057224 */ /* 0x000fe200078e0004 */
[----:B------:R-:W-:Y:S02]  /*15f0*/  @UP3 UIMAD UR15, UR57, UR9, UR11 ;  /* 0x00000009390f32a4 */ /* 0x000fe4000f8e020b */
[----:B------:R-:W-:-:S02]  /*1600*/  @!UP0 UIADD3 UR52, UR37, UR42, URZ ;  /* 0x0000002a25348290 */ /* 0x000fc4000fffe03f */
[----:B------:R-:W-:Y:S01]  /*1610*/  USEL UR54, UR45, URZ, UP4 ;  /* 0x0000003f2d367287 */ /* 0x000fe2000a000000 */
[----:B------:R-:W-:Y:S01]  /*1620*/  @!P2 IADD3 R5, -R5, RZ, RZ ;  /* 0x000000ff0505a210 */ /* 0x000fe20007ffe1ff */
[----:B------:R-:W-:Y:S01]  /*1630*/  @!UP3 UIMAD UR15, UR10, UR46, URZ ;  /* 0x0000002e0a0fb2a4 */ /* 0x000fe2000f8e023f */
[----:B------:R-:W-:Y:S01]  /*1640*/  @!P3 LOP3.LUT R5, RZ, R9, RZ, 0x33, !PT ;  /* 0x00000009ff05b212 */ /* 0x000fe200078e33ff */
[----:B------:R-:W-:Y:S02]  /*1650*/  USHF.R.S32.HI UR44, URZ, 0x1f, UR23 ;  /* 0x0000001f3f2c7899 */ /* 0x000fe40008011417 */
[----:B------:R-:W-:Y:S02]  /*1660*/  USEL UR56, UR28, URZ, UP4 ;  /* 0x0000003f1c387287 */ /* 0x000fe4000a000000 */
[----:B------:R-:W-:Y:S02]  /*1670*/  USHF.R.S32.HI UR55, URZ, 0x1f, UR50 ;  /* 0x0000001f3f377899 */ /* 0x000fe40008011432 */
[----:B------:R-:W-:-:S02]  /*1680*/  USHF.R.S32.HI UR43, URZ, 0x6, UR21 ;  /* 0x000000063f2b7899 */ /* 0x000fc40008011415 */
[----:B------:R-:W-:Y:S02]  /*1690*/  @UP1 UIADD3 UR48, UR13, UR29, URZ ;  /* 0x0000001d0d301290 */ /* 0x000fe4000fffe03f */
[----:B------:R-:W-:Y:S02]  /*16a0*/  UIADD3 UR53, UR35, UR14, URZ ;  /* 0x0000000e23357290 */ /* 0x000fe4000fffe03f */
[----:B------:R-:W-:Y:S01]  /*16b0*/  @UP1 UIADD3 UR46, UR19, UR33, URZ ;  /* 0x00000021132e1290 */ /* 0x000fe2000fffe03f */
        /* <DEDUP_REMOVED lines=15> */
.L_x_48:
        /* <DEDUP_REMOVED lines=13> */
.L_x_49:
        /* <DEDUP_REMOVED lines=11> */
.L_x_50:
[----:B------:R-:W-:Y:S02]  /*1930*/  ULDC UR5, c[0x0][0x270] ;  /* 0x00009c0000057ab9 */ /* 0x000fe40000000800 */
[----:B------:R-:W-:-:S04]  /*1940*/  UIMAD UR5, UR47, UR5, UR57 ;  /* 0x000000052f0572a4 */ /* 0x000fc8000f8e0239 */
[----:B------:R-:W-:-:S12]  /*1950*/  UIMAD UR5, UR5, UR61, URZ ;  /* 0x0000003d050572a4 */ /* 0x000fd8000f8e023f */
.L_x_51:
[----:B------:R-:W1:Y:S01]  /*1960*/  S2R R26, SR_TID.X ;  /* 0x00000000001a7919 */ /* 0x000e620000002100 */
[----:B------:R-:W2:Y:S01]  /*1970*/  LDC.64 R14, c[0x0][0x420] ;  /* 0x00010800ff0e7b82 */ /* 0x000ea20000000a00 */
[----:B------:R-:W-:Y:S01]  /*1980*/  ULDC UR9, c[0x0][0x2dc] ;  /* 0x0000b70000097ab9 */ /* 0x000fe20000000800 */
[----:B------:R-:W-:Y:S01]  /*1990*/  ULDC UR11, c[0x0][0x270] ;  /* 0x00009c00000b7ab9 */ /* 0x000fe20000000800 */
[----:B------:R-:W-:Y:S01]  /*19a0*/  UIADD3 UR31, UR16, UR15, URZ ;  /* 0x0000000f101f7290 */ /* 0x000fe2000fffe03f */
[----:B------:R-:W-:Y:S01]  /*19b0*/  BSSY B1, `(.L_x_47) ;  /* 0x000064f000017945 */ /* 0x000fe20003800000 */
[----:B------:R-:W-:Y:S02]  /*19c0*/  UIMAD UR13, UR9, UR11, URZ ;  /* 0x0000000b090d72a4 */ /* 0x000fe4000f8e023f */
[----:B------:R-:W-:Y:S02]  /*19d0*/  UIADD3 UR9, -UR8, UR32, UR23 ;  /* 0x0000002008097290 */ /* 0x000fe4000fffe117 */
[----:B------:R-:W-:Y:S01]  /*19e0*/  USHF.R.S32.HI UR15, URZ, 0x1f, UR57 ;  /* 0x0000001f3f0f7899 */ /* 0x000fe20008011439 */
[----:B------:R-:W-:Y:S01]  /*19f0*/  ULDC UR12, c[0x0][0x398] ;  /* 0x0000e600000c7ab9 */ /* 0x000fe20000000800 */
[----:B------:R-:W-:-:S02]  /*1a00*/  UIADD3 UR33, UR16, UR5, URZ ;  /* 0x0000000510217290 */ /* 0x000fc4000fffe03f */
[----:B------:R-:W-:Y:S02]  /*1a10*/  UIADD3 UR12, UR9, -UR12, URZ ;  /* 0x8000000c090c7290 */ /* 0x000fe4000fffe03f */
[----:B------:R-:W-:Y:S01]  /*1a20*/  USHF.L.U32 UR5, UR13, 0x6, URZ ;  /* 0x000000060d057899 */ /* 0x000fe2000800063f */
[----:B------:R-:W-:Y:S01]  /*1a30*/  ULDC.64 UR18, c[0x0][0x258] ;  /* 0x0000960000127ab9 */ /* 0x000fe20000000a00 */
[----:B------:R-:W-:Y:S02]  /*1a40*/  ULDC.64 UR36, c[0x0][0x210] ;  /* 0x0000840000247ab9 */ /* 0x000fe40000000a00 */
[----:B------:R-:W-:Y:S02]  /*1a50*/  UIADD3 UR14, UP2, UP0, UR34, UR5, UR50 ;  /* 0x00000005220e7290 */ /* 0x000fe4000f85e032 */
[----:B------:R-:W-:Y:S01]  /*1a60*/  USHF.R.S32.HI UR5, URZ, 0x1f, UR5 ;  /* 0x0000001f3f057899 */ /* 0x000fe20008011405 */
[----:B--2---:R-:W-:Y:S01]  /*1a70*/  IMAD R16, R14, UR20, RZ ;  /* 0x000000140e107c24 */ /* 0x004fe2000f8e02ff */
[----:B------:R-:W-:-:S02]  /*1a80*/  ULDC.64 UR28, c[0x0][0x3e0] ;  /* 0x0000f800001c7ab9 */ /* 0x000fc40000000a00 */
[----:B------:R-:W-:Y:S01]  /*1a90*/  UIADD3.X UR5, UR53, UR5, UR55, UP2, UP0 ;  /* 0x0000000535057290 */ /* 0x000fe200097e0437 */
[----:B------:R-:W-:Y:S01]  /*1aa0*/  ULDC.64 UR38, c[0x0][0x2b0] ;  /* 0x0000ac0000267ab9 */ /* 0x000fe20000000a00 */
[----:B------:R-:W-:Y:S01]  /*1ab0*/  ULDC.64 UR34, c[0x0][0x478] ;  /* 0x00011e0000227ab9 */ /* 0x000fe20000000a00 */
[----:B-1----:R-:W-:-:S04]  /*1ac0*/  SHF.R.S32.HI R28, RZ, 0x1f, R26 ;  /* 0x0000001fff1c7819 */ /* 0x002fc8000001141a */
[CC--:B------:R-:W-:Y:S02]  /*1ad0*/  LEA.HI R25, R28.reuse, R26.reuse, RZ, 0x3 ;  /* 0x0000001a1c197211 */ /* 0x0c0fe400078f18ff */
[----:B------:R-:W-:Y:S02]  /*1ae0*/  LEA.HI R20, R28, R26, RZ, 0x5 ;  /* 0x0000001a1c147211 */ /* 0x000fe400078f28ff */
[----:B------:R-:W-:Y:S02]  /*1af0*/  LOP3.LUT R4, R25, 0xfffffff8, RZ, 0xc0, !PT ;  /* 0xfffffff819047812 */ /* 0x000fe400078ec0ff */
[----:B------:R-:W-:-:S03]  /*1b00*/  SHF.R.S32.HI R21, RZ, 0x5, R20 ;  /* 0x00000005ff157819 */ /* 0x000fc60000011414 */
[----:B------:R-:W-:Y:S01]  /*1b10*/  IMAD.IADD R24, R26, 0x1, -R4 ;  /* 0x000000011a187824 */ /* 0x000fe200078e0a04 */
[----:B------:R-:W-:-:S03]  /*1b20*/  SHF.R.S32.HI R4, RZ, 0x3, R25 ;  /* 0x00000003ff047819 */ /* 0x000fc60000011419 */
[----:B------:R-:W-:Y:S01]  /*1b30*/  IMAD.SHL.U32 R6, R24, 0x8, RZ ;  /* 0x0000000818067824 */ /* 0x000fe200078e00ff */
[----:B------:R-:W-:Y:S02]  /*1b40*/  SHF.R.S32.HI R27, RZ, 0x1f, R4 ;  /* 0x0000001fff1b7819 */ /* 0x000fe40000011404 */
[----:B------:R-:W-:Y:S02]  /*1b50*/  IADD3 R12, P2, R4, UR16, RZ ;  /* 0x00000010040c7c10 */ /* 0x000fe4000ff5e0ff */
[--C-:B------:R-:W-:Y:S02]  /*1b60*/  SHF.R.S32.HI R7, RZ, 0x1f, R6.reuse ;  /* 0x0000001fff077819 */ /* 0x100fe40000011406 */
[----:B------:R-:W-:Y:S01]  /*1b70*/  IADD3 R8, P1, R6, UR10, RZ ;  /* 0x0000000a06087c10 */ /* 0x000fe2000ff3e0ff */
[----:B------:R-:W-:Y:S01]  /*1b80*/  ULDC.64 UR10, c[0x0][0x428] ;  /* 0x00010a00000a7ab9 */ /* 0x000fe20000000a00 */
[----:B------:R-:W-:Y:S01]  /*1b90*/  IADD3.X R13, R27, UR20, RZ, P2, !PT ;  /* 0x000000141b0d7c10 */ /* 0x000fe200097fe4ff */
[----:B------:R-:W-:Y:S01]  /*1ba0*/  IMAD.WIDE.U32 R10, R12, UR40, R6 ;  /* 0x000000280c0a7c25 */ /* 0x000fe2000f8e0006 */
[----:B------:R-:W-:Y:S01]  /*1bb0*/  IADD3.X R9, R7, UR52, RZ, P1, !PT ;  /* 0x0000003407097c10 */ /* 0x000fe20008ffe4ff */
[----:B------:R-:W-:-:S02]  /*1bc0*/  UIMAD UR9, UR15, UR10, URZ ;  /* 0x0000000a0f0972a4 */ /* 0x000fc4000f8e023f */
[----:B------:R-:W-:Y:S01]  /*1bd0*/  IMAD R17, R13, UR40, RZ ;  /* 0x000000280d117c24 */ /* 0x000fe2000f8e02ff */
[----:B------:R-:W-:Y:S01]  /*1be0*/  IADD3 R10, P1, R10, UR59, RZ ;  /* 0x0000003b0a0a7c10 */ /* 0x000fe2000ff3e0ff */
[----:B------:R-:W-:Y:S01]  /*1bf0*/  IMAD.WIDE.U32 R8, R14, UR16, R8 ;  /* 0x000000100e087c25 */ /* 0x000fe2000f8e0008 */
[----:B------:R-:W-:Y:S02]  /*1c00*/  UIMAD UR11, UR57, UR11, UR9 ;  /* 0x0000000b390b72a4 */ /* 0x000fe4000f8e0209 */
[----:B------:R-:W-:Y:S01]  /*1c10*/  UIMAD UR9, UR15, UR18, URZ ;  /* 0x000000120f0972a4 */ /* 0x000fe2000f8e023f */
[----:B------:R-:W-:Y:S01]  /*1c20*/  IMAD R13, R15, UR16, R16 ;  /* 0x000000100f0d7c24 */ /* 0x000fe2000f8e0210 */
[----:B------:R-:W-:Y:S01]  /*1c30*/  USHF.R.S32.HI UR15, URZ, 0x1f, UR12 ;  /* 0x0000001f3f0f7899 */ /* 0x000fe2000801140c */
[----:B------:R-:W-:Y:S01]  /*1c40*/  IMAD R16, R12, UR41, R17 ;  /* 0x000000290c107c24 */ /* 0x000fe2000f8e0211 */
[----:B------:R-:W-:Y:S01]  /*1c50*/  UIMAD UR19, UR57, UR19, UR9 ;  /* 0x00000013391372a4 */ /* 0x000fe2000f8e0209 */
[----:B------:R-:W-:Y:S01]  /*1c60*/  IMAD.IADD R9, R9, 0x1, R13 ;  /* 0x0000000109097824 */ /* 0x000fe200078e020d */
[----:B------:R-:W-:Y:S01]  /*1c70*/  UIADD3 UR9, UP3, UP2, UR56, UR14, UR58 ;  /* 0x0000000e38097290 */ /* 0x000fe2000fa7e03a */
[----:B------:R-:W-:Y:S01]  /*1c80*/  IMAD.U32 R12, RZ, RZ, UR10 ;  /* 0x0000000aff0c7e24 */ /* 0x000fe2000f8e00ff */
[----:B------:R-:W-:Y:S01]  /*1c90*/  IADD3.X R11, R11, UR51, R16, P1, !PT ;  /* 0x000000330b0b7c10 */ /* 0x000fe20008ffe410 */
[----:B------:R-:W-:Y:S01]  /*1ca0*/  IMAD.U32 R13, RZ, RZ, UR18 ;  /* 0x00000012ff0d7e24 */ /* 0x000fe2000f8e00ff */
[----:B------:R-:W-:Y:S01]  /*1cb0*/  UIADD3.X UR5, UR54, UR5, UR49, UP3, UP2 ;  /* 0x0000000536057290 */ /* 0x000fe20009fe4431 */
[----:B------:R-:W-:Y:S01]  /*1cc0*/  IMAD.WIDE.U32 R8, R12, UR57, R8 ;  /* 0x000000390c087c25 */ /* 0x000fe2000f8e0008 */
[----:B------:R-:W-:Y:S01]  /*1cd0*/  LOP3.LUT R12, R20, 0xffffffe0, RZ, 0xc0, !PT ;  /* 0xffffffe0140c7812 */ /* 0x000fe200078ec0ff */
[----:B------:R-:W-:-:S02]  /*1ce0*/  ULEA.HI UR15, UR15, UR12, URZ, 0x6 ;  /* 0x0000000c0f0f7291 */ /* 0x000fc4000f8f303f */
[----:B------:R-:W-:Y:S01]  /*1cf0*/  VIADD R9, R9, UR11 ;  /* 0x0000000b09097c36 */ /* 0x000fe20008000000 */
[----:B------:R-:W-:Y:S01]  /*1d00*/  ULDC.64 UR20, c[0x0][0x400] ;  /* 0x0001000000147ab9 */ /* 0x000fe20000000a00 */
[----:B------:R-:W-:Y:S01]  /*1d10*/  IMAD.IADD R12, R26, 0x1, -R12 ;  /* 0x000000011a0c7824 */ /* 0x000fe200078e0a0c */
[----:B------:R-:W-:Y:S01]  /*1d20*/  USHF.R.S32.HI UR15, URZ, 0x6, UR15 ;  /* 0x000000063f0f7899 */ /* 0x000fe2000801140f */
[-C--:B------:R-:W-:Y:S01]  /*1d30*/  IMAD R17, R27, R14.reuse, RZ ;  /* 0x0000000e1b117224 */ /* 0x080fe200078e02ff */
[----:B------:R-:W-:Y:S01]  /*1d40*/  UIMAD.WIDE UR10, UR31, 0x4, UR38 ;  /* 0x000000041f0a78a5 */ /* 0x000fe2000f8e0226 */
[----:B------:R-:W-:Y:S01]  /*1d50*/  IMAD R16, R21, UR13, R12 ;  /* 0x0000000d15107c24 */ /* 0x000fe2000f8e020c */
[----:B------:R-:W-:Y:S01]  /*1d60*/  UISETP.LT.AND UP0, UPT, URZ, UR15, UPT ;  /* 0x0000000f3f00728c */ /* 0x000fe2000bf01270 */
[----:B------:R-:W-:Y:S01]  /*1d70*/  IMAD.WIDE.U32 R10, R13, UR57, R10 ;  /* 0x000000390d0a7c25 */ /* 0x000fe2000f8e000a */
[----:B------:R-:W-:Y:S02]  /*1d80*/  UIMAD.WIDE UR12, UR33, 0x4, UR34 ;  /* 0x00000004210c78a5 */ /* 0x000fe4000f8e0222 */
[----:B------:R-:W-:Y:S01]  /*1d90*/  IADD3 R13, P1, R16, UR9, RZ ;  /* 0x00000009100d7c10 */ /* 0x000fe2000ff3e0ff */
[----:B------:R-:W-:Y:S01]  /*1da0*/  IMAD R17, R4, R15, R17 ;  /* 0x0000000f04117224 */ /* 0x000fe200078e0211 */
[----:B------:R-:W-:Y:S01]  /*1db0*/  LEA R30, P3, R10, UR36, 0x1 ;  /* 0x000000240a1e7c11 */ /* 0x000fe2000f8608ff */
[----:B------:R-:W-:Y:S01]  /*1dc0*/  IMAD.WIDE.U32 R8, R4, R14, R8 ;  /* 0x0000000e04087225 */ /* 0x000fe200078e0008 */
[----:B------:R-:W-:Y:S01]  /*1dd0*/  LEA.HI.X.SX32 R16, R16, UR5, 0x1, P1 ;  /* 0x0000000510107c11 */ /* 0x000fe200088f0eff */
[----:B------:R-:W-:Y:S01]  /*1de0*/  USEL UR15, URZ, UR15, !UP0 ;  /* 0x0000000f3f0f7287 */ /* 0x000fe2000c000000 */
[----:B------:R-:W-:Y:S01]  /*1df0*/  LEA R22, P1, R13, UR20, 0x2 ;  /* 0x000000140d167c11 */ /* 0x000fe2000f8210ff */
[----:B------:R-:W-:Y:S01]  /*1e00*/  VIADD R11, R11, UR19 ;  /* 0x000000130b0b7c36 */ /* 0x000fe20008000000 */
[----:B------:R-:W-:Y:S01]  /*1e10*/  LEA R32, P2, R8, UR28, 0x1 ;  /* 0x0000001c08207c11 */ /* 0x000fe2000f8408ff */
[----:B------:R-:W-:Y:S01]  /*1e20*/  IMAD.IADD R9, R9, 0x1, R17 ;  /* 0x0000000109097824 */ /* 0x000fe200078e0211 */
[----:B------:R-:W-:Y:S01]  /*1e30*/  LEA.HI.X R23, R13, UR21, R16, 0x2, P1 ;  /* 0x000000150d177c11 */ /* 0x000fe200088f1410 */
[----:B------:R-:W-:Y:S01]  /*1e40*/  UISETP.GT.AND UP0, UPT, UR43, UR15, UPT ;  /* 0x0000000f2b00728c */ /* 0x000fe2000bf04270 */
[----:B------:R-:W-:Y:S01]  /*1e50*/  LEA.HI.X R31, R10, UR37, R11, 0x1, P3 ;  /* 0x000000250a1f7c11 */ /* 0x000fe200098f0c0b */
[----:B------:R-:W-:Y:S01]  /*1e60*/  UMOV UR9, UR11 ;  /* 0x0000000b00097c82 */ /* 0x000fe20008000000 */
[----:B------:R-:W-:Y:S01]  /*1e70*/  LEA.HI.X R33, R8, UR29, R9, 0x1, P2 ;  /* 0x0000001d08217c11 */ /* 0x000fe200090f0c09 */
[----:B------:R1:W-:Y:S01]  /*1e80*/  STL.64 [R1+0x30], R22 ;  /* 0x0000301601007387 */ /* 0x0003e20000100a00 */
[----:B------:R-:W-:Y:S01]  /*1e90*/  UIADD3 UR5, UR43, -0x1, URZ ;  /* 0xffffffff2b057890 */ /* 0x000fe2000fffe03f */
[----:B------:R-:W-:Y:S01]  /*1ea0*/  PLOP3.LUT P1, PT, PT, PT, UP0, 0x80, 0x0 ;  /* 0x000000000000781c */ /* 0x000fe20003f2f008 */
[----:B------:R-:W-:Y:S01]  /*1eb0*/  UMOV UR11, UR13 ;  /* 0x0000000d000b7c82 */ /* 0x000fe20008000000 */
[----:B------:R1:W-:Y:S04]  /*1ec0*/  STL.64 [R1+0x40], R30 ;  /* 0x0000401e01007387 */ /* 0x0003e80000100a00 */
[----:B------:R1:W-:Y:S07]  /*1ed0*/  STL.64 [R1+0x38], R32 ;  /* 0x0000382001007387 */ /* 0x0003ee0000100a00 */
        /* <DEDUP_REMOVED lines=20> */
.L_x_53:
        /* <DEDUP_REMOVED lines=8> */
[----:B------:R-:W-:-:S03]  /*20a0*/  ULDC.64 UR12, c[0x0][0x458] ;  /* 0x00011600000c7ab9 */ /* 0x000fc60000000a00 */
[----:B------:R-:W-:Y:S02]  /*20b0*/  UIMAD UR5, UR5, UR12, URZ ;  /* 0x0000000c050572a4 */ /* 0x000fe4000f8e023f */
[----:B------:R-:W-:Y:S02]  /*20c0*/  UIMAD.WIDE.U32 UR14, UR17, UR12, URZ ;  /* 0x0000000c110e72a5 */ /* 0x000fe4000f8e003f */
[----:B------:R-:W-:-:S03]  /*20d0*/  UIMAD UR5, UR17, UR13, UR5 ;  /* 0x0000000d110572a4 */ /* 0x000fc6000f8e0205 */
[----:B------:R-:W-:Y:S01]  /*20e0*/  ULDC.64 UR16, c[0x0][0x440] ;  /* 0x0001100000107ab9 */ /* 0x000fe20000000a00 */
[----:B------:R-:W-:Y:S02]  /*20f0*/  UIADD3 UR15, UR15, UR5, URZ ;  /* 0x000000050f0f7290 */ /* 0x000fe4000fffe03f */
[----:B------:R-:W-:Y:S02]  /*2100*/  UIMAD UR5, UR60, UR16, URZ ;  /* 0x000000103c0572a4 */ /* 0x000fe4000f8e023f */
[----:B------:R-:W-:Y:S02]  /*2110*/  UIMAD.WIDE.U32 UR14, UR47, UR16, UR14 ;  /* 0x000000102f0e72a5 */ /* 0x000fe4000f8e000e */
[----:B------:R-:W-:-:S04]  /*2120*/  UIMAD UR5, UR47, UR17, UR5 ;  /* 0x000000112f0572a4 */ /* 0x000fc8000f8e0205 */
[----:B------:R-:W-:Y:S01]  /*2130*/  UIADD3 UR18, UR15, UR5, URZ ;  /* 0x000000050f127290 */ /* 0x000fe2000fffe03f */
[----:B------:R-:W-:-:S11]  /*2140*/  UMOV UR16, UR14 ;  /* 0x0000000e00107c82 */ /* 0x000fd60008000000 */
.L_x_54:
        /* <DEDUP_REMOVED lines=8> */
[----:B------:R-:W-:Y:S02]  /*21d0*/  ISETP.GE.AND P1, PT, R4, UR8, PT ;  /* 0x0000000804007c0c */ /* 0x000fe4000bf26270 */
[----:B------:R-:W-:Y:S01]  /*21e0*/  MOV R5, UR5 ;  /* 0x0000000500057c02 */ /* 0x000fe20008000f00 */
[----:B------:R-:W-:Y:S01]  /*21f0*/  UIMAD UR5, UR17, UR14, URZ ;  /* 0x0000000e110572a4 */ /* 0x000fe2000f8e023f */
[----:B------:R-:W-:Y:S01]  /*2200*/  IADD3 R10, P0, R8, UR9, RZ ;  /* 0x00000009080a7c10 */ /* 0x000fe2000ff1e0ff */
[----:B------:R-:W-:-:S02]  /*2210*/  VIADD R8, R4, 0x20 ;  /* 0x0000002004087836 */ /* 0x000fc40000000000 */
[----:B------:R-:W-:Y:S01]  /*2220*/  UIMAD UR15, UR57, UR15, UR5 ;  /* 0x0000000f390f72a4 */ /* 0x000fe2000f8e0205 */
[----:B------:R-:W-:Y:S02]  /*2230*/  IADD3.X R11, R9, UR19, R5, P0, !PT ;  /* 0x00000013090b7c10 */ /* 0x000fe400087fe405 */
[----:B------:R-:W-:Y:S02]  /*2240*/  MOV R5, UR14 ;  /* 0x0000000e00057c02 */ /* 0x000fe40008000f00 */
[----:B------:R-:W-:-:S03]  /*2250*/  ISETP.GE.AND P0, PT, R8, UR8, PT ;  /* 0x0000000808007c0c */ /* 0x000fc6000bf06270 */
[----:B------:R-:W-:-:S04]  /*2260*/  IMAD.WIDE.U32 R10, R5, UR57, R10 ;  /* 0x00000039050a7c25 */ /* 0x000fc8000f8e000a */
[----:B------:R-:W-:Y:S01]  /*2270*/  VIADD R14, R11, UR15 ;  /* 0x0000000f0b0e7c36 */ /* 0x000fe20008000000 */
[----:B------:R-:W-:Y:S06]  /*2280*/  @P1 BRA `(.L_x_56) ;  /* 0x0000000000301947 */ /* 0x000fec0003800000 */
[----:B------:R-:W-:Y:S01]  /*2290*/  MOV R8, R10 ;  /* 0x0000000a00087202 */ /* 0x000fe20000000f00 */
[----:B------:R-:W-:Y:S01]  /*22a0*/  IMAD R5, R27, UR10, RZ ;  /* 0x0000000a1b057c24 */ /* 0x000fe2000f8e02ff */
[----:B------:R-:W-:Y:S01]  /*22b0*/  MOV R9, R14 ;  /* 0x0000000e00097202 */ /* 0x000fe20000000f00 */
[----:B------:R-:W-:Y:S02]  /*22c0*/  ULDC.64 UR14, c[0x0][0x3f0] ;  /* 0x0000fc00000e7ab9 */ /* 0x000fe40000000a00 */
[C---:B------:R-:W-:Y:S02]  /*22d0*/  IMAD R5, R4.reuse, UR11, R5 ;  /* 0x0000000b04057c24 */ /* 0x040fe4000f8e0205 */
[----:B------:R-:W-:-:S05]  /*22e0*/  IMAD.WIDE.U32 R12, R4, UR10, R8 ;  /* 0x0000000a040c7c25 */ /* 0x000fca000f8e0008 */
[----:B------:R-:W-:Y:S02]  /*22f0*/  IADD3 R5, R13, R5, RZ ;  /* 0x000000050d057210 */ /* 0x000fe40007ffe0ff */
[----:B------:R-:W-:-:S04]  /*2300*/  LEA R8, P2, R12, UR14, 0x1 ;  /* 0x0000000e0c087c11 */ /* 0x000fc8000f8408ff */
[----:B------:R-:W-:-:S05]  /*2310*/  LEA.HI.X R9, R12, UR15, R5, 0x1, P2 ;  /* 0x0000000f0c097c11 */ /* 0x000fca00090f0c05 */
[----:B------:R2:W-:Y:S04]  /*2320*/  STG.E.128 desc[UR6][R8.64], RZ ;  /* 0x000000ff08007986 */ /* 0x0005e8000c101d06 */
[----:B------:R2:W-:Y:S04]  /*2330*/  STG.E.128 desc[UR6][R8.64+0x80], RZ ;  /* 0x000080ff08007986 */ /* 0x0005e8000c101d06 */
[----:B------:R2:W-:Y:S02]  /*2340*/  STG.E.128 desc[UR6][R8.64+0x100], RZ ;  /* 0x000100ff08007986 */ /* 0x0005e4000c101d06 */
.L_x_56:
[----:B------:R-:W-:Y:S05]  /*2350*/  BSYNC B0 ;  /* 0x0000000000007941 */ /* 0x000fea0003800000 */
.L_x_55:
[----:B------:R-:W-:Y:S04]  /*2360*/  BSSY B0, `(.L_x_57) ;  /* 0x000000f000007945 */ /* 0x000fe80003800000 */
[----:B------:R-:W-:Y:S05]  /*2370*/  @P0 BRA `(.L_x_58) ;  /* 0x0000000000340947 */ /* 0x000fea0003800000 */
[----:B------:R-:W-:Y:S01]  /*2380*/  IADD3 R5, P2, R4, 0x20, RZ ;  /* 0x0000002004057810 */ /* 0x000fe20007f5e0ff */
[----:B------:R-:W-:Y:S01]  /*2390*/  ULDC.64 UR8, c[0x0][0x3f0] ;  /* 0x0000fc0000087ab9 */ /* 0x000fe20000000a00 */
[----:B------:R-:W-:Y:S02]  /*23a0*/  MOV R11, R14 ;  /* 0x0000000e000b7202 */ /* 0x000fe40000000f00 */
[----:B--2---:R-:W-:Y:S01]  /*23b0*/  IADD3.X R8, RZ, R27, RZ, P2, !PT ;  /* 0x0000001bff087210 */ /* 0x004fe200017fe4ff */
[----:B------:R-:W-:-:S04]  /*23c0*/  IMAD.WIDE.U32 R10, R5, UR10, R10 ;  /* 0x0000000a050a7c25 */ /* 0x000fc8000f8e000a */
[----:B------:R-:W-:-:S04]  /*23d0*/  IMAD R8, R8, UR10, RZ ;  /* 0x0000000a08087c24 */ /* 0x000fc8000f8e02ff */
[----:B------:R-:W-:Y:S01]  /*23e0*/  IMAD R5, R5, UR11, R8 ;  /* 0x0000000b05057c24 */ /* 0x000fe2000f8e0208 */
[----:B------:R-:W-:-:S04]  /*23f0*/  LEA R8, P2, R10, UR8, 0x1 ;  /* 0x000000080a087c11 */ /* 0x000fc8000f8408ff */
[----:B------:R-:W-:-:S04]  /*2400*/  IADD3 R5, R11, R5, RZ ;  /* 0x000000050b057210 */ /* 0x000fc80007ffe0ff */
[----:B------:R-:W-:-:S05]  /*2410*/  LEA.HI.X R9, R10, UR9, R5, 0x1, P2 ;  /* 0x000000090a097c11 */ /* 0x000fca00090f0c05 */
[----:B------:R3:W-:Y:S04]  /*2420*/  STG.E.128 desc[UR6][R8.64], RZ ;  /* 0x000000ff08007986 */ /* 0x0007e8000c101d06 */
[----:B------:R3:W-:Y:S04]  /*2430*/  STG.E.128 desc[UR6][R8.64+0x80], RZ ;  /* 0x000080ff08007986 */ /* 0x0007e8000c101d06 */
[----:B------:R3:W-:Y:S02]  /*2440*/  STG.E.128 desc[UR6][R8.64+0x100], RZ ;  /* 0x000100ff08007986 */ /* 0x0007e4000c101d06 */
.L_x_58:
[----:B------:R-:W-:Y:S05]  /*2450*/  BSYNC B0 ;  /* 0x0000000000007941 */ /* 0x000fea0003800000 */
.L_x_57:
[----:B------:R-:W-:Y:S01]  /*2460*/  UIMAD UR5, UR44, UR12, URZ ;  /* 0x0000000c2c0572a4 */ /* 0x000fe2000f8e023f */
[----:B------:R-:W-:Y:S01]  /*2470*/  IMAD.U32 R5, RZ, RZ, UR12 ;  /* 0x0000000cff057e24 */ /* 0x000fe2000f8e00ff */
[----:B------:R-:W-:Y:S01]  /*2480*/  USHF.R.S32.HI UR10, URZ, 0x1f, UR57 ;  /* 0x0000001f3f0a7899 */ /* 0x000fe20008011439 */
[----:B------:R-:W-:Y:S01]  /*2490*/  BSSY B0, `(.L_x_59) ;  /* 0x0000019000007945 */ /* 0x000fe20003800000 */
[----:B------:R-:W-:Y:S01]  /*24a0*/  UIMAD UR5, UR23, UR13, UR5 ;  /* 0x0000000d170572a4 */ /* 0x000fe2000f8e0205 */
[----:B------:R-:W-:Y:S01]  /*24b0*/  IMAD.WIDE.U32 R6, R5, UR23, R6 ;  /* 0x0000001705067c25 */ /* 0x000fe2000f8e0006 */
[----:B------:R-:W-:-:S04]  /*24c0*/  ULDC.64 UR8, c[0x0][0x470] ;  /* 0x00011c0000087ab9 */ /* 0x000fc80000000a00 */
[----:B------:R-:W-:Y:S01]  /*24d0*/  IMAD.U32 R5, RZ, RZ, UR5 ;  /* 0x00000005ff057e24 */ /* 0x000fe2000f8e00ff */
[----:B--23--:R-:W-:Y:S01]  /*24e0*/  IADD3 R8, P2, R6, UR16, RZ ;  /* 0x0000001006087c10 */ /* 0x00cfe2000ff5e0ff */
        /* <DEDUP_REMOVED lines=8> */
[----:B------:R-:W-:Y:S01]  /*2570*/  IMAD R12, R27, UR12, RZ ;  /* 0x0000000c1b0c7c24 */ /* 0x000fe2000f8e02ff */
[----:B------:R-:W-:Y:S01]  /*2580*/  MOV R7, R5 ;  /* 0x0000000500077202 */ /* 0x000fe20000000f00 */
[----:B------:R-:W-:Y:S02]  /*2590*/  ULDC.64 UR8, c[0x0][0x3f8] ;  /* 0x0000fe0000087ab9 */ /* 0x000fe40000000a00 */
[----:B------:R-:W-:-:S04]  /*25a0*/  IMAD.WIDE.U32 R10, R4, UR12, R6 ;  /* 0x0000000c040a7c25 */ /* 0x000fc8000f8e0006 */
[----:B------:R-:W-:-:S05]  /*25b0*/  IMAD R6, R4, UR13, R12 ;  /* 0x0000000d04067c24 */ /* 0x000fca000f8e020c */
[----:B------:R-:W-:Y:S02]  /*25c0*/  IADD3 R7, R11, R6, RZ ;  /* 0x000000060b077210 */ /* 0x000fe40007ffe0ff */
[----:B------:R-:W-:-:S04]  /*25d0*/  LEA R6, P1, R10, UR8, 0x1 ;  /* 0x000000080a067c11 */ /* 0x000fc8000f8208ff */
[----:B------:R-:W-:-:S05]  /*25e0*/  LEA.HI.X R7, R10, UR9, R7, 0x1, P1 ;  /* 0x000000090a077c11 */ /* 0x000fca00088f0c07 */
[----:B------:R2:W-:Y:S04]  /*25f0*/  STG.E.128 desc[UR6][R6.64], RZ ;  /* 0x000000ff06007986 */ /* 0x0005e8000c101d06 */
[----:B------:R2:W-:Y:S04]  /*2600*/  STG.E.128 desc[UR6][R6.64+0x80], RZ ;  /* 0x000080ff06007986 */ /* 0x0005e8000c101d06 */
[----:B------:R2:W-:Y:S02]  /*2610*/  STG.E.128 desc[UR6][R6.64+0x100], RZ ;  /* 0x000100ff06007986 */ /* 0x0005e4000c101d06 */
.L_x_60:
[----:B------:R-:W-:Y:S05]  /*2620*/  BSYNC B0 ;  /* 0x0000000000007941 */ /* 0x000fea0003800000 */
.L_x_59:
[----:B------:R-:W-:Y:S05]  /*2630*/  @P0 BRA `(.L_x_61) ;  /* 0x0000005800180947 */ /* 0x000fea0003800000 */
[----:B------:R-:W-:Y:S01]  /*2640*/  IADD3 R4, P0, R4, 0x20, RZ ;  /* 0x0000002004047810 */ /* 0x000fe20007f1e0ff */
[----:B------:R-:W-:Y:S01]  /*2650*/  ULDC.64 UR8, c[0x0][0x3f8] ;  /* 0x0000fe0000087ab9 */ /* 0x000fe20000000a00 */
[----:B--2---:R-:W-:-:S03]  /*2660*/  MOV R7, R5 ;  /* 0x0000000500077202 */ /* 0x004fc60000000f00 */
[----:B------:R-:W-:-:S04]  /*2670*/  IMAD.X R6, RZ, RZ, R27, P0 ;  /* 0x000000ffff067224 */ /* 0x000fc800000e061b */
[----:B------:R-:W-:Y:S02]  /*2680*/  IMAD R9, R6, UR12, RZ ;  /* 0x0000000c06097c24 */ /* 0x000fe4000f8e02ff */
[----:B------:R-:W-:Y:S02]  /*2690*/  IMAD.MOV.U32 R6, RZ, RZ, R8 ;  /* 0x000000ffff067224 */ /* 0x000fe400078e0008 */
[C---:B------:R-:W-:Y:S02]  /*26a0*/  IMAD R5, R4.reuse, UR13, R9 ;  /* 0x0000000d04057c24 */ /* 0x040fe4000f8e0209 */
[----:B------:R-:W-:-:S03]  /*26b0*/  IMAD.WIDE.U32 R6, R4, UR12, R6 ;  /* 0x0000000c04067c25 */ /* 0x000fc6000f8e0006 */
[----:B------:R-:W-:Y:S02]  /*26c0*/  LEA R4, P0, R6, UR8, 0x1 ;  /* 0x0000000806047c11 */ /* 0x000fe4000f8008ff */
[----:B------:R-:W-:-:S04]  /*26d0*/  IADD3 R5, R7, R5, RZ ;  /* 0x0000000507057210 */ /* 0x000fc80007ffe0ff */
[----:B------:R-:W-:-:S05]  /*26e0*/  LEA.HI.X R5, R6, UR9, R5, 0x1, P0 ;  /* 0x0000000906057c11 */ /* 0x000fca00080f0c05 */
[----:B------:R2:W-:Y:S04]  /*26f0*/  STG.E.128 desc[UR6][R4.64], RZ ;  /* 0x000000ff04007986 */ /* 0x0005e8000c101d06 */
[----:B------:R2:W-:Y:S04]  /*2700*/  STG.E.128 desc[UR6][R4.64+0x80], RZ ;  /* 0x000080ff04007986 */ /* 0x0005e8000c101d06 */
[----:B------:R2:W-:Y:S01]  /*2710*/  STG.E.128 desc[UR6][R4.64+0x100], RZ ;  /* 0x000100ff04007986 */ /* 0x0005e2000c101d06 */
[----:B------:R-:W-:Y:S05]  /*2720*/  BRA `(.L_x_61) ;  /* 0x0000005400dc7947 */ /* 0x000fea0003800000 */
.L_x_52:
[----:B------:R-:W2:Y:S01]  /*2730*/  LDL R29, [R1+0x2c] ;  /* 0x00002c00011d7983 */ /* 0x000ea20000100800 */
[----:B------:R-:W-:Y:S01]  /*2740*/  UIMAD UR14, UR22, -0x40, UR8 ;  /* 0xffffffc0160e78a4 */ /* 0x000fe2000f8e0208 */
[C---:B------:R-:W-:Y:S01]  /*2750*/  VIADD R8, R4.reuse, 0x20 ;  /* 0x0000002004087836 */ /* 0x040fe20000000000 */
[----:B------:R-:W-:Y:S01]  /*2760*/  UIMAD UR13, UR5, -0x40, UR32 ;  /* 0xffffffc0050d78a4 */ /* 0x000fe2000f8e0220 */
[----:B------:R-:W-:Y:S01]  /*2770*/  SHF.R.S32.HI R10, RZ, 0x1f, R20 ;  /* 0x0000001fff0a7819 */ /* 0x000fe20000011414 */
[----:B------:R-:W-:Y:S01]  /*2780*/  UIMAD UR18, UR44, UR24, URZ ;  /* 0x000000182c1272a4 */ /* 0x000fe2000f8e023f */
[----:B------:R-:W-:Y:S01]  /*2790*/  IMAD.SHL.U32 R13, R15, 0x40, RZ ;  /* 0x000000400f0d7824 */ /* 0x000fe200078e00ff */
[----:B------:R-:W-:Y:S01]  /*27a0*/  ISETP.GE.AND P4, PT, R4, UR14, PT ;  /* 0x0000000e04007c0c */ /* 0x000fe2000bf86270 */
[----:B------:R-:W-:Y:S01]  /*27b0*/  IMAD.WIDE.U32 R14, R14, 0x40, RZ ;  /* 0x000000400e0e7825 */ /* 0x000fe200078e00ff */
[----:B------:R-:W-:Y:S01]  /*27c0*/  ISETP.GE.AND P2, PT, R8, UR13, PT ;  /* 0x0000000d08007c0c */ /* 0x000fe2000bf46270 */
[----:B------:R-:W-:Y:S01]  /*27d0*/  UIMAD UR16, UR44, UR26, URZ ;  /* 0x0000001a2c1072a4 */ /* 0x000fe2000f8e023f */
[----:B------:R-:W-:Y:S01]  /*27e0*/  LEA.HI R10, R10, R21, RZ, 0x2 ;  /* 0x000000150a0a7211 */ /* 0x000fe200078f10ff */
[----:B------:R-:W-:Y:S01]  /*27f0*/  UIMAD UR18, UR23, UR25, UR18 ;  /* 0x00000019171272a4 */ /* 0x000fe2000f8e0212 */
[----:B------:R-:W-:Y:S01]  /*2800*/  ISETP.GE.AND P3, PT, R8, UR14, PT ;  /* 0x0000000e08007c0c */ /* 0x000fe2000bf66270 */
[----:B------:R-:W-:Y:S01]  /*2810*/  IMAD.U32 R8, RZ, RZ, UR24 ;  /* 0x00000018ff087e24 */ /* 0x000fe2000f8e00ff */
[----:B------:R-:W-:Y:S01]  /*2820*/  LOP3.LUT R10, R10, 0xfffffffc, RZ, 0xc0, !PT ;  /* 0xfffffffc0a0a7812 */ /* 0x000fe200078ec0ff */
[----:B------:R-:W-:Y:S01]  /*2830*/  IMAD.U32 R11, RZ, RZ, UR26 ;  /* 0x0000001aff0b7e24 */ /* 0x000fe2000f8e00ff */
[----:B------:R-:W-:Y:S01]  /*2840*/  SHF.R.S32.HI R18, RZ, 0x1f, R12 ;  /* 0x0000001fff127819 */ /* 0x000fe2000001140c */
[----:B------:R-:W-:Y:S01]  /*2850*/  IMAD.WIDE.U32 R8, R8, UR23, R6 ;  /* 0x0000001708087c25 */ /* 0x000fe2000f8e0006 */
[----:B------:R-:W-:-:S02]  /*2860*/  UIMAD UR16, UR23, UR27, UR16 ;  /* 0x0000001b171072a4 */ /* 0x000fc4000f8e0210 */
[----:B------:R-:W-:Y:S01]  /*2870*/  LEA.HI R18, R18, R12, RZ, 0x2 ;  /* 0x0000000c12127211 */ /* 0x000fe200078f10ff */
[----:B------:R-:W-:Y:S01]  /*2880*/  IMAD.IADD R10, R21, 0x1, -R10 ;  /* 0x00000001150a7824 */ /* 0x000fe200078e0a0a */
[----:B------:R-:W-:Y:S01]  /*2890*/  @!P2 IADD3 R16, P0, R32, R14, RZ ;  /* 0x0000000e2010a210 */ /* 0x000fe20007f1e0ff */
[----:B------:R-:W-:Y:S01]  /*28a0*/  IMAD.WIDE.U32 R6, R11, UR23, R6 ;  /* 0x000000170b067c25 */ /* 0x000fe2000f8e0006 */
[----:B------:R-:W3:Y:S01]  /*28b0*/  @!P4 LDC.64 R20, c[0x0][0x220] ;  /* 0x00008800ff14cb82 */ /* 0x000ee20000000a00 */
[----:B------:R-:W-:Y:S01]  /*28c0*/  IADD3 R8, P1, R8, UR42, RZ ;  /* 0x0000002a08087c10 */ /* 0x000fe2000ff3e0ff */
[----:B------:R-:W-:Y:S01]  /*28d0*/  ULDC.64 UR20, c[0x0][0x260] ;  /* 0x0000980000147ab9 */ /* 0x000fe20000000a00 */
[----:B------:R-:W-:Y:S01]  /*28e0*/  IMAD.U32 R12, RZ, RZ, UR18 ;  /* 0x00000012ff0c7e24 */ /* 0x000fe2000f8e00ff */
[----:B------:R-:W-:Y:S01]  /*28f0*/  @!P2 IADD3.X R17, R33, R15, R13, P0, !PT ;  /* 0x0000000f2111a210 */ /* 0x000fe200007fe40d */
[----:B------:R-:W-:Y:S01]  /*2900*/  ULDC.64 UR18, c[0x0][0x268] ;  /* 0x00009a0000127ab9 */ /* 0x000fe20000000a00 */
[----:B------:R-:W-:Y:S01]  /*2910*/  SHF.R.S32.HI R18, RZ, 0x2, R18 ;  /* 0x00000002ff127819 */ /* 0x000fe20000011412 */
[----:B------:R-:W-:Y:S01]  /*2920*/  IMAD.U32 R11, RZ, RZ, UR16 ;  /* 0x00000010ff0b7e24 */ /* 0x000fe2000f8e00ff */
[----:B------:R-:W-:Y:S01]  /*2930*/  IADD3 R14, P0, R6, UR45, RZ ;  /* 0x0000002d060e7c10 */ /* 0x000fe2000ff1e0ff */
[----:B------:R-:W-:Y:S01]  /*2940*/  IMAD R6, R19, UR18, RZ ;  /* 0x0000001213067c24 */ /* 0x000fe2000f8e02ff */
[----:B------:R-:W-:Y:S01]  /*2950*/  IADD3.X R9, R9, UR48, R12, P1, !PT ;  /* 0x0000003009097c10 */ /* 0x000fe20008ffe40c */
[----:B------:R-:W-:Y:S01]  /*2960*/  IMAD R18, R10, 0x10, R18 ;  /* 0x000000100a127824 */ /* 0x000fe200078e0212 */
[----:B------:R-:W-:Y:S01]  /*2970*/  IADD3.X R15, R7, UR46, R11, P0, !PT ;  /* 0x0000002e070f7c10 */ /* 0x000fe200087fe40b */
[C---:B------:R-:W-:Y:S01]  /*2980*/  IMAD R10, R5.reuse, UR19, R6 ;  /* 0x00000013050a7c24 */ /* 0x040fe2000f8e0206 */
[----:B------:R-:W-:Y:S01]  /*2990*/  @!P3 IADD3 R12, P0, R4, 0x20, RZ ;  /* 0x00000020040cb810 */ /* 0x000fe20007f1e0ff */
[----:B------:R-:W-:Y:S01]  /*29a0*/  IMAD.WIDE.U32 R6, R5, UR18, R8 ;  /* 0x0000001205067c25 */ /* 0x000fe2000f8e0008 */
[----:B-1----:R-:W1:Y:S01]  /*29b0*/  @!P3 LDC.64 R22, c[0x0][0x220] ;  /* 0x00008800ff16bb82 */ /* 0x002e620000000a00 */
[----:B------:R-:W-:-:S02]  /*29c0*/  USHF.L.U32 UR14, UR41, 0x6, URZ ;  /* 0x00000006290e7899 */ /* 0x000fc4000800063f */
[----:B------:R-:W-:Y:S01]  /*29d0*/  IMAD R8, R19, UR20, RZ ;  /* 0x0000001413087c24 */ /* 0x000fe2000f8e02ff */
[----:B------:R-:W-:Y:S01]  /*29e0*/  UIMAD.WIDE.U32 UR18, UR40, 0x40, URZ ;  /* 0x00000040281278a5 */ /* 0x000fe2000f8e003f */
[----:B------:R-:W-:Y:S02]  /*29f0*/  @!P4 IMAD R9, R27, UR24, RZ ;  /* 0x000000181b09cc24 */ /* 0x000fe4000f8e02ff */
[----:B------:R-:W-:Y:S02]  /*2a00*/  IMAD.IADD R7, R7, 0x1, R10 ;  /* 0x0000000107077824 */ /* 0x000fe400078e020a */
[----:B------:R-:W-:Y:S02]  /*2a10*/  IMAD R19, R5, UR21, R8 ;  /* 0x0000001505137c24 */ /* 0x000fe4000f8e0208 */
[----:B------:R-:W-:Y:S02]  /*2a20*/  @!P4 IMAD R13, R4, UR25, R9 ;  /* 0x00000019040dcc24 */ /* 0x000fe4000f8e0209 */
[----:B------:R-:W-:-:S02]  /*2a30*/  @!P3 IMAD.X R9, RZ, RZ, R27, P0 ;  /* 0x000000ffff09b224 */ /* 0x000fc400000e061b */
[----:B------:R-:W-:Y:S02]  /*2a40*/  VIADD R8, R18, 0x8 ;  /* 0x0000000812087836 */ /* 0x000fe40000000000 */
[----:B------:R-:W-:-:S03]  /*2a50*/  @!P4 IMAD.WIDE.U32 R10, R4, UR24, R6 ;  /* 0x00000018040acc25 */ /* 0x000fc6000f8e0006 */
[----:B------:R-:W-:Y:S01]  /*2a60*/  ISETP.GE.AND P5, PT, R8, UR13, PT ;  /* 0x0000000d08007c0c */ /* 0x000fe2000bfa6270 */
[----:B------:R-:W-:Y:S01]  /*2a70*/  IMAD.WIDE.U32 R14, R5, UR20, R14 ;  /* 0x00000014050e7c25 */ /* 0x000fe2000f8e000e */
[----:B---3--:R-:W-:-:S03]  /*2a80*/  @!P4 LEA R8, P0, R10, R20, 0x1 ;  /* 0x000000140a08c211 */ /* 0x008fc600078008ff */
[----:B------:R-:W-:Y:S01]  /*2a90*/  IMAD.MOV.U32 R240, RZ, RZ, 0x20 ;  /* 0x00000020fff07424 */ /* 0x000fe200078e00ff */
[----:B------:R-:W-:Y:S01]  /*2aa0*/  CS2R R142, SRZ ;  /* 0x00000000008e7805 */ /* 0x000fe2000001ff00 */
[----:B------:R-:W-:Y:S01]  /*2ab0*/  @!P3 IMAD R5, R9, UR24, RZ ;  /* 0x000000180905bc24 */ /* 0x000fe2000f8e02ff */
[----:B------:R-:W-:Y:S01]  /*2ac0*/  CS2R R140, SRZ ;  /* 0x00000000008c7805 */ /* 0x000fe2000001ff00 */
[----:B------:R-:W-:Y:S01]  /*2ad0*/  @!P4 IMAD.IADD R9, R11, 0x1, R13 ;  /* 0x000000010b09c824 */ /* 0x000fe200078e020d */
[----:B------:R-:W-:Y:S01]  /*2ae0*/  CS2R R146, SRZ ;  /* 0x0000000000927805 */ /* 0x000fe2000001ff00 */
[----:B------:R-:W-:Y:S01]  /*2af0*/  @!P3 IMAD R11, R12, UR25, R5 ;  /* 0x000000190c0bbc24 */ /* 0x000fe2000f8e0205 */
[----:B------:R-:W-:Y:S01]  /*2b00*/  @!P3 IADD3 R5, P1, R4, 0x20, RZ ;  /* 0x000000200405b810 */ /* 0x000fe20007f3e0ff */
[----:B------:R-:W-:Y:S01]  /*2b10*/  @!P3 IMAD.WIDE.U32 R12, R12, UR24, R6 ;  /* 0x000000180c0cbc25 */ /* 0x000fe2000f8e0006 */
[----:B------:R-:W-:Y:S02]  /*2b20*/  @!P4 LEA.HI.X R9, R10, R21, R9, 0x1, P0 ;  /* 0x000000150a09c211 */ /* 0x000fe400000f0c09 */
[----:B------:R-:W-:-:S02]  /*2b30*/  CS2R R144, SRZ ;  /* 0x0000000000907805 */ /* 0x000fc4000001ff00 */
[----:B------:R-:W-:Y:S01]  /*2b40*/  PLOP3.LUT P0, PT, PT, PT, UP4, 0x80, 0x0 ;  /* 0x000000000000781c */ /* 0x000fe20003f0f048 */
[----:B------:R-:W-:Y:S01]  /*2b50*/  IMAD.IADD R7, R15, 0x1, R19 ;  /* 0x000000010f077824 */ /* 0x000fe200078e0213 */
[----:B------:R-:W-:Y:S01]  /*2b60*/  CS2R R138, SRZ ;  /* 0x00000000008a7805 */ /* 0x000fe2000001ff00 */
[----:B------:R-:W-:Y:S01]  /*2b70*/  @!P3 IMAD.X R19, RZ, RZ, R27, P1 ;  /* 0x000000ffff13b224 */ /* 0x000fe200008e061b */
[C---:B-1----:R-:W-:Y:S01]  /*2b80*/  @!P3 LEA R10, P1, R12.reuse, R22, 0x1 ;  /* 0x000000160c0ab211 */ /* 0x042fe200078208ff */
[----:B------:R-:W-:Y:S01]  /*2b90*/  @!P3 IMAD.IADD R11, R13, 0x1, R11 ;  /* 0x000000010d0bb824 */ /* 0x000fe200078e020b */
[----:B------:R-:W-:Y:S01]  /*2ba0*/  CS2R R136, SRZ ;  /* 0x0000000000887805 */ /* 0x000fe2000001ff00 */
[----:B------:R-:W-:Y:S01]  /*2bb0*/  @!P3 IMAD.MOV.U32 R15, RZ, RZ, R7 ;  /* 0x000000ffff0fb224 */ /* 0x000fe200078e0007 */
[----:B------:R-:W-:Y:S01]  /*2bc0*/  CS2R R134, SRZ ;  /* 0x0000000000867805 */ /* 0x000fe2000001ff00 */
[----:B------:R-:W-:Y:S01]  /*2bd0*/  @!P4 IMAD R13, R27, UR26, RZ ;  /* 0x0000001a1b0dcc24 */ /* 0x000fe2000f8e02ff */
[----:B------:R-:W-:Y:S01]  /*2be0*/  @!P3 LEA.HI.X R11, R12, R23, R11, 0x1, P1 ;  /* 0x000000170c0bb211 */ /* 0x000fe200008f0c0b */
[----:B------:R-:W-:Y:S01]  /*2bf0*/  @!P3 IMAD R19, R19, UR26, RZ ;  /* 0x0000001a1313bc24 */ /* 0x000fe2000f8e02ff */
[----:B------:R-:W-:Y:S01]  /*2c00*/  ISETP.GE.AND P1, PT, R4, UR13, PT ;  /* 0x0000000d04007c0c */ /* 0x000fe2000bf26270 */
[----:B------:R-:W-:Y:S01]  /*2c10*/  @P0 BAR.SYNC.DEFER_BLOCKING 0x0 ;  /* 0x0000000000000b1d */ /* 0x000fe20000010000 */
[----:B------:R-:W-:-:S02]  /*2c20*/  @!P4 IMAD.MOV.U32 R6, RZ, RZ, R14 ;  /* 0x000000ffff06c224 */ /* 0x000fc400078e000e */
[C---:B------:R-:W-:Y:S02]  /*2c30*/  @!P4 IMAD R20, R4.reuse, UR27, R13 ;  /* 0x0000001b0414cc24 */ /* 0x040fe4000f8e020d */
[C---:B------:R-:W-:Y:S01]  /*2c40*/  @!P3 IMAD R19, R5.reuse, UR27, R19 ;  /* 0x0000001b0513bc24 */ /* 0x040fe2000f8e0213 */
[----:B------:R-:W-:Y:S01]  /*2c50*/  CS2R R132, SRZ ;  /* 0x0000000000847805 */ /* 0x000fe2000001ff00 */
[----:B------:R-:W-:Y:S01]  /*2c60*/  @!P3 IMAD.WIDE.U32 R14, R5, UR26, R14 ;  /* 0x0000001a050ebc25 */ /* 0x000fe2000f8e000e */
[----:B------:R-:W-:Y:S02]  /*2c70*/  CS2R R126, SRZ ;  /* 0x00000000007e7805 */ /* 0x000fe4000001ff00 */
[----:B------:R-:W-:Y:S02]  /*2c80*/  CS2R R124, SRZ ;  /* 0x00000000007c7805 */ /* 0x000fe4000001ff00 */
[----:B------:R-:W-:Y:S01]  /*2c90*/  CS2R R130, SRZ ;  /* 0x0000000000827805 */ /* 0x000fe2000001ff00 */
[----:B------:R-:W-:Y:S01]  /*2ca0*/  @!P4 IMAD.WIDE.U32 R12, R4, UR26, R6 ;  /* 0x0000001a040ccc25 */ /* 0x000fe2000f8e0006 */
[----:B------:R-:W-:-:S02]  /*2cb0*/  @!P2 IADD3 R4, P0, R30, UR18, RZ ;  /* 0x000000121e04ac10 */ /* 0x000fc4000ff1e0ff */
[----:B------:R-:W-:Y:S02]  /*2cc0*/  CS2R R128, SRZ ;  /* 0x0000000000807805 */ /* 0x000fe4000001ff00 */
[----:B------:R-:W-:Y:S01]  /*2cd0*/  CS2R R122, SRZ ;  /* 0x00000000007a7805 */ /* 0x000fe2000001ff00 */
[----:B------:R-:W-:Y:S01]  /*2ce0*/  IMAD.U32 R5, RZ, RZ, UR14 ;  /* 0x0000000eff057e24 */ /* 0x000fe2000f8e00ff */
[----:B------:R-:W-:Y:S01]  /*2cf0*/  CS2R R120, SRZ ;  /* 0x0000000000787805 */ /* 0x000fe2000001ff00 */
[----:B------:R-:W-:Y:S01]  /*2d00*/  @!P4 IMAD.IADD R7, R13, 0x1, R20 ;  /* 0x000000010d07c824 */ /* 0x000fe200078e0214 */
[----:B------:R-:W-:Y:S02]  /*2d10*/  CS2R R118, SRZ ;  /* 0x0000000000767805 */ /* 0x000fe4000001ff00 */
[----:B------:R-:W-:Y:S02]  /*2d20*/  CS2R R116, SRZ ;  /* 0x0000000000747805 */ /* 0x000fe4000001ff00 */
[----:B------:R-:W-:-:S02]  /*2d30*/  @!P2 IADD3.X R5, R31, UR19, R5, P0, !PT ;  /* 0x000000131f05ac10 */ /* 0x000fc400087fe405 */
        /* <DEDUP_REMOVED lines=25> */
[----:B------:R-:W-:Y:S01]  /*2ed0*/  ULDC UR20, c[0x0][0x2dc] ;  /* 0x0000b70000147ab9 */ /* 0x000fe20000000800 */
[----:B--2---:R-:W-:Y:S01]  /*2ee0*/  @P4 STS.128 [R29+0x12000], RZ ;  /* 0x012000ff1d004388 */ /* 0x004fe20000000c00 */
[----:B------:R-:W-:Y:S01]  /*2ef0*/  USHF.L.U32 UR18, UR22, 0x6, URZ ;  /* 0x0000000616127899 */ /* 0x000fe2000800063f */
[----:B------:R-:W-:Y:S01]  /*2f00*/  CS2R R22, SRZ ;  /* 0x0000000000167805 */ /* 0x000fe2000001ff00 */
[----:B------:R-:W-:Y:S01]  /*2f10*/  ULDC UR14, c[0x0][0x2ec] ;  /* 0x0000bb00000e7ab9 */ /* 0x000fe20000000800 */
[----:B------:R-:W-:Y:S04]  /*2f20*/  @P4 STS.128 [R29+0x14000], RZ ;  /* 0x014000ff1d004388 */ /* 0x000fe80000000c00 */
[----:B------:R-:W-:Y:S04]  /*2f30*/  @P4 STS.128 [R29+0x16000], RZ ;  /* 0x016000ff1d004388 */ /* 0x000fe80000000c00 */
[----:B------:R-:W-:Y:S01]  /*2f40*/  @!PT LDS RZ, [RZ] ;  /* 0x00000000fffff984 */ /* 0x000fe20000000800 */
[----:B------:R-:W-:Y:S01]  /*2f50*/  @!PT LDS RZ, [RZ] ;  /* 0x00000000fffff984 */ /* 0x000fe20000000800 */
[----:B------:R-:W-:Y:S01]  /*2f60*/  @!PT LDS RZ, [RZ] ;  /* 0x00000000fffff984 */ /* 0x000fe20000000800 */
[----:B------:R-:W-:Y:S04]  /*2f70*/  @!P4 LDGSTS.E.BYPASS.LTC128B.128 [R29+0x12000], desc[UR6][R8.64] ;  /* 0x12000000081dcfae */ /* 0x000fe8000b901d46 */
[----:B------:R-:W-:Y:S04]  /*2f80*/  @!P4 LDGSTS.E.BYPASS.LTC128B.128 [R29+0x14000], desc[UR6][R8.64+0x80] ;  /* 0x14000080081dcfae */ /* 0x000fe8000b901d46 */
[----:B------:R1:W-:Y:S04]  /*2f90*/  @!P4 LDGSTS.E.BYPASS.LTC128B.128 [R29+0x16000], desc[UR6][R8.64+0x100] ;  /* 0x16000100081dcfae */ /* 0x0003e8000b901d46 */
[----:B------:R-:W-:Y:S04]  /*2fa0*/  @P3 STS.128 [R29+0x13000], RZ ;  /* 0x013000ff1d003388 */ /* 0x000fe80000000c00 */
[----:B------:R-:W-:Y:S04]  /*2fb0*/  @P3 STS.128 [R29+0x15000], RZ ;  /* 0x015000ff1d003388 */ /* 0x000fe80000000c00 */
[----:B------:R-:W-:Y:S04]  /*2fc0*/  @P3 STS.128 [R29+0x17000], RZ ;  /* 0x017000ff1d003388 */ /* 0x000fe80000000c00 */
[----:B------:R-:W-:Y:S01]  /*2fd0*/  @!PT LDS RZ, [RZ] ;  /* 0x00000000fffff984 */ /* 0x000fe20000000800 */
[----:B------:R-:W-:Y:S01]  /*2fe0*/  @!PT LDS RZ, [RZ] ;  /* 0x00000000fffff984 */ /* 0x000fe20000000800 */
[----:B------:R-:W-:Y:S01]  /*2ff0*/  @!PT LDS RZ, [RZ] ;  /* 0x00000000fffff984 */ /* 0x000fe20000000800 */
[----:B------:R-:W-:Y:S04]  /*3000*/  @!P3 LDGSTS.E.BYPASS.LTC128B.128 [R29+0x13000], desc[UR6][R10.64] ;  /* 0x130000000a1dbfae */ /* 0x000fe8000b901d46 */
[----:B------:R-:W-:Y:S04]  /*3010*/  @!P3 LDGSTS.E.BYPASS.LTC128B.128 [R29+0x15000], desc[UR6][R10.64+0x80] ;  /* 0x150000800a1dbfae */ /* 0x000fe8000b901d46 */
[----:B------:R2:W-:Y:S01]  /*3020*/  @!P3 LDGSTS.E.BYPASS.LTC128B.128 [R29+0x17000], desc[UR6][R10.64+0x100] ;  /* 0x170001000a1dbfae */ /* 0x0005e2000b901d46 */
[----:B-1----:R-:W1:Y:S03]  /*3030*/  @!P4 LDC.64 R8, c[0x0][0x218] ;  /* 0x00008600ff08cb82 */ /* 0x002e660000000a00 */
[----:B------:R-:W0:Y:S04]  /*3040*/  LDGDEPBAR ;  /* 0x00000000000079af */ /* 0x000e280000000000 */
[----:B------:R-:W-:Y:S04]  /*3050*/  @P1 STS.128 [R29+0x6000], RZ ;  /* 0x006000ff1d001388 */ /* 0x000fe80000000c00 */
[----:B------:R-:W-:Y:S04]  /*3060*/  @P1 STS.128 [R29+0x8000], RZ ;  /* 0x008000ff1d001388 */ /* 0x000fe80000000c00 */
[----:B------:R-:W-:Y:S04]  /*3070*/  @P1 STS.128 [R29+0xa000], RZ ;  /* 0x00a000ff1d001388 */ /* 0x000fe80000000c00 */
[----:B------:R-:W-:Y:S01]  /*3080*/  @!PT LDS RZ, [RZ] ;  /* 0x00000000fffff984 */ /* 0x000fe20000000800 */
[----:B------:R-:W-:Y:S01]  /*3090*/  @!PT LDS RZ, [RZ] ;  /* 0x00000000fffff984 */ /* 0x000fe20000000800 */
[----:B------:R-:W-:Y:S01]  /*30a0*/  @!PT LDS RZ, [RZ] ;  /* 0x00000000fffff984 */ /* 0x000fe20000000800 */
[----:B------:R-:W-:Y:S04]  /*30b0*/  @!P1 LDGSTS.E.BYPASS.LTC128B.128 [R29+0x6000], desc[UR6][R32.64] ;  /* 0x06000000201d9fae */ /* 0x000fe8000b901d46 */
[----:B------:R-:W-:Y:S01]  /*30c0*/  @!P1 LDGSTS.E.BYPASS.LTC128B.128 [R29+0x8000], desc[UR6][R32.64+0x80] ;  /* 0x08000080201d9fae */ /* 0x000fe2000b901d46 */
[----:B--2---:R-:W2:Y:S03]  /*30d0*/  @!P3 LDC.64 R10, c[0x0][0x218] ;  /* 0x00008600ff0abb82 */ /* 0x004ea60000000a00 */
[----:B------:R-:W-:Y:S01]  /*30e0*/  @!P1 LDGSTS.E.BYPASS.LTC128B.128 [R29+0xa000], desc[UR6][R32.64+0x100] ;  /* 0x0a000100201d9fae */ /* 0x000fe2000b901d46 */
[----:B-1----:R-:W-:-:S02]  /*30f0*/  @!P4 LEA R6, P0, R12, R8, 0x1 ;  /* 0x000000080c06c211 */ /* 0x002fc400078008ff */
[----:B------:R-:W-:Y:S01]  /*3100*/  SHF.R.S32.HI R8, RZ, 0x1f, R18 ;  /* 0x0000001fff087819 */ /* 0x000fe20000011412 */
[----:B------:R-:W-:Y:S01]  /*3110*/  @P2 STS.128 [R29+0x7000], RZ ;  /* 0x007000ff1d002388 */ /* 0x000fe20000000c00 */
[----:B------:R-:W-:Y:S01]  /*3120*/  @!P4 LEA.HI.X R7, R12, R9, R7, 0x1, P0 ;  /* 0x000000090c07c211 */ /* 0x000fe200000f0c07 */
[----:B------:R-:W-:Y:S02]  /*3130*/  IMAD.MOV.U32 R9, RZ, RZ, 0x7f800000 ;  /* 0x7f800000ff097424 */ /* 0x000fe400078e00ff */
        /* <DEDUP_REMOVED lines=8> */
[----:B------:R-:W-:Y:S04]  /*31c0*/  @P1 STS.128 [R29], RZ ;  /* 0x000000ff1d001388 */ /* 0x000fe80000000c00 */
[----:B------:R-:W-:Y:S04]  /*31d0*/  @P1 STS.128 [R29+0x2000], RZ ;  /* 0x002000ff1d001388 */ /* 0x000fe80000000c00 */
[----:B------:R-:W-:Y:S04]  /*31e0*/  @P1 STS.128 [R29+0x4000], RZ ;  /* 0x004000ff1d001388 */ /* 0x000fe80000000c00 */
[----:B------:R-:W-:Y:S01]  /*31f0*/  @!PT LDS RZ, [RZ] ;  /* 0x00000000fffff984 */ /* 0x000fe20000000800 */
[----:B------:R-:W-:Y:S01]  /*3200*/  @!PT LDS RZ, [RZ] ;  /* 0x00000000fffff984 */ /* 0x000fe20000000800 */
[----:B------:R-:W-:Y:S01]  /*3210*/  @!PT LDS RZ, [RZ] ;  /* 0x00000000fffff984 */ /* 0x000fe20000000800 */
[----:B------:R-:W-:Y:S04]  /*3220*/  @!P1 LDGSTS.E.BYPASS.LTC128B.128 [R29], desc[UR6][R30.64] ;  /* 0x000000001e1d9fae */ /* 0x000fe8000b901d46 */
[----:B------:R-:W-:Y:S04]  /*3230*/  @!P1 LDGSTS.E.BYPASS.LTC128B.128 [R29+0x2000], desc[UR6][R30.64+0x80] ;  /* 0x020000801e1d9fae */ /* 0x000fe8000b901d46 */
[----:B------:R-:W-:Y:S01]  /*3240*/  @!P1 LDGSTS.E.BYPASS.LTC128B.128 [R29+0x4000], desc[UR6][R30.64+0x100] ;  /* 0x040001001e1d9fae */ /* 0x000fe2000b901d46 */
[C---:B------:R-:W-:Y:S01]  /*3250*/  ISETP.GE.AND P1, PT, R18.reuse, UR13, PT ;  /* 0x0000000d12007c0c */ /* 0x040fe2000bf26270 */
[----:B-1----:R-:W-:-:S02]  /*3260*/  IMAD.SHL.U32 R17, R18, 0x4, RZ ;  /* 0x0000000412117824 */ /* 0x002fc400078e00ff */
[----:B------:R-:W-:Y:S01]  /*3270*/  @P2 STS.128 [R29+0x1000], RZ ;  /* 0x001000ff1d002388 */ /* 0x000fe20000000c00 */
[----:B------:R-:W-:Y:S01]  /*3280*/  SHF.L.U64.HI R16, R18, 0x2, R8 ;  /* 0x0000000212107819 */ /* 0x000fe20000010208 */
        /* <DEDUP_REMOVED lines=18> */
[----:B-1----:R-:W-:Y:S01]  /*33b0*/  @!P3 IMAD.IADD R5, R15, 0x1, R19 ;  /* 0x000000010f05b824 */ /* 0x002fe200078e0213 */
[----:B--2---:R-:W-:-:S02]  /*33c0*/  @!P3 LEA R4, P0, R14, R10, 0x1 ;  /* 0x0000000a0e04b211 */ /* 0x004fc400078008ff */
[----:B------:R-:W-:Y:S02]  /*33d0*/  @P3 STS.128 [R29+0xd000], RZ ;  /* 0x00d000ff1d003388 */ /* 0x000fe40000000c00 */
[----:B------:R-:W-:Y:S02]  /*33e0*/  @!P3 LEA.HI.X R5, R14, R11, R5, 0x1, P0 ;  /* 0x0000000b0e05b211 */ /* 0x000fe400000f0c05 */
        /* <DEDUP_REMOVED lines=8> */
[----:B---3--:R-:W-:Y:S01]  /*3470*/  IADD3 R6, P0, R17, UR10, RZ ;  /* 0x0000000a11067c10 */ /* 0x008fe2000ff1e0ff */
[----:B------:R-:W-:-:S02]  /*3480*/  VIADD R18, R18, 0x1 ;  /* 0x0000000112127836 */ /* 0x000fc40000000000 */
[----:B------:R-:W-:Y:S01]  /*3490*/  STL [R1+0x64], R17 ;  /* 0x0000641101007387 */ /* 0x000fe20000100800 */
[----:B------:R-:W-:-:S03]  /*34a0*/  IADD3.X R7, R16, UR9, RZ, P0, !PT ;  /* 0x0000000910077c10 */ /* 0x000fc600087fe4ff */
[----:B------:R-:W-:Y:S04]  /*34b0*/  STL [R1+0x60], R16 ;  /* 0x0000601001007387 */ /* 0x000fe80000100800 */
[----:B------:R-:W2:Y:S04]  /*34c0*/  @!P5 LDG.E R8, desc[UR6][R6.64+0x20] ;  /* 0x000020060608d981 */ /* 0x000ea8000c1e1900 */
[----:B------:R3:W4:Y:S04]  /*34d0*/  @!P1 LDG.E R9, desc[UR6][R6.64] ;  /* 0x0000000606099981 */ /* 0x000728000c1e1900 */
[----:B------:R-:W0:Y:S01]  /*34e0*/  LDGDEPBAR ;  /* 0x00000000000079af */ /* 0x000e220000000000 */
[----:B-1----:R-:W-:-:S04]  /*34f0*/  LEA.HI R4, R28, R26, RZ, 0x4 ;  /* 0x0000001a1c047211 */ /* 0x002fc800078f20ff */
[----:B------:R-:W-:-:S04]  /*3500*/  SHF.R.S32.HI R5, RZ, 0x4, R4 ;  /* 0x00000004ff057819 */ /* 0x000fc80000011404 */
[----:B------:R-:W-:Y:S01]  /*3510*/  LEA.HI R4, R4, R5, RZ, 0x1 ;  /* 0x0000000504047211 */ /* 0x000fe200078f08ff */
[----:B---3--:R-:W-:-:S03]  /*3520*/  IMAD.SHL.U32 R7, R24, 0x40, RZ ;  /* 0x0000004018077824 */ /* 0x008fc600078e00ff */
[----:B------:R-:W-:Y:S01]  /*3530*/  LOP3.LUT R6, R4, 0xfffffffe, RZ, 0xc0, !PT ;  /* 0xfffffffe04067812 */ /* 0x000fe200078ec0ff */
[----:B------:R-:W-:-:S04]  /*3540*/  DEPBAR.LE SB0, 0x1 ;  /* 0x000080400000791a */ /* 0x000fc80000000000 */
[----:B------:R-:W-:Y:S01]  /*3550*/  LOP3.LUT R4, R7, 0x1c0, RZ, 0xc0, !PT ;  /* 0x000001c007047812 */ /* 0x000fe200078ec0ff */
[----:B------:R-:W-:Y:S01]  /*3560*/  IMAD.IADD R6, R5, 0x1, -R6 ;  /* 0x0000000105067824 */ /* 0x000fe200078e0a06 */
[----:B------:R-:W-:Y:S02]  /*3570*/  BAR.SYNC.DEFER_BLOCKING 0x0 ;  /* 0x0000000000007b1d */ /* 0x000fe40000010000 */
[----:B------:R-:W-:Y:S02]  /*3580*/  LOP3.LUT R5, R4, 0x8, R25, 0xf8, !PT ;  /* 0x0000000804057812 */ /* 0x000fe400078ef819 */
[----:B------:R-:W-:Y:S01]  /*3590*/  SHF.R.U32.HI R4, RZ, 0x3, R4 ;  /* 0x00000003ff047819 */ /* 0x000fe20000011604 */
[----:B------:R-:W-:-:S03]  /*35a0*/  IMAD.SHL.U32 R7, R6, 0x200, RZ ;  /* 0x0000020006077824 */ /* 0x000fc600078e00ff */
[----:B------:R-:W-:Y:S01]  /*35b0*/  LOP3.LUT R6, R5, R4, RZ, 0x3c, !PT ;  /* 0x0000000405067212 */ /* 0x000fe200078e3cff */
[----:B------:R-:W-:-:S05]  /*35c0*/  IMAD.U32 R5, RZ, RZ, UR8 ;  /* 0x00000008ff057e24 */ /* 0x000fca000f8e00ff */
[----:B------:R-:W-:Y:S02]  /*35d0*/  IADD3 R5, R5, -UR32, R18 ;  /* 0x8000002005057c10 */ /* 0x000fe4000fffe012 */
[----:B------:R-:W-:Y:S01]  /*35e0*/  LOP3.LUT P0, RZ, R24, 0x2, RZ, 0xc0, !PT ;  /* 0x0000000218ff7812 */ /* 0x000fe2000780c0ff */
[----:B--2---:R-:W-:Y:S04]  /*35f0*/  STL [R1+0x5c], R8 ;  /* 0x00005c0801007387 */ /* 0x004fe80000100800 */
[----:B------:R1:W-:Y:S04]  /*3600*/  STL [R1+0x70], R5 ;  /* 0x0000700501007387 */ /* 0x0003e80000100800 */
[----:B------:R2:W3:Y:S04]  /*3610*/  LDSM.16.M88.4 R164, [R252] ;  /* 0x00000000fca4783b */ /* 0x0004e80000000200 */
[----:B------:R2:W2:Y:S04]  /*3620*/  LDSM.16.M88.4 R168, [R252+0x800] ;  /* 0x00080000fca8783b */ /* 0x0004a80000000200 */
[----:B------:R2:W2:Y:S04]  /*3630*/  LDSM.16.M88.4 R196, [R252+0x2000] ;  /* 0x00200000fcc4783b */ /* 0x0004a80000000200 */
[----:B------:R2:W2:Y:S04]  /*3640*/  LDSM.16.M88.4 R200, [R252+0x2800] ;  /* 0x00280000fcc8783b */ /* 0x0004a80000000200 */
[----:B------:R2:W2:Y:S04]  /*3650*/  LDSM.16.M88.4 R228, [R252+0x4000] ;  /* 0x00400000fce4783b */ /* 0x0004a80000000200 */
[----:B------:R2:W2:Y:S04]  /*3660*/  LDSM.16.M88.4 R232, [R252+0x4800] ;  /* 0x00480000fce8783b */ /* 0x0004a80000000200 */
[----:B-1----:R-:W5:Y:S01]  /*3670*/  LDL R5, [R1+0x4] ;  /* 0x0000040001057983 */ /* 0x002f620000100800 */
[----:B------:R-:W-:-:S04]  /*3680*/  LEA.HI R8, R28, R26, RZ, 0x7 ;  /* 0x0000001a1c087211 */ /* 0x000fc800078f38ff */
[----:B------:R-:W-:Y:S02]  /*3690*/  SHF.R.S32.HI R8, RZ, 0x7, R8 ;  /* 0x00000007ff087819 */ /* 0x000fe40000011408 */
[----:B------:R-:W-:-:S03]  /*36a0*/  SEL R240, R240, 0xffffffe0, !P0 ;  /* 0xffffffe0f0f07807 */ /* 0x000fc60004000000 */
[----:B------:R-:W-:-:S04]  /*36b0*/  IMAD R4, R8, 0x800, R7 ;  /* 0x0000080008047824 */ /* 0x000fc800078e0207 */
[----:B------:R-:W-:Y:S02]  /*36c0*/  IMAD.IADD R4, R4, 0x1, R6 ;  /* 0x0000000104047824 */ /* 0x000fe400078e0206 */
[----:B------:R-:W-:-:S03]  /*36d0*/  IMAD.IADD R240, R240, 0x1, R252 ;  /* 0x00000001f0f07824 */ /* 0x000fc600078e02fc */
[----:B------:R-:W-:Y:S02]  /*36e0*/  LEA R4, R4, UR4, 0x1 ;  /* 0x0000000404047c11 */ /* 0x000fe4000f8e08ff */
        /* <DEDUP_REMOVED lines=11> */
[----:B------:R1:W1:Y:S04]  /*37a0*/  LDSM.16.M88.4 R216, [R4+0x16800] ;  /* 0x0168000004d8783b */ /* 0x0002680000000200 */
[----:B----4-:R4:W-:Y:S04]  /*37b0*/  STL [R1+0x58], R9 ;  /* 0x0000580901007387 */ /* 0x0109e80000100800 */
[----:B------:R4:W-:Y:S01]  /*37c0*/  STL [R1], R4 ;  /* 0x0000000401007387 */ /* 0x0009e20000100800 */
[----:B------:R-:W-:Y:S01]  /*37d0*/  UIADD3 UR19, UR32, 0x40, UR18 ;  /* 0x0000004020137890 */ /* 0x000fe2000fffe012 */
[----:B------:R-:W-:-:S02]  /*37e0*/  CS2R R30, SRZ ;  /* 0x00000000001e7805 */ /* 0x000fc4000001ff00 */
[----:B------:R-:W-:Y:S02]  /*37f0*/  CS2R R28, SRZ ;  /* 0x00000000001c7805 */ /* 0x000fe4000001ff00 */
[----:B------:R-:W-:Y:S02]  /*3800*/  CS2R R32, SRZ ;  /* 0x0000000000207805 */ /* 0x000fe4000001ff00 */
[----:B------:R-:W-:Y:S02]  /*3810*/  CS2R R26, SRZ ;  /* 0x00000000001a7805 */ /* 0x000fe4000001ff00 */
[----:B------:R-:W-:Y:S02]  /*3820*/  CS2R R24, SRZ ;  /* 0x0000000000187805 */ /* 0x000fe4000001ff00 */
[----:B------:R-:W-:Y:S01]  /*3830*/  CS2R R20, SRZ ;  /* 0x0000000000147805 */ /* 0x000fe2000001ff00 */
[----:B------:R-:W-:Y:S02]  /*3840*/  UIADD3 UR18, UR18, 0x40, URZ ;  /* 0x0000004012127890 */ /* 0x000fe4000fffe03f */
[----:B------:R-:W-:Y:S01]  /*3850*/  UIADD3 UR19, UR19, -UR8, URZ ;  /* 0x8000000813137290 */ /* 0x000fe2000fffe03f */
[----:B-----5:R4:W1:Y:S04]  /*3860*/  LDSM.16.M88.4 R156, [R5] ;  /* 0x00000000059c783b */ /* 0x0208680000000200 */
[----:B------:R4:W1:Y:S04]  /*3870*/  LDSM.16.M88.4 R160, [R5+0x800] ;  /* 0x0008000005a0783b */ /* 0x0008680000000200 */
[----:B------:R4:W1:Y:S04]  /*3880*/  LDSM.16.M88.4 R188, [R5+0x2000] ;  /* 0x0020000005bc783b */ /* 0x0008680000000200 */
[----:B------:R4:W1:Y:S04]  /*3890*/  LDSM.16.M88.4 R192, [R5+0x2800] ;  /* 0x0028000005c0783b */ /* 0x0008680000000200 */
[----:B------:R4:W1:Y:S04]  /*38a0*/  LDSM.16.M88.4 R220, [R5+0x4000] ;  /* 0x0040000005dc783b */ /* 0x0008680000000200 */
[----:B--23--:R4:W1:Y:S02]  /*38b0*/  LDSM.16.M88.4 R224, [R5+0x4800] ;  /* 0x0048000005e0783b */ /* 0x00c8640000000200 */
.L_x_64:
[----:B------:R-:W4:Y:S01]  /*38c0*/  LDL R245, [R1] ;  /* 0x0000000001f57983 */ /* 0x000f220000100800 */
[----:B------:R-:W-:Y:S02]  /*38d0*/  USHF.L.U32 UR13, UR5, 0x6, URZ ;  /* 0x00000006050d7899 */ /* 0x000fe4000800063f */
[----:B------:R-:W-:Y:S01]  /*38e0*/  UISETP.GT.AND UP2, UPT, UR5, UR15, UPT ;  /* 0x0000000f0500728c */ /* 0x000fe2000bf44270 */
[----:B------:R-:W2:Y:S01]  /*38f0*/  LDL R249, [R1+0x8] ;  /* 0x0000080001f97983 */ /* 0x000ea20000100800 */
[----:B------:R-:W-:Y:S03]  /*3900*/  UISETP.GE.AND UP0, UPT, UR13, UR19, UPT ;  /* 0x000000130d00728c */ /* 0x000fe6000bf06270 */
[----:B------:R-:W3:Y:S01]  /*3910*/  LDL R244, [R1+0x4] ;  /* 0x0000040001f47983 */ /* 0x000ee20000100800 */
[----:B------:R-:W-:Y:S01]  /*3920*/  UISETP.LT.AND UP0, UPT, UR18, UR8, UP0 ;  /* 0x000000081200728c */ /* 0x000fe20008701270 */
[----:B------:R-:W-:Y:S02]  /*3930*/  PLOP3.LUT P3, PT, PT, PT, UP2, 0x80, 0x0 ;  /* 0x000000000000781c */ /* 0x000fe40003f6f028 */
[----:B------:R-:W3:Y:S03]  /*3940*/  LDL R248, [R1+0xc] ;  /* 0x00000c0001f87983 */ /* 0x000ee60000100800 */
[----:B------:R-:W-:Y:S01]  /*3950*/  PLOP3.LUT P0, PT, PT, PT, UP0, 0x80, 0x0 ;  /* 0x000000000000781c */ /* 0x000fe20003f0f008 */
[----:B-1----:R-:W3:Y:S04]  /*3960*/  LDL R247, [R1+0x18] ;  /* 0x0000180001f77983 */ /* 0x002ee80000100800 */
[----:B------:R-:W3:Y:S04]  /*3970*/  LDL R250, [R1+0x10] ;  /* 0x0000100001fa7983 */ /* 0x000ee80000100800 */
[----:B------:R-:W3:Y:S04]  /*3980*/  LDL R246, [R1+0x14] ;  /* 0x0000140001f67983 */ /* 0x000ee80000100800 */
[----:B------:R-:W0:Y:S04]  /*3990*/  LDGDEPBAR ;  /* 0x00000000000079af */ /* 0x000e280000000000 */
[----:B------:R-:W3:Y:S01]  /*39a0*/  LDL R251, [R1+0x74] ;  /* 0x0000740001fb7983 */ /* 0x000ee20000100800 */
[----:B------:R-:W-:Y:S04]  /*39b0*/  DEPBAR.LE SB0, 0x0 ;  /* 0x000080000000791a */ /* 0x000fe80000000000 */
[----:B------:R-:W-:Y:S06]  /*39c0*/  BAR.SYNC.DEFER_BLOCKING 0x0 ;  /* 0x0000000000007b1d */ /* 0x000fec0000010000 */
[----:B------:R-:W-:Y:S04]  /*39d0*/  LDSM.16.M88.4 R88, [R252+-0x6000] ;  /* 0xffa00000fc58783b */ /* 0x000fe80000000200 */
[----:B----4-:R-:W-:Y:S04]  /*39e0*/  LDSM.16.M88.4 R8, [R245+0xc000] ;  /* 0x00c00000f508783b */ /* 0x010fe80000000200 */
[----:B--2---:R-:W1:Y:S04]  /*39f0*/  LDSM.16.M88.4 R16, [R249] ;  /* 0x00000000f910783b */ /* 0x004e680000000200 */
[----:B------:R-:W2:Y:S04]  /*3a00*/  LDSM.16.M88.4 R68, [R245+0xc800] ;  /* 0x00c80000f544783b */ /* 0x000ea80000000200 */
[----:B---3--:R-:W-:Y:S04]  /*3a10*/  LDSM.16.M88.4 R72, [R248] ;  /* 0x00000000f848783b */ /* 0x008fe80000000200 */
        /* <DEDUP_REMOVED lines=172> */
[----:B------:R-:W-:Y:S07]  /*44e0*/  IADD3.X R13, R78, UR11, RZ, P0, !PT ;  /* 0x0000000b4e0d7c10 */ /* 0x000fee00087fe4ff */
        /* <DEDUP_REMOVED lines=103> */
[C---:B------:R-:W-:Y:S02]  /*4b60*/  FADD.FTZ R5, -R80.reuse, R15 ;  /* 0x0000000f50057221 */ /* 0x040fe40000010100 */
        /* <DEDUP_REMOVED lines=25> */
[----:B------:R-:W2:Y:S04]  /*4d00*/  LDSM.16.MT88.4 R12, [R2+0x14000] ;  /* 0x01400000020c783b */ /* 0x000ea80000004200 */
[----:B------:R-:W3:Y:S04]  /*4d10*/  LDSM.16.MT88.4 R16, [R0+0x8000] ;  /* 0x008000000010783b */ /* 0x000ee80000004200 */
[----:B------:R-:W4:Y:S04]  /*4d20*/  LDSM.16.MT88.4 R68, [R0+0xa000] ;  /* 0x00a000000044783b */ /* 0x000f280000004200 */
[----:B------:R-:W-:Y:S04]  /*4d30*/  LDSM.16.MT88.4 R72, [R3+0x14800] ;  /* 0x014800000348783b */ /* 0x000fe80000004200 */
[----:B------:R-:W4:Y:S04]  /*4d40*/  LDSM.16.MT88.4 R76, [R0+0x6800] ;  /* 0x00680000004c783b */ /* 0x000f280000004200 */
[----:B------:R-:W4:Y:S04]  /*4d50*/  LDSM.16.MT88.4 R80, [R2+0x14800] ;  /* 0x014800000250783b */ /* 0x000f280000004200 */
[----:B------:R-:W4:Y:S04]  /*4d60*/  LDSM.16.MT88.4 R84, [R0+0x8800] ;  /* 0x008800000054783b */ /* 0x000f280000004200 */
[----:B------:R-:W-:Y:S04]  /*4d70*/  LDSM.16.MT88.4 R88, [R0+0x7800] ;  /* 0x007800000058783b */ /* 0x000fe80000004200 */
[----:B------:R-:W-:Y:S01]  /*4d80*/  LDSM.16.MT88.4 R92, [R2+0x15800] ;  /* 0x01580000025c783b */ /* 0x000fe20000004200 */
[-C--:B-1---5:R-:W-:Y:S03]  /*4d90*/  HMMA.16816.F32 R20, R4, R8.reuse, R20 ;  /* 0x000000080414723c */ /* 0x0a2fe60000001814 */
[----:B------:R1:W5:Y:S03]  /*4da0*/  LDL R244, [R1+0x2c] ;  /* 0x00002c0001f47983 */ /* 0x0003660000100800 */
[C---:B--2---:R-:W-:Y:S06]  /*4db0*/  HMMA.16816.F32 R24, R12.reuse, R8, R24 ;  /* 0x000000080c18723c */ /* 0x044fec0000001818 */
[-C--:B------:R-:W-:Y:S06]  /*4dc0*/  HMMA.16816.F32 R28, R12, R10.reuse, R28 ;  /* 0x0000000a0c1c723c */ /* 0x080fec000000181c */
[C---:B------:R-:W-:Y:S01]  /*4dd0*/  HMMA.16816.F32 R32, R4.reuse, R10, R32 ;  /* 0x0000000a0420723c */ /* 0x040fe20000001820 */
[----:B------:R-:W2:Y:S05]  /*4de0*/  LDSM.16.MT88.4 R8, [R0+0xa800] ;  /* 0x00a800000008783b */ /* 0x000eaa0000004200 */
[-C--:B---3--:R-:W-:Y:S06]  /*4df0*/  HMMA.16816.F32 R36, R4, R16.reuse, R36 ;  /* 0x000000100424723c */ /* 0x088fec0000001824 */
[C---:B------:R-:W-:Y:S06]  /*4e00*/  HMMA.16816.F32 R40, R12.reuse, R16, R40 ;  /* 0x000000100c28723c */ /* 0x040fec0000001828 */
[-C--:B------:R-:W-:Y:S06]  /*4e10*/  HMMA.16816.F32 R44, R12, R18.reuse, R44 ;  /* 0x000000120c2c723c */ /* 0x080fec000000182c */
[C---:B------:R-:W-:Y:S01]  /*4e20*/  HMMA.16816.F32 R48, R4.reuse, R18, R48 ;  /* 0x000000120430723c */ /* 0x040fe20000001830 */
[----:B------:R-:W-:Y:S05]  /*4e30*/  LDSM.16.MT88.4 R16, [R2+0x15000] ;  /* 0x015000000210783b */ /* 0x000fea0000004200 */
[-C--:B----4-:R-:W-:Y:S06]  /*4e40*/  HMMA.16816.F32 R52, R4, R68.reuse, R52 ;  /* 0x000000440434723c */ /* 0x090fec0000001834 */
[C---:B------:R-:W-:Y:S06]  /*4e50*/  HMMA.16816.F32 R56, R12.reuse, R68, R56 ;  /* 0x000000440c38723c */ /* 0x040fec0000001838 */
[-C--:B------:R-:W-:Y:S01]  /*4e60*/  HMMA.16816.F32 R60, R12, R70.reuse, R60 ;  /* 0x000000460c3c723c */ /* 0x080fe2000000183c */
[----:B------:R-:W-:Y:S05]  /*4e70*/  LDSM.16.MT88.4 R12, [R0+0x7000] ;  /* 0x00700000000c783b */ /* 0x000fea0000004200 */
[----:B------:R-:W-:Y:S01]  /*4e80*/  HMMA.16816.F32 R64, R4, R70, R64 ;  /* 0x000000460440723c */ /* 0x000fe20000001840 */
[----:B------:R-:W3:Y:S04]  /*4e90*/  LDSM.16.MT88.4 R4, [R3+0x15000] ;  /* 0x015000000304783b */ /* 0x000ee80000004200 */
[----:B------:R-:W4:Y:S01]  /*4ea0*/  LDSM.16.MT88.4 R68, [R0+0x9000] ;  /* 0x009000000044783b */ /* 0x000f220000004200 */
[-C--:B------:R-:W-:Y:S06]  /*4eb0*/  HMMA.16816.F32 R20, R72, R76.reuse, R20 ;  /* 0x0000004c4814723c */ /* 0x080fec0000001814 */
[C---:B------:R-:W-:Y:S06]  /*4ec0*/  HMMA.16816.F32 R24, R80.reuse, R76, R24 ;  /* 0x0000004c5018723c */ /* 0x040fec0000001818 */
[-C--:B------:R-:W-:Y:S06]  /*4ed0*/  HMMA.16816.F32 R28, R80, R78.reuse, R28 ;  /* 0x0000004e501c723c */ /* 0x080fec000000181c */
[C---:B------:R-:W-:Y:S01]  /*4ee0*/  HMMA.16816.F32 R32, R72.reuse, R78, R32 ;  /* 0x0000004e4820723c */ /* 0x040fe20000001820 */
[----:B------:R-:W1:Y:S05]  /*4ef0*/  LDSM.16.MT88.4 R76, [R0+0xb000] ;  /* 0x00b00000004c783b */ /* 0x000e6a0000004200 */
[-C--:B------:R-:W-:Y:S06]  /*4f00*/  HMMA.16816.F32 R36, R72, R84.reuse, R36 ;  /* 0x000000544824723c */ /* 0x080fec0000001824 */
[C---:B------:R-:W-:Y:S06]  /*4f10*/  HMMA.16816.F32 R40, R80.reuse, R84, R40 ;  /* 0x000000545028723c */ /* 0x040fec0000001828 */
[-C--:B------:R-:W-:Y:S06]  /*4f20*/  HMMA.16816.F32 R44, R80, R86.reuse, R44 ;  /* 0x00000056502c723c */ /* 0x080fec000000182c */
[C---:B------:R-:W-:Y:S01]  /*4f30*/  HMMA.16816.F32 R48, R72.reuse, R86, R48 ;  /* 0x000000564830723c */ /* 0x040fe20000001830 */
[----:B------:R-:W1:Y:S05]  /*4f40*/  LDSM.16.MT88.4 R84, [R3+0x15800] ;  /* 0x015800000354783b */ /* 0x000e6a0000004200 */
[-C--:B--2---:R-:W-:Y:S06]  /*4f50*/  HMMA.16816.F32 R52, R72, R8.reuse, R52 ;  /* 0x000000084834723c */ /* 0x084fec0000001834 */
[C---:B------:R-:W-:Y:S06]  /*4f60*/  HMMA.16816.F32 R56, R80.reuse, R8, R56 ;  /* 0x000000085038723c */ /* 0x040fec0000001838 */
[-C--:B------:R-:W-:Y:S01]  /*4f70*/  HMMA.16816.F32 R60, R80, R10.reuse, R60 ;  /* 0x0000000a503c723c */ /* 0x080fe2000000183c */
[----:B------:R-:W2:Y:S05]  /*4f80*/  LDSM.16.MT88.4 R80, [R0+0x9800] ;  /* 0x009800000050783b */ /* 0x000eaa0000004200 */
[----:B------:R-:W-:Y:S01]  /*4f90*/  HMMA.16816.F32 R64, R72, R10, R64 ;  /* 0x0000000a4840723c */ /* 0x000fe20000001840 */
[----:B------:R-:W2:Y:S01]  /*4fa0*/  LDSM.16.MT88.4 R8, [R0+0xb800] ;  /* 0x00b800000008783b */ /* 0x000ea20000004200 */
[----:B------:R-:W-:Y:S04]  /*4fb0*/  BAR.SYNC.DEFER_BLOCKING 0x0 ;  /* 0x0000000000007b1d */ /* 0x000fe80000010000 */
[-C--:B---3--:R-:W-:Y:S06]  /*4fc0*/  HMMA.16816.F32 R20, R4, R12.reuse, R20 ;  /* 0x0000000c0414723c */ /* 0x088fec0000001814 */
[C---:B------:R-:W-:Y:S06]  /*4fd0*/  HMMA.16816.F32 R24, R16.reuse, R12, R24 ;  /* 0x0000000c1018723c */ /* 0x040fec0000001818 */
[-C--:B------:R-:W-:Y:S06]  /*4fe0*/  HMMA.16816.F32 R28, R16, R14.reuse, R28 ;  /* 0x0000000e101c723c */ /* 0x080fec000000181c */
[C---:B------:R-:W-:Y:S06]  /*4ff0*/  HMMA.16816.F32 R32, R4.reuse, R14, R32 ;  /* 0x0000000e0420723c */ /* 0x040fec0000001820 */
[-C--:B----4-:R-:W-:Y:S06]  /*5000*/  HMMA.16816.F32 R36, R4, R68.reuse, R36 ;  /* 0x000000440424723c */ /* 0x090fec0000001824 */
[C---:B------:R-:W-:Y:S06]  /*5010*/  HMMA.16816.F32 R40, R16.reuse, R68, R40 ;  /* 0x000000441028723c */ /* 0x040fec0000001828 */
[-C--:B------:R-:W-:Y:S06]  /*5020*/  HMMA.16816.F32 R44, R16, R70.reuse, R44 ;  /* 0x00000046102c723c */ /* 0x080fec000000182c */
[C---:B------:R-:W-:Y:S06]  /*5030*/  HMMA.16816.F32 R48, R4.reuse, R70, R48 ;  /* 0x000000460430723c */ /* 0x040fec0000001830 */
[-C--:B-1----:R-:W-:Y:S06]  /*5040*/  HMMA.16816.F32 R52, R4, R76.reuse, R52 ;  /* 0x0000004c0434723c */ /* 0x082fec0000001834 */
[C---:B------:R-:W-:Y:S06]  /*5050*/  HMMA.16816.F32 R56, R16.reuse, R76, R56 ;  /* 0x0000004c1038723c */ /* 0x040fec0000001838 */
[-C--:B------:R-:W-:Y:S06]  /*5060*/  HMMA.16816.F32 R60, R16, R78.reuse, R60 ;  /* 0x0000004e103c723c */ /* 0x080fec000000183c */
[----:B------:R-:W-:Y:S06]  /*5070*/  HMMA.16816.F32 R64, R4, R78, R64 ;  /* 0x0000004e0440723c */ /* 0x000fec0000001840 */
[-C--:B------:R-:W-:Y:S06]  /*5080*/  HMMA.16816.F32 R20, R84, R88.reuse, R20 ;  /* 0x000000585414723c */ /* 0x080fec0000001814 */
[C---:B------:R-:W-:Y:S06]  /*5090*/  HMMA.16816.F32 R24, R92.reuse, R88, R24 ;  /* 0x000000585c18723c */ /* 0x040fec0000001818 */
[-C--:B------:R-:W-:Y:S06]  /*50a0*/  HMMA.16816.F32 R28, R92, R90.reuse, R28 ;  /* 0x0000005a5c1c723c */ /* 0x080fec000000181c */
[C---:B------:R-:W-:Y:S06]  /*50b0*/  HMMA.16816.F32 R32, R84.reuse, R90, R32 ;  /* 0x0000005a5420723c */ /* 0x040fec0000001820 */
[-C--:B--2---:R-:W-:Y:S06]  /*50c0*/  HMMA.16816.F32 R36, R84, R80.reuse, R36 ;  /* 0x000000505424723c */ /* 0x084fec0000001824 */
        /* <DEDUP_REMOVED lines=12> */
[----:B------:R-:W3:Y:S01]  /*5190*/  LDC R7, c[0x0][0x424] ;  /* 0x00010900ff077b82 */ /* 0x000ee20000000800 */
[----:B-1----:R-:W-:Y:S05]  /*51a0*/  IMAD.U32 R4, R6, -0x40, RZ ;  /* 0xffffffc006047824 */ /* 0x002fea00078e00ff */
[C---:B--2---:R-:W-:Y:S04]  /*51b0*/  LEA R5, P0, R4.reuse, R96, 0x1 ;  /* 0x0000006004057211 */ /* 0x044fe800078008ff */
[----:B------:R-:W-:Y:S01]  /*51c0*/  LEA.HI.X.SX32 R4, R4, R97, 0x1, P0 ;  /* 0x0000006104047211 */ /* 0x000fe200000f0eff */
[----:B------:R-:W-:Y:S04]  /*51d0*/  IMAD.MOV.U32 R8, RZ, RZ, R5 ;  /* 0x000000ffff087224 */ /* 0x000fe800078e0005 */
[----:B------:R-:W-:Y:S01]  /*51e0*/  IMAD.MOV.U32 R9, RZ, RZ, R4 ;  /* 0x000000ffff097224 */ /* 0x000fe200078e0004 */
[C---:B------:R-:W-:Y:S04]  /*51f0*/  LEA R4, P0, R6.reuse, R8, 0x6 ;  /* 0x0000000806047211 */ /* 0x040fe800078030ff */
[----:B------:R-:W-:Y:S01]  /*5200*/  @!PT LDS RZ, [RZ] ;  /* 0x00000000fffff984 */ /* 0x000fe20000000800 */
[----:B------:R-:W-:Y:S01]  /*5210*/  @!PT LDS RZ, [RZ] ;  /* 0x00000000fffff984 */ /* 0x000fe20000000800 */
[----:B------:R-:W-:Y:S01]  /*5220*/  @!PT LDS RZ, [RZ] ;  /* 0x00000000fffff984 */ /* 0x000fe20000000800 */
[----:B-----5:R1:W-:Y:S01]  /*5230*/  LDGSTS.E.BYPASS.LTC128B.128 [R244+0x6000], desc[UR6][R8.64] ;  /* 0x0600000008f47fae */ /* 0x0203e2000b901d46 */
[----:B---3--:R-:W-:Y:S03]  /*5240*/  LEA.HI.X R5, R6, R9, R7, 0x6, P0 ;  /* 0x0000000906057211 */ /* 0x008fe600000f3407 */
[----:B------:R1:W-:Y:S04]  /*5250*/  LDGSTS.E.BYPASS.LTC128B.128 [R244+0x8000], desc[UR6][R8.64+0x80] ;  /* 0x0800008008f47fae */ /* 0x0003e8000b901d46 */
[----:B------:R1:W-:Y:S04]  /*5260*/  LDGSTS.E.BYPASS.LTC128B.128 [R244+0xa000], desc[UR6][R8.64+0x100] ;  /* 0x0a00010008f47fae */ /* 0x0003e8000b901d46 */
[----:B------:R1:W-:Y:S04]  /*5270*/  LDGSTS.E.BYPASS.LTC128B.128 [R244+0x7000], desc[UR6][R4.64] ;  /* 0x0700000004f47fae */ /* 0x0003e8000b901d46 */
[----:B------:R1:W-:Y:S04]  /*5280*/  LDGSTS.E.BYPASS.LTC128B.128 [R244+0x9000], desc[UR6][R4.64+0x80] ;  /* 0x0900008004f47fae */ /* 0x0003e8000b901d46 */
[----:B------:R1:W-:Y:S04]  /*5290*/  LDGSTS.E.BYPASS.LTC128B.128 [R244+0xb000], desc[UR6][R4.64+0x100] ;  /* 0x0b00010004f47fae */ /* 0x0003e8000b901d46 */
[----:B------:R1:W-:Y:S04]  /*52a0*/  STL.64 [R1+0x38], R8 ;  /* 0x0000380801007387 */ /* 0x0003e80000100a00 */
[----:B------:R-:W0:Y:S02]  /*52b0*/  LDGDEPBAR ;  /* 0x00000000000079af */ /* 0x000e240000000000 */
.L_x_62:
        /* <DEDUP_REMOVED lines=16> */
[----:B------:R-:W-:Y:S04]  /*53c0*/  STL.64 [R1+0xb0], R32 ;  /* 0x0000b02001007387 */ /* 0x000fe80000100a00 */
[----:B------:R1:W-:Y:S04]  /*53d0*/  STL [R1+0xa8], R30 ;  /* 0x0000a81e01007387 */ /* 0x0003e80000100800 */
[----:B------:R-:W-:Y:S04]  /*53e0*/  STL.64 [R1+0xa0], R28 ;  /* 0x0000a01c01007387 */ /* 0x000fe80000100a00 */
[----:B------:R4:W-:Y:S04]  /*53f0*/  STL.64 [R1+0x98], R22 ;  /* 0x0000981601007387 */ /* 0x0009e80000100a00 */
[----:B------:R-:W-:Y:S04]  /*5400*/  STL.64 [R1+0x90], R26 ;  /* 0x0000901a01007387 */ /* 0x000fe80000100a00 */
[----:B------:R-:W-:Y:S04]  /*5410*/  STL.64 [R1+0x88], R24 ;  /* 0x0000881801007387 */ /* 0x000fe80000100a00 */
[----:B------:R4:W-:Y:S04]  /*5420*/  STL.64 [R1+0x80], R20 ;  /* 0x0000801401007387 */ /* 0x0009e80000100a00 */
[----:B------:R-:W-:Y:S01]  /*5430*/  LDSM.16.MT88.4 R244, [R0+0x10000] ;  /* 0x0100000000f4783b */ /* 0x000fe20000004200 */
[----:B-1----:R-:W-:Y:S03]  /*5440*/  IMAD.MOV.U32 R30, RZ, RZ, R43 ;  /* 0x000000ffff1e7224 */ /* 0x002fe600078e002b */
[----:B------:R-:W-:Y:S04]  /*5450*/  LDSM.16.MT88.4 R36, [R0+0xe800] ;  /* 0x00e800000024783b */ /* 0x000fe80000004200 */
[----:B----4-:R-:W4:Y:S04]  /*5460*/  LDL R23, [R1+0x24] ;  /* 0x0000240001177983 */ /* 0x010f280000100800 */
[----:B------:R-:W4:Y:S04]  /*5470*/  LDL R20, [R1+0x20] ;  /* 0x0000200001147983 */ /* 0x000f280000100800 */
        /* <DEDUP_REMOVED lines=31> */
[----:B------:R-:W1:Y:S05]  /*5670*/  LDSM.16.M88.4 R24, [R20] ;  /* 0x000000001418783b */ /* 0x000e6a0000000200 */
[----:B------:R-:W-:Y:S01]  /*5680*/  HMMA.16816.F32 R96, R248, R246, R96 ;  /* 0x000000f6f860723c */ /* 0x000fe20000001860 */
[----:B------:R-:W2:Y:S04]  /*5690*/  LDSM.16.MT88.4 R244, [R0+0xf000] ;  /* 0x00f0000000f4783b */ /* 0x000ea80000004200 */
[----:B------:R-:W3:Y:S01]  /*56a0*/  LDSM.16.MT88.4 R248, [R0+0x11000] ;  /* 0x0110000000f8783b */ /* 0x000ee20000004200 */
[-C--:B-1----:R-:W-:Y:S06]  /*56b0*/  HMMA.16816.F32 R4, R24, R44.reuse, R4 ;  /* 0x0000002c1804723c */ /* 0x082fec0000001804 */
[C---:B------:R-:W-:Y:S06]  /*56c0*/  HMMA.16816.F32 R8, R36.reuse, R44, R8 ;  /* 0x0000002c2408723c */ /* 0x040fec0000001808 */
[-C--:B------:R-:W-:Y:S06]  /*56d0*/  HMMA.16816.F32 R12, R36, R46.reuse, R12 ;  /* 0x0000002e240c723c */ /* 0x080fec000000180c */
[C---:B------:R-:W-:Y:S01]  /*56e0*/  HMMA.16816.F32 R16, R24.reuse, R46, R16 ;  /* 0x0000002e1810723c */ /* 0x040fe20000001810 */
[----:B------:R-:W5:Y:S04]  /*56f0*/  LDL.LU.64 R46, [R1+0xe0] ;  /* 0x0000e000012e7983 */ /* 0x000f680000300a00 */
[----:B------:R-:W5:Y:S01]  /*5700*/  LDL.LU.64 R44, [R1+0xd8] ;  /* 0x0000d800012c7983 */ /* 0x000f620000300a00 */
[-C--:B--2---:R-:W-:Y:S03]  /*5710*/  HMMA.16816.F32 R68, R24, R244.reuse, R68 ;  /* 0x000000f41844723c */ /* 0x084fe60000001844 */
[----:B------:R-:W2:Y:S03]  /*5720*/  LDL R29, [R1+0x64] ;  /* 0x00006400011d7983 */ /* 0x000ea60000100800 */
[C---:B------:R-:W-:Y:S01]  /*5730*/  HMMA.16816.F32 R72, R36.reuse, R244, R72 ;  /* 0x000000f42448723c */ /* 0x040fe20000001848 */
[----:B------:R-:W4:Y:S04]  /*5740*/  LDL R22, [R1+0x60] ;  /* 0x0000600001167983 */ /* 0x000f280000100800 */
[----:B------:R-:W4:Y:S01]  /*5750*/  LDL R33, [R1+0x5c] ;  /* 0x00005c0001217983 */ /* 0x000f220000100800 */
[-C--:B------:R-:W-:Y:S03]  /*5760*/  HMMA.16816.F32 R76, R36, R246.reuse, R76 ;  /* 0x000000f6244c723c */ /* 0x080fe6000000184c */
[----:B------:R-:W4:Y:S03]  /*5770*/  LDL R32, [R1+0x58] ;  /* 0x0000580001207983 */ /* 0x000f260000100800 */
[C---:B------:R-:W-:Y:S01]  /*5780*/  HMMA.16816.F32 R80, R24.reuse, R246, R80 ;  /* 0x000000f61850723c */ /* 0x040fe20000001850 */
[----:B------:R-:W4:Y:S04]  /*5790*/  LDL.LU.64 R20, [R1+0x30] ;  /* 0x0000300001147983 */ /* 0x000f280000300a00 */
[----:B------:R-:W1:Y:S01]  /*57a0*/  LDSM.16.M88.4 R244, [R23] ;  /* 0x0000000017f4783b */ /* 0x000e620000000200 */
[-C--:B---3--:R-:W-:Y:S06]  /*57b0*/  HMMA.16816.F32 R84, R24, R248.reuse, R84 ;  /* 0x000000f81854723c */ /* 0x088fec0000001854 */
[C---:B------:R-:W-:Y:S06]  /*57c0*/  HMMA.16816.F32 R88, R36.reuse, R248, R88 ;  /* 0x000000f82458723c */ /* 0x040fec0000001858 */
[-C--:B------:R-:W-:Y:S01]  /*57d0*/  HMMA.16816.F32 R92, R36, R250.reuse, R92 ;  /* 0x000000fa245c723c */ /* 0x080fe2000000185c */
[----:B------:R3:W1:Y:S05]  /*57e0*/  LDSM.16.M88.4 R36, [R23+0x1000] ;  /* 0x001000001724783b */ /* 0x00066a0000000200 */
[----:B------:R-:W-:Y:S01]  /*57f0*/  HMMA.16816.F32 R96, R24, R250, R96 ;  /* 0x000000fa1860723c */ /* 0x000fe20000001860 */
[----:B------:R-:W1:Y:S04]  /*5800*/  LDSM.16.MT88.4 R248, [R0+0xf800] ;  /* 0x00f8000000f8783b */ /* 0x000e680000004200 */
[----:B------:R-:W1:Y:S01]  /*5810*/  LDSM.16.MT88.4 R24, [R0+0x11800] ;  /* 0x011800000018783b */ /* 0x000e620000004200 */
[----:B---3--:R-:W3:Y:S01]  /*5820*/  LDC R23, c[0x0][0x270] ;  /* 0x00009c00ff177b82 */ /* 0x008ee20000000800 */
[-C--:B-1----:R-:W-:Y:S06]  /*5830*/  HMMA.16816.F32 R4, R244, R40.reuse, R4 ;  /* 0x00000028f404723c */ /* 0x082fec0000001804 */
[C---:B------:R-:W-:Y:S06]  /*5840*/  HMMA.16816.F32 R8, R36.reuse, R40, R8 ;  /* 0x000000282408723c */ /* 0x040fec0000001808 */
[-C--:B------:R-:W-:Y:S05]  /*5850*/  HMMA.16816.F32 R12, R36, R42.reuse, R12 ;  /* 0x0000002a240c723c */ /* 0x080fea000000180c */
[----:B---3--:R-:W-:Y:S01]  /*5860*/  IMAD R23, R23, UR20, RZ ;  /* 0x0000001417177c24 */ /* 0x008fe2000f8e02ff */
[C---:B------:R-:W-:Y:S01]  /*5870*/  HMMA.16816.F32 R16, R244.reuse, R42, R16 ;  /* 0x0000002af410723c */ /* 0x040fe20000001810 */
[----:B------:R-:W5:Y:S04]  /*5880*/  LDL.LU.64 R42, [R1+0xd0] ;  /* 0x0000d000012a7983 */ /* 0x000f680000300a00 */
[----:B------:R-:W5:Y:S01]  /*5890*/  LDL.LU.64 R40, [R1+0xc8] ;  /* 0x0000c80001287983 */ /* 0x000f620000300a00 */
[-C--:B------:R-:W-:Y:S06]  /*58a0*/  HMMA.16816.F32 R68, R244, R248.reuse, R68 ;  /* 0x000000f8f444723c */ /* 0x080fec0000001844 */
[C---:B------:R-:W-:Y:S06]  /*58b0*/  HMMA.16816.F32 R72, R36.reuse, R248, R72 ;  /* 0x000000f82448723c */ /* 0x040fec0000001848 */
[-C--:B------:R-:W-:Y:S05]  /*58c0*/  HMMA.16816.F32 R76, R36, R250.reuse, R76 ;  /* 0x000000fa244c723c */ /* 0x080fea000000184c */
[C---:B------:R-:W-:Y:S01]  /*58d0*/  IMAD.SHL.U32 R248, R23.reuse, 0x8, RZ ;  /* 0x0000000817f87824 */ /* 0x040fe200078e00ff */
[C---:B------:R-:W-:Y:S05]  /*58e0*/  HMMA.16816.F32 R80, R244.reuse, R250, R80 ;  /* 0x000000faf450723c */ /* 0x040fea0000001850 */
[C---:B------:R-:W-:Y:S01]  /*58f0*/  IMAD.SHL.U32 R249, R23.reuse, 0x10, RZ ;  /* 0x0000001017f97824 */ /* 0x040fe200078e00ff */
[-C--:B------:R-:W-:Y:S05]  /*5900*/  HMMA.16816.F32 R84, R244, R24.reuse, R84 ;  /* 0x00000018f454723c */ /* 0x080fea0000001854 */
[C---:B------:R-:W-:Y:S01]  /*5910*/  IMAD.U32 R250, R23.reuse, -0x40, RZ ;  /* 0xffffffc017fa7824 */ /* 0x040fe200078e00ff */
[C---:B------:R-:W-:Y:S01]  /*5920*/  HMMA.16816.F32 R88, R36.reuse, R24, R88 ;  /* 0x000000182458723c */ /* 0x040fe20000001858 */
[----:B------:R-:W1:Y:S05]  /*5930*/  LDC R24, c[0x0][0x270] ;  /* 0x00009c00ff187b82 */ /* 0x000e6a0000000800 */
[-C--:B------:R-:W-:Y:S05]  /*5940*/  HMMA.16816.F32 R92, R36, R26.reuse, R92 ;  /* 0x0000001a245c723c */ /* 0x080fea000000185c */
[----:B------:R-:W-:Y:S01]  /*5950*/  IMAD.MOV.U32 R25, RZ, RZ, R30 ;  /* 0x000000ffff197224 */ /* 0x000fe200078e001e */
[----:B------:R-:W-:Y:S05]  /*5960*/  HMMA.16816.F32 R96, R244, R26, R96 ;  /* 0x0000001af460723c */ /* 0x000fea0000001860 */
[----:B------:R-:W-:Y:S01]  /*5970*/  IMAD R30, R23, 0x18, RZ ;  /* 0x00000018171e7824 */ /* 0x000fe200078e02ff */
[----:B--2---:R-:W-:Y:S01]  /*5980*/  @P3 IADD3 R28, P1, R29, UR10, RZ ;  /* 0x0000000a1d1c3c10 */ /* 0x004fe2000ff3e0ff */
[----:B------:R-:W-:Y:S04]  /*5990*/  @UP2 UMOV UR10, UR16 ;  /* 0x00000010000a2c82 */ /* 0x000fe80008000000 */
[----:B----4-:R-:W-:Y:S01]  /*59a0*/  @P3 IADD3.X R29, R22, UR9, RZ, P1, !PT ;  /* 0x00000009161d3c10 */ /* 0x010fe20008ffe4ff */
[C---:B------:R-:W-:Y:S01]  /*59b0*/  IMAD R22, R23.reuse, 0x28, RZ ;  /* 0x0000002817167824 */ /* 0x040fe200078e02ff */
[----:B------:R-:W-:Y:S03]  /*59c0*/  @UP2 UMOV UR9, UR13 ;  /* 0x0000000d00092c82 */ /* 0x000fe60008000000 */
[----:B------:R-:W2:Y:S04]  /*59d0*/  @P3 LDG.E R33, desc[UR6][R28.64+-0xe0] ;  /* 0xffff20061c213981 */ /* 0x000ea8000c1e1900 */
[----:B------:R3:W4:Y:S01]  /*59e0*/  @P3 LDG.E R32, desc[UR6][R28.64+-0x100] ;  /* 0xffff00061c203981 */ /* 0x000722000c1e1900 */
[C---:B------:R-:W-:Y:S04]  /*59f0*/  LEA R251, P0, R250.reuse, R20, 0x2 ;  /* 0x00000014fafb7211 */ /* 0x040fe800078010ff */
[----:B------:R-:W-:Y:S01]  /*5a00*/  LEA.HI.X.SX32 R250, R250, R21, 0x2, P0 ;  /* 0x00000015fafa7211 */ /* 0x000fe200000f16ff */
[----:B------:R-:W-:Y:S04]  /*5a10*/  IMAD.MOV.U32 R20, RZ, RZ, R251 ;  /* 0x000000ffff147224 */ /* 0x000fe800078e00fb */
[----:B------:R-:W-:Y:S01]  /*5a20*/  IMAD.MOV.U32 R21, RZ, RZ, R250 ;  /* 0x000000ffff157224 */ /* 0x000fe200078e00fa */
[-C--:B------:R-:W-:Y:S02]  /*5a30*/  LEA R250, P1, R248, R20.reuse, 0x2 ;  /* 0x00000014f8fa7211 */ /* 0x080fe400078210ff */
[-C--:B------:R-:W-:Y:S02]  /*5a40*/  LEA R22, P2, R22, R20.reuse, 0x2 ;  /* 0x0000001416167211 */ /* 0x080fe400078410ff */
[----:B------:R-:W-:Y:S01]  /*5a50*/  STL.64 [R1+0x30], R20 ;  /* 0x0000301401007387 */ /* 0x000fe20000100a00 */
[-C--:B------:R-:W-:Y:S03]  /*5a60*/  LEA.HI.X.SX32 R251, R248, R21.reuse, 0x2, P1 ;  /* 0x00000015f8fb7211 */ /* 0x080fe600008f16ff */
[----:B------:R1:W-:Y:S04]  /*5a70*/  REDG.E.ADD.F32.FTZ.RN.STRONG.GPU desc[UR6][R20.64], R4 ;  /* 0x00000004140079a6 */ /* 0x0003e8000c10f386 */
[----:B------:R1:W-:Y:S01]  /*5a80*/  REDG.E.ADD.F32.FTZ.RN.STRONG.GPU desc[UR6][R250.64], R5 ;  /* 0x00000005fa0079a6 */ /* 0x0003e2000c10f386 */
[C---:B---3--:R-:W-:Y:S02]  /*5a90*/  IMAD.SHL.U32 R28, R23.reuse, 0x20, RZ ;  /* 0x00000020171c7824 */ /* 0x048fe400078e00ff */
[----:B-1----:R-:W-:Y:S02]  /*5aa0*/  IMAD R29, R24, UR20, RZ ;  /* 0x00000014181d7c24 */ /* 0x002fe4000f8e02ff */
[----:B------:R-:W-:Y:S02]  /*5ab0*/  IMAD R24, R23, 0x38, RZ ;  /* 0x0000003817187824 */ /* 0x000fe400078e02ff */
[----:B------:R-:W-:Y:S01]  /*5ac0*/  IMAD.SHL.U32 R29, R29, 0x20, RZ ;  /* 0x000000201d1d7824 */ /* 0x000fe200078e00ff */
[CC--:B------:R-:W-:Y:S04]  /*5ad0*/  LEA R4, P1, R30.reuse, R20.reuse, 0x2 ;  /* 0x000000141e047211 */ /* 0x0c0fe800078210ff */
[-C--:B------:R-:W-:Y:S01]  /*5ae0*/  LEA.HI.X.SX32 R5, R30, R21.reuse, 0x2, P1 ;  /* 0x000000151e057211 */ /* 0x080fe200008f16ff */
[----:B--2---:R-:W-:Y:S04]  /*5af0*/  @P3 STL [R1+0x5c], R33 ;  /* 0x00005c2101003387 */ /* 0x004fe80000100800 */
[----:B----4-:R1:W-:Y:S04]  /*5b00*/  @P3 STL [R1+0x58], R32 ;  /* 0x0000582001003387 */ /* 0x0103e80000100800 */
[----:B------:R2:W5:Y:S04]  /*5b10*/  LDL.LU.64 R38, [R1+0xc0] ;  /* 0x0000c00001267983 */ /* 0x0005680000300a00 */
[----:B------:R2:W5:Y:S01]  /*5b20*/  LDL.LU.64 R36, [R1+0xb8] ;  /* 0x0000b80001247983 */ /* 0x0005620000300a00 */
[CC--:B-1----:R-:W-:Y:S04]  /*5b30*/  LEA R32, P0, R249.reuse, R20.reuse, 0x2 ;  /* 0x00000014f9207211 */ /* 0x0c2fe800078010ff */
[-C--:B------:R-:W-:Y:S02]  /*5b40*/  LEA.HI.X.SX32 R33, R249, R21.reuse, 0x2, P0 ;  /* 0x00000015f9217211 */ /* 0x080fe400000f16ff */
[-C--:B------:R-:W-:Y:S03]  /*5b50*/  LEA R28, P0, R28, R20.reuse, 0x2 ;  /* 0x000000141c1c7211 */ /* 0x080fe600078010ff */
[----:B------:R1:W-:Y:S01]  /*5b60*/  REDG.E.ADD.F32.FTZ.RN.STRONG.GPU desc[UR6][R32.64], R6 ;  /* 0x00000006200079a6 */ /* 0x0003e2000c10f386 */
[-C--:B------:R-:W-:Y:S03]  /*5b70*/  LEA.HI.X.SX32 R29, R29, R21.reuse, 0x2, P0 ;  /* 0x000000151d1d7211 */ /* 0x080fe600000f16ff */
[----:B------:R3:W-:Y:S04]  /*5b80*/  REDG.E.ADD.F32.FTZ.RN.STRONG.GPU desc[UR6][R4.64], R7 ;  /* 0x00000007040079a6 */ /* 0x0007e8000c10f386 */
[----:B------:R4:W-:Y:S01]  /*5b90*/  REDG.E.ADD.F32.FTZ.RN.STRONG.GPU desc[UR6][R28.64], R8 ;  /* 0x000000081c0079a6 */ /* 0x0009e2000c10f386 */
[----:B-1----:R-:W-:Y:S03]  /*5ba0*/  IMAD R6, R23, 0x30, RZ ;  /* 0x0000003017067824 */ /* 0x002fe600078e02ff */
[----:B------:R2:W5:Y:S01]  /*5bb0*/  LDL.LU.64 R32, [R1+0xb0] ;  /* 0x0000b00001207983 */ /* 0x0005620000300a00 */
[----:B---3--:R-:W1:Y:S01]  /*5bc0*/  LDC R5, c[0x0][0x270] ;  /* 0x00009c00ff057b82 */ /* 0x008e620000000800 */
[-C--:B------:R-:W-:Y:S02]  /*5bd0*/  LEA R6, P1, R6, R20.reuse, 0x2 ;  /* 0x0000001406067211 */ /* 0x080fe400078210ff */
[----:B------:R2:W5:Y:S01]  /*5be0*/  LDL.LU R30, [R1+0xa8] ;  /* 0x0000a800011e7983 */ /* 0x0005620000300800 */
[CC--:B------:R-:W-:Y:S01]  /*5bf0*/  LEA R4, P0, R24.reuse, R20.reuse, 0x2 ;  /* 0x0000001418047211 */ /* 0x0c0fe200078010ff */
[----:B----4-:R-:W-:Y:S02]  /*5c00*/  VIADD R8, R249, 0x20 ;  /* 0x00000020f9087836 */ /* 0x010fe40000000000 */
[----:B------:R2:W5:Y:S01]  /*5c10*/  LDL.LU.64 R28, [R1+0xa0] ;  /* 0x0000a000011c7983 */ /* 0x0005620000300a00 */
[C---:B-1----:R-:W-:Y:S02]  /*5c20*/  IMAD R23, R5.reuse, UR20, RZ ;  /* 0x0000001405177c24 */ /* 0x042fe4000f8e02ff */
[----:B------:R-:W-:Y:S01]  /*5c30*/  IMAD R7, R5, UR20, RZ ;  /* 0x0000001405077c24 */ /* 0x000fe2000f8e02ff */
[-C--:B------:R-:W-:Y:S01]  /*5c40*/  LEA.HI.X.SX32 R5, R24, R21.reuse, 0x2, P0 ;  /* 0x0000001518057211 */ /* 0x080fe200000f16ff */
[----:B------:R-:W-:Y:S02]  /*5c50*/  IMAD R23, R23, 0x28, RZ ;  /* 0x0000002817177824 */ /* 0x000fe400078e02ff */
[----:B------:R-:W-:Y:S03]  /*5c60*/  IMAD R7, R7, 0x30, RZ ;  /* 0x0000003007077824 */ /* 0x000fe600078e02ff */
[-C--:B------:R-:W-:Y:S02]  /*5c70*/  LEA.HI.X.SX32 R23, R23, R21.reuse, 0x2, P2 ;  /* 0x0000001517177211 */ /* 0x080fe400010f16ff */
[-C--:B------:R-:W-:Y:S03]  /*5c80*/  LEA.HI.X.SX32 R7, R7, R21.reuse, 0x2, P1 ;  /* 0x0000001507077211 */ /* 0x080fe600008f16ff */
[----:B------:R1:W-:Y:S04]  /*5c90*/  REDG.E.ADD.F32.FTZ.RN.STRONG.GPU desc[UR6][R22.64], R9 ;  /* 0x00000009160079a6 */ /* 0x0003e8000c10f386 */
[----:B------:R3:W-:Y:S04]  /*5ca0*/  REDG.E.ADD.F32.FTZ.RN.STRONG.GPU desc[UR6][R6.64], R10 ;  /* 0x0000000a060079a6 */ /* 0x0007e8000c10f386 */
[----:B------:R4:W-:Y:S04]  /*5cb0*/  REDG.E.ADD.F32.FTZ.RN.STRONG.GPU desc[UR6][R4.64], R11 ;  /* 0x0000000b040079a6 */ /* 0x0009e8000c10f386 */
[----:B------:R2:W-:Y:S04]  /*5cc0*/  REDG.E.ADD.F32.FTZ.RN.STRONG.GPU desc[UR6][R20.64+0x80], R16 ;  /* 0x00008010140079a6 */ /* 0x0005e8000c10f386 */
[----:B------:R2:W-:Y:S04]  /*5cd0*/  REDG.E.ADD.F32.FTZ.RN.STRONG.GPU desc[UR6][R250.64+0x80], R17 ;  /* 0x00008011fa0079a6 */ /* 0x0005e8000c10f386 */
[----:B-1----:R1:W5:Y:S01]  /*5ce0*/  LDL.LU.64 R22, [R1+0x98] ;  /* 0x0000980001167983 */ /* 0x0023620000300a00 */
[C---:B---3--:R-:W-:Y:S03]  /*5cf0*/  IMAD.IADD R7, R248.reuse, 0x1, R8 ;  /* 0x00000001f8077824 */ /* 0x048fe600078e0208 */
[----:B------:R1:W5:Y:S01]  /*5d00*/  LDL.LU.64 R26, [R1+0x90] ;  /* 0x00009000011a7983 */ /* 0x0003620000300a00 */
[----:B------:R-:W-:Y:S02]  /*5d10*/  IMAD.MOV.U32 R10, RZ, RZ, R25 ;  /* 0x000000ffff0a7224 */ /* 0x000fe400078e0019 */
[----:B----4-:R-:W-:Y:S01]  /*5d20*/  VIADD R5, R249, 0x20 ;  /* 0x00000020f9057836 */ /* 0x010fe20000000000 */
[-C--:B------:R-:W-:Y:S01]  /*5d30*/  LEA R6, P1, R7, R20.reuse, 0x2 ;  /* 0x0000001407067211 */ /* 0x080fe200078210ff */
[C---:B------:R-:W-:Y:S01]  /*5d40*/  IMAD.IADD R4, R248.reuse, 0x1, R7 ;  /* 0x00000001f8047824 */ /* 0x040fe200078e0207 */
[----:B------:R1:W5:Y:S01]  /*5d50*/  LDL.LU.64 R24, [R1+0x88] ;  /* 0x0000880001187983 */ /* 0x0003620000300a00 */
[----:B------:R-:W-:Y:S01]  /*5d60*/  IMAD.MOV.U32 R247, RZ, RZ, R10 ;  /* 0x000000fffff77224 */ /* 0x000fe200078e000a */
[-C--:B------:R-:W-:Y:S02]  /*5d70*/  LEA R8, P0, R5, R20.reuse, 0x2 ;  /* 0x0000001405087211 */ /* 0x080fe400078010ff */
[-C--:B------:R-:W-:Y:S02]  /*5d80*/  LEA.HI.X.SX32 R7, R7, R21.reuse, 0x2, P1 ;  /* 0x0000001507077211 */ /* 0x080fe400008f16ff */
[-C--:B------:R-:W-:Y:S01]  /*5d90*/  LEA.HI.X.SX32 R9, R5, R21.reuse, 0x2, P0 ;  /* 0x0000001505097211 */ /* 0x080fe200000f16ff */
[----:B------:R-:W-:Y:S01]  /*5da0*/  IMAD.IADD R5, R248, 0x1, R4 ;  /* 0x00000001f8057824 */ /* 0x000fe200078e0204 */
[CC--:B--2---:R-:W-:Y:S03]  /*5db0*/  LEA R16, P0, R4.reuse, R20.reuse, 0x2 ;  /* 0x0000001404107211 */ /* 0x0c4fe600078010ff */
[----:B------:R2:W-:Y:S01]  /*5dc0*/  REDG.E.ADD.F32.FTZ.RN.STRONG.GPU desc[UR6][R8.64], R18 ;  /* 0x00000012080079a6 */ /* 0x0005e2000c10f386 */
[-C--:B------:R-:W-:Y:S01]  /*5dd0*/  LEA.HI.X.SX32 R17, R4, R21.reuse, 0x2, P0 ;  /* 0x0000001504117211 */ /* 0x080fe200000f16ff */
[----:B------:R-:W-:Y:S01]  /*5de0*/  IMAD.IADD R4, R248, 0x1, R5 ;  /* 0x00000001f8047824 */ /* 0x000fe200078e0205 */
[CC--:B------:R-:W-:Y:S01]  /*5df0*/  LEA R10, P0, R5.reuse, R20.reuse, 0x2 ;  /* 0x00000014050a7211 */ /* 0x0c0fe200078010ff */
[----:B------:R3:W-:Y:S03]  /*5e00*/  REDG.E.ADD.F32.FTZ.RN.STRONG.GPU desc[UR6][R6.64], R19 ;  /* 0x00000013060079a6 */ /* 0x0007e6000c10f386 */
[-C--:B------:R-:W-:Y:S01]  /*5e10*/  LEA.HI.X.SX32 R11, R5, R21.reuse, 0x2, P0 ;  /* 0x00000015050b7211 */ /* 0x080fe200000f16ff */
[----:B------:R-:W-:Y:S01]  /*5e20*/  REDG.E.ADD.F32.FTZ.RN.STRONG.GPU desc[UR6][R16.64], R12 ;  /* 0x0000000c100079a6 */ /* 0x000fe2000c10f386 */
[----:B------:R-:W-:Y:S03]  /*5e30*/  VIADD R5, R249, 0x40 ;  /* 0x00000040f9057836 */ /* 0x000fe60000000000 */
[----:B------:R4:W-:Y:S04]  /*5e40*/  REDG.E.ADD.F32.FTZ.RN.STRONG.GPU desc[UR6][R10.64], R13 ;  /* 0x0000000d0a0079a6 */ /* 0x0009e8000c10f386 */
[----:B------:R-:W-:Y:S01]  /*5e50*/  LDSM.16.MT88.4 R16, [R0+0x2000] ;  /* 0x002000000010783b */ /* 0x000fe20000004200 */
[-C--:B--2---:R-:W-:Y:S01]  /*5e60*/  LEA R8, P1, R4, R20.reuse, 0x2 ;  /* 0x0000001404087211 */ /* 0x084fe200078210ff */
[----:B---3--:R-:W-:Y:S03]  /*5e70*/  IMAD.IADD R7, R248, 0x1, R4 ;  /* 0x00000001f8077824 */ /* 0x008fe600078e0204 */
[-C--:B------:R-:W-:Y:S02]  /*5e80*/  LEA.HI.X.SX32 R9, R4, R21.reuse, 0x2, P1 ;  /* 0x0000001504097211 */ /* 0x080fe400008f16ff */
[CC--:B------:R-:W-:Y:S03]  /*5e90*/  LEA R6, P0, R7.reuse, R20.reuse, 0x2 ;  /* 0x0000001407067211 */ /* 0x0c0fe600078010ff */
[----:B------:R2:W-:Y:S01]  /*5ea0*/  REDG.E.ADD.F32.FTZ.RN.STRONG.GPU desc[UR6][R8.64], R14 ;  /* 0x0000000e080079a6 */ /* 0x0005e2000c10f386 */
[C---:B----4-:R-:W-:Y:S01]  /*5eb0*/  IMAD.IADD R10, R248.reuse, 0x1, R5 ;  /* 0x00000001f80a7824 */ /* 0x050fe200078e0205 */
[-C--:B------:R-:W-:Y:S03]  /*5ec0*/  LEA.HI.X.SX32 R7, R7, R21.reuse, 0x2, P0 ;  /* 0x0000001507077211 */ /* 0x080fe600000f16ff */
[C---:B------:R-:W-:Y:S02]  /*5ed0*/  IMAD.IADD R4, R248.reuse, 0x1, R10 ;  /* 0x00000001f8047824 */ /* 0x040fe400078e020a */
[----:B------:R3:W-:Y:S04]  /*5ee0*/  REDG.E.ADD.F32.FTZ.RN.STRONG.GPU desc[UR6][R6.64], R15 ;  /* 0x0000000f060079a6 */ /* 0x0007e8000c10f386 */
[----:B------:R-:W-:Y:S04]  /*5ef0*/  REDG.E.ADD.F32.FTZ.RN.STRONG.GPU desc[UR6][R20.64+0x100], R68 ;  /* 0x00010044140079a6 */ /* 0x000fe8000c10f386 */
[----:B------:R-:W-:Y:S01]  /*5f00*/  REDG.E.ADD.F32.FTZ.RN.STRONG.GPU desc[UR6][R250.64+0x100], R69 ;  /* 0x00010045fa0079a6 */ /* 0x000fe2000c10f386 */
[CC--:B--2---:R-:W-:Y:S04]  /*5f10*/  LEA R8, P0, R5.reuse, R20.reuse, 0x2 ;  /* 0x0000001405087211 */ /* 0x0c4fe800078010ff */
[-C--:B------:R-:W-:Y:S01]  /*5f20*/  LEA.HI.X.SX32 R9, R5, R21.reuse, 0x2, P0 ;  /* 0x0000001505097211 */ /* 0x080fe200000f16ff */
[----:B------:R-:W-:Y:S01]  /*5f30*/  IMAD.IADD R5, R248, 0x1, R4 ;  /* 0x00000001f8057824 */ /* 0x000fe200078e0204 */
[-C--:B------:R-:W-:Y:S02]  /*5f40*/  LEA R12, P0, R4, R20.reuse, 0x2 ;  /* 0x00000014040c7211 */ /* 0x080fe400078010ff */
[-C--:B---3--:R-:W-:Y:S01]  /*5f50*/  LEA R6, P1, R10, R20.reuse, 0x2 ;  /* 0x000000140a067211 */ /* 0x088fe200078210ff */
        /* <DEDUP_REMOVED lines=77> */
[----:B------:R-:W-:Y:S04]  /*6430*/  REDG.E.ADD.F32.FTZ.RN.STRONG.GPU desc[UR6][R20.64+0x280], R96 ;  /* 0x00028060140079a6 */ /* 0x000fe8000c10f386 */
[----:B------:R-:W-:Y:S04]  /*6440*/  REDG.E.ADD.F32.FTZ.RN.STRONG.GPU desc[UR6][R250.64+0x280], R97 ;  /* 0x00028061fa0079a6 */ /* 0x000fe8000c10f386 */
[----:B------:R-:W-:Y:S01]  /*6450*/  LDSM.16.MT88.4 R88, [R0+0x4800] ;  /* 0x004800000058783b */ /* 0x000fe20000004200 */
[C---:B--2---:R-:W-:Y:S01]  /*6460*/  IMAD.IADD R6, R248.reuse, 0x1, R4 ;  /* 0x00000001f8067824 */ /* 0x044fe200078e0204 */
[CC--:B---3--:R-:W-:Y:S03]  /*6470*/  LEA R8, P0, R249.reuse, R20.reuse, 0x2 ;  /* 0x00000014f9087211 */ /* 0x0c8fe600078010ff */
[C---:B------:R-:W-:Y:S01]  /*6480*/  IMAD.IADD R5, R248.reuse, 0x1, R6 ;  /* 0x00000001f8057824 */ /* 0x040fe200078e0206 */
[-C--:B------:R-:W-:Y:S03]  /*6490*/  LEA.HI.X.SX32 R9, R249, R21.reuse, 0x2, P0 ;  /* 0x00000015f9097211 */ /* 0x080fe600000f16ff */
[----:B------:R-:W-:Y:S01]  /*64a0*/  IMAD.IADD R4, R248, 0x1, R5 ;  /* 0x00000001f8047824 */ /* 0x000fe200078e0205 */
[CC--:B------:R-:W-:Y:S02]  /*64b0*/  LEA R12, P0, R6.reuse, R20.reuse, 0x2 ;  /* 0x00000014060c7211 */ /* 0x0c0fe400078010ff */
        /* <DEDUP_REMOVED lines=81> */
[----:B------:R-:W3:Y:S08]  /*69d0*/  LDC R7, c[0x0][0x244] ;  /* 0x00009100ff077b82 */ /* 0x000ef00000000800 */
[----:B------:R-:W-:Y:S01]  /*69e0*/  BAR.SYNC.DEFER_BLOCKING 0x0 ;  /* 0x0000000000007b1d */ /* 0x000fe20000010000 */
        /* <DEDUP_REMOVED lines=9> */
[----:B------:R1:W-:Y:S01]  /*6a80*/  LDGSTS.E.BYPASS.LTC128B.128 [R247], desc[UR6][R8.64] ;  /* 0x0000000008f77fae */ /* 0x0003e2000b901d46 */
        /* <DEDUP_REMOVED lines=8> */
.L_x_63:
[----:B------:R-:W-:Y:S02]  /*6b10*/  UISETP.GT.AND UP0, UPT, UR5, UR15, UPT ;  /* 0x0000000f0500728c */ /* 0x000fe4000bf04270 */
[----:B------:R-:W-:Y:S04]  /*6b20*/  UIADD3 UR5, UR5, -0x1, URZ ;  /* 0xffffffff05057890 */ /* 0x000fe8000fffe03f */
[----:B------:R-:W-:Y:S11]  /*6b30*/  PLOP3.LUT P0, PT, PT, PT, UP0, 0x80, 0x0 ;  /* 0x000000000000781c */ /* 0x000ff60003f0f008 */
[----:B------:R-:W-:Y:S02]  /*6b40*/  @!UPT UIADD3 URZ, URZ, URZ, URZ ;  /* 0x0000003f3f3ff290 */ /* 0x000fe4000fffe03f */
[----:B------:R-:W-:Y:S05]  /*6b50*/  @P0 BRA `(.L_x_64) ;  /* 0xffffffcc00580947 */ /* 0x000fea000383ffff */
[----:B------:R-:W2:Y:S01]  /*6b60*/  LDL R73, [R1+0x68] ;  /* 0x0000680001497983 */ /* 0x000ea20000100800 */
[----:B------:R-:W-:-:S03]  /*6b70*/  ULDC UR5, c[0x0][0x390] ;  /* 0x0000e40000057ab9 */ /* 0x000fc60000000800 */
[----:B------:R-:W3:Y:S01]  /*6b80*/  LDL R72, [R1+0x6c] ;  /* 0x00006c0001487983 */ /* 0x000ee20000100800 */
        /* <DEDUP_REMOVED lines=61> */
[----:B-1----:R-:W-:Y:S01]  /*6f60*/  FMUL.FTZ R9, R137, UR5 ;  /* 0x0000000589097c20 */ /* 0x002fe20008410000 */
        /* <DEDUP_REMOVED lines=11> */
[----:B------:R-:W-:Y:S01]  /*7020*/  F2FP.F16.F32.PACK_AB R6, R6, R146 ;  /* 0x000000920606723e */ /* 0x000fe200000000ff */
[----:B------:R-:W-:Y:S01]  /*7030*/  USHF.L.U32 UR19, UR22, 0x6, URZ ;  /* 0x0000000616137899 */ /* 0x000fe2000800063f */
[----:B------:R-:W-:-:S02]  /*7040*/  F2FP.F16.F32.PACK_AB R9, R9, R136 ;  /* 0x000000880909723e */ /* 0x000fc400000000ff */
        /* <DEDUP_REMOVED lines=32> */
[----:B---3--:R-:W-:Y:S04]  /*7250*/  STS [R72], R23 ;  /* 0x0000001748007388 */ /* 0x008fe80000000800 */
        /* <DEDUP_REMOVED lines=32> */
[----:B-1----:R-:W2:Y:S03]  /*7460*/  S2R R6, SR_TID.X ;  /* 0x0000000000067919 */ /* 0x002ea60000002100 */
        /* <DEDUP_REMOVED lines=8> */
[----:B--2---:R-:W-:-:S03]  /*74f0*/  SHF.R.S32.HI R5, RZ, 0x1f, R6 ;  /* 0x0000001fff057819 */ /* 0x004fc60000011406 */
[----:B------:R3:W-:Y:S04]  /*7500*/  STS [R72+0xa400], R66 ;  /* 0x00a4004248007388 */ /* 0x0007e80000000800 */
[----:B------:R3:W-:Y:S04]  /*7510*/  STS [R73+0xb000], R56 ;  /* 0x00b0003849007388 */ /* 0x0007e80000000800 */
[----:B------:R3:W-:Y:S04]  /*7520*/  STS [R73+0xb400], R58 ;  /* 0x00b4003a49007388 */ /* 0x0007e80000000800 */
[----:B------:R3:W-:Y:S04]  /*7530*/  STS [R72+0xb000], R60 ;  /* 0x00b0003c48007388 */ /* 0x0007e80000000800 */
        /* <DEDUP_REMOVED lines=15> */
.L_x_65:
[----:B------:R-:W-:Y:S01]  /*7630*/  @UP0 UIADD3 UR5, UR17, UR30, URZ ;  /* 0x0000001e11050290 */ /* 0x000fe2000fffe03f */
[----:B------:R-:W-:Y:S01]  /*7640*/  LEA.HI R5, R5, R6, RZ, 0x3 ;  /* 0x0000000605057211 */ /* 0x000fe200078f18ff */
[----:B------:R-:W-:Y:S02]  /*7650*/  @UP0 ULDC.64 UR12, c[0x0][0x458] ;  /* 0x00011600000c0ab9 */ /* 0x000fe40000000a00 */
[----:B------:R-:W-:Y:S01]  /*7660*/  @UP0 UIMAD.WIDE.U32 UR14, UR5, UR12, URZ ;  /* 0x0000000c050e02a5 */ /* 0x000fe2000f8e003f */
[----:B---3--:R-:W-:Y:S01]  /*7670*/  LOP3.LUT R4, R5, 0xfffffff8, RZ, 0xc0, !PT ;  /* 0xfffffff805047812 */ /* 0x008fe200078ec0ff */
[----:B------:R-:W-:-:S04]  /*7680*/  @UP0 UIMAD UR5, UR5, UR13, URZ ;  /* 0x0000000d050502a4 */ /* 0x000fc8000f8e023f */
[----:B------:R-:W-:Y:S01]  /*7690*/  @UP0 UIADD3 UR18, UR15, UR5, URZ ;  /* 0x000000050f120290 */ /* 0x000fe2000fffe03f */
[----:B------:R-:W-:Y:S01]  /*76a0*/  IMAD.IADD R4, R6, 0x1, -R4 ;  /* 0x0000000106047824 */ /* 0x000fe200078e0a04 */
[----:B------:R-:W-:Y:S01]  /*76b0*/  @UP0 UMOV UR16, UR14 ;  /* 0x0000000e00100c82 */ /* 0x000fe20008000000 */
[----:B------:R-:W-:Y:S09]  /*76c0*/  @P0 BRA `(.L_x_66) ;  /* 0x0000000000340947 */ /* 0x000ff20003800000 */
[----:B------:R-:W-:Y:S01]  /*76d0*/  USHF.R.S32.HI UR5, URZ, 0x1f, UR17 ;  /* 0x0000001f3f057899 */ /* 0x000fe20008011411 */
[----:B------:R-:W-:Y:S01]  /*76e0*/  ULDC.64 UR12, c[0x0][0x458] ;  /* 0x00011600000c7ab9 */ /* 0x000fe20000000a00 */
[----:B------:R-:W-:Y:S02]  /*76f0*/  USHF.R.S32.HI UR9, URZ, 0x1f, UR47 ;  /* 0x0000001f3f097899 */ /* 0x000fe4000801142f */
        /* <DEDUP_REMOVED lines=10> */
.L_x_66:
[----:B------:R-:W-:Y:S01]  /*77a0*/  BAR.SYNC.DEFER_BLOCKING 0x0 ;  /* 0x0000000000007b1d */ /* 0x000fe20000010000 */
[----:B------:R-:W-:Y:S01]  /*77b0*/  IMAD.SHL.U32 R8, R4, 0x8, RZ ;  /* 0x0000000804087824 */ /* 0x000fe200078e00ff */
[----:B------:R-:W-:Y:S01]  /*77c0*/  USHF.R.S32.HI UR5, URZ, 0x1f, UR19 ;  /* 0x0000001f3f057899 */ /* 0x000fe20008011413 */
[----:B------:R-:W-:Y:S01]  /*77d0*/  IMAD.U32 R6, RZ, RZ, UR10 ;  /* 0x0000000aff067e24 */ /* 0x000fe2000f8e00ff */
[----:B------:R-:W-:Y:S01]  /*77e0*/  UIMAD UR8, UR22, -0x40, UR8 ;  /* 0xffffffc0160878a4 */ /* 0x000fe2000f8e0208 */
[----:B------:R-:W-:Y:S01]  /*77f0*/  SHF.R.S32.HI R4, RZ, 0x3, R5 ;  /* 0x00000003ff047819 */ /* 0x000fe20000011405 */
[----:B------:R-:W-:Y:S01]  /*7800*/  UIMAD UR9, UR5, UR10, URZ ;  /* 0x0000000a050972a4 */ /* 0x000fe2000f8e023f */
[--C-:B------:R-:W-:Y:S01]  /*7810*/  SHF.R.S32.HI R9, RZ, 0x1f, R8.reuse ;  /* 0x0000001fff097819 */ /* 0x100fe20000011408 */
[----:B------:R-:W-:Y:S01]  /*7820*/  USHF.R.S32.HI UR17, URZ, 0x1f, UR57 ;  /* 0x0000001f3f117899 */ /* 0x000fe20008011439 */
[C---:B------:R-:W-:Y:S01]  /*7830*/  IADD3 R10, R4.reuse, 0x20, RZ ;  /* 0x00000020040a7810 */ /* 0x040fe20007ffe0ff */
[----:B------:R-:W-:Y:S01]  /*7840*/  UIMAD UR9, UR19, UR11, UR9 ;  /* 0x0000000b130972a4 */ /* 0x000fe2000f8e0209 */
[----:B------:R-:W-:Y:S01]  /*7850*/  ISETP.GE.AND P2, PT, R4, UR8, PT ;  /* 0x0000000804007c0c */ /* 0x000fe2000bf46270 */
[----:B------:R-:W-:Y:S01]  /*7860*/  IMAD.WIDE.U32 R6, R6, UR19, R8 ;  /* 0x0000001306067c25 */ /* 0x000fe2000f8e0008 */
[----:B------:R-:W-:Y:S01]  /*7870*/  ULDC.64 UR14, c[0x0][0x468] ;  /* 0x00011a00000e7ab9 */ /* 0x000fe20000000a00 */
[----:B------:R-:W-:Y:S01]  /*7880*/  ISETP.GE.AND P1, PT, R10, UR8, PT ;  /* 0x000000080a007c0c */ /* 0x000fe2000bf26270 */
[----:B------:R-:W-:Y:S01]  /*7890*/  BSSY B0, `(.L_x_67) ;  /* 0x0000020000007945 */ /* 0x000fe20003800000 */
[----:B------:R-:W-:Y:S01]  /*78a0*/  IMAD.U32 R5, RZ, RZ, UR9 ;  /* 0x00000009ff057e24 */ /* 0x000fe2000f8e00ff */
[----:B------:R-:W-:Y:S01]  /*78b0*/  IADD3 R6, P0, R6, UR20, RZ ;  /* 0x0000001406067c10 */ /* 0x000fe2000ff1e0ff */
[----:B------:R-:W-:Y:S01]  /*78c0*/  UIMAD UR9, UR17, UR14, URZ ;  /* 0x0000000e110972a4 */ /* 0x000fe2000f8e023f */
[----:B------:R-:W-:-:S02]  /*78d0*/  SHF.R.S32.HI R52, RZ, 0x1f, R4 ;  /* 0x0000001fff347819 */ /* 0x000fc40000011404 */
[----:B------:R-:W-:Y:S01]  /*78e0*/  IADD3.X R7, R7, UR21, R5, P0, !PT ;  /* 0x0000001507077c10 */ /* 0x000fe200087fe405 */
[----:B------:R-:W-:Y:S01]  /*78f0*/  IMAD.U32 R5, RZ, RZ, UR14 ;  /* 0x0000000eff057e24 */ /* 0x000fe2000f8e00ff */
[----:B------:R-:W-:Y:S01]  /*7900*/  UIMAD UR15, UR57, UR15, UR9 ;  /* 0x0000000f390f72a4 */ /* 0x000fe2000f8e0209 */
[----:B------:R1:W2:Y:S02]  /*7910*/  LDS.128 R36, [R247+0xd000] ;  /* 0x00d00000f7247984 */ /* 0x0002a40000000c00 */
[----:B------:R-:W-:Y:S02]  /*7920*/  IMAD.WIDE.U32 R10, R5, UR57, R6 ;  /* 0x00000039050a7c25 */ /* 0x000fe4000f8e0006 */
[----:B------:R1:W3:Y:S03]  /*7930*/  LDS.128 R32, [R247+0xf000] ;  /* 0x00f00000f7207984 */ /* 0x0002e60000000c00 */
[----:B------:R-:W-:Y:S01]  /*7940*/  IADD3 R14, R11, UR15, RZ ;  /* 0x0000000f0b0e7c10 */ /* 0x000fe2000fffe0ff */
[----:B------:R1:W4:Y:S04]  /*7950*/  LDS.128 R28, [R247+0x11000] ;  /* 0x01100000f71c7984 */ /* 0x0003280000000c00 */
[----:B------:R1:W1:Y:S04]  /*7960*/  LDS.128 R48, [R247+0x13000] ;  /* 0x01300000f7307984 */ /* 0x0002680000000c00 */
[----:B------:R1:W1:Y:S04]  /*7970*/  LDS.128 R44, [R247+0x15000] ;  /* 0x01500000f72c7984 */ /* 0x0002680000000c00 */
[----:B------:R1:W1:Y:S01]  /*7980*/  LDS.128 R40, [R247+0x17000] ;  /* 0x01700000f7287984 */ /* 0x0002620000000c00 */
[----:B------:R-:W-:Y:S05]  /*7990*/  @P2 BRA `(.L_x_68) ;  /* 0x00000000003c2947 */ /* 0x000fea0003800000 */
[----:B------:R-:W5:Y:S01]  /*79a0*/  LDS.128 R20, [R247+0xe000] ;  /* 0x00e00000f7147984 */ /* 0x000f620000000c00 */
[----:B------:R-:W-:Y:S01]  /*79b0*/  MOV R6, R10 ;  /* 0x0000000a00067202 */ /* 0x000fe20000000f00 */
[----:B------:R-:W-:Y:S01]  /*79c0*/  IMAD R5, R52, UR10, RZ ;  /* 0x0000000a34057c24 */ /* 0x000fe2000f8e02ff */
[----:B------:R-:W-:Y:S01]  /*79d0*/  MOV R7, R14 ;  /* 0x0000000e00077202 */ /* 0x000fe20000000f00 */
[----:B------:R-:W2:Y:S01]  /*79e0*/  LDS.128 R16, [R247+0xc000] ;  /* 0x00c00000f7107984 */ /* 0x000ea20000000c00 */
[----:B------:R-:W-:Y:S01]  /*79f0*/  ULDC.64 UR14, c[0x0][0x3f0] ;  /* 0x0000fc00000e7ab9 */ /* 0x000fe20000000a00 */
[C---:B------:R-:W-:Y:S02]  /*7a00*/  IMAD R5, R4.reuse, UR11, R5 ;  /* 0x0000000b04057c24 */ /* 0x040fe4000f8e0205 */
[----:B------:R-:W3:Y:S01]  /*7a10*/  LDS.128 R24, [R247+0x10000] ;  /* 0x01000000f7187984 */ /* 0x000ee20000000c00 */
[----:B------:R-:W-:-:S05]  /*7a20*/  IMAD.WIDE.U32 R12, R4, UR10, R6 ;  /* 0x0000000a040c7c25 */ /* 0x000fca000f8e0006 */
[----:B------:R-:W-:Y:S02]  /*7a30*/  IADD3 R5, R5, R13, RZ ;  /* 0x0000000d05057210 */ /* 0x000fe40007ffe0ff */
[----:B------:R-:W-:-:S04]  /*7a40*/  LEA R6, P0, R12, UR14, 0x1 ;  /* 0x0000000e0c067c11 */ /* 0x000fc8000f8008ff */
[----:B------:R-:W-:-:S05]  /*7a50*/  LEA.HI.X R7, R12, UR15, R5, 0x1, P0 ;  /* 0x0000000f0c077c11 */ /* 0x000fca00080f0c05 */
[----:B-----5:R1:W-:Y:S04]  /*7a60*/  STG.E.128 desc[UR6][R6.64+0x80], R20 ;  /* 0x0000801406007986 */ /* 0x0203e8000c101d06 */
[----:B--2---:R2:W-:Y:S04]  /*7a70*/  STG.E.128 desc[UR6][R6.64], R16 ;  /* 0x0000001006007986 */ /* 0x0045e8000c101d06 */
[----:B---3--:R2:W-:Y:S02]  /*7a80*/  STG.E.128 desc[UR6][R6.64+0x100], R24 ;  /* 0x0001001806007986 */ /* 0x0085e4000c101d06 */
.L_x_68:
[----:B------:R-:W-:Y:S05]  /*7a90*/  BSYNC B0 ;  /* 0x0000000000007941 */ /* 0x000fea0003800000 */
.L_x_67:
[----:B------:R-:W-:Y:S04]  /*7aa0*/  BSSY B0, `(.L_x_69) ;  /* 0x0000010000007945 */ /* 0x000fe80003800000 */
[----:B------:R-:W-:Y:S05]  /*7ab0*/  @P1 BRA `(.L_x_70) ;  /* 0x0000000000381947 */ /* 0x000fea0003800000 */
[----:B------:R-:W-:Y:S01]  /*7ac0*/  IADD3 R5, P0, R4, 0x20, RZ ;  /* 0x0000002004057810 */ /* 0x000fe20007f1e0ff */
[----:B------:R-:W-:Y:S01]  /*7ad0*/  ULDC.64 UR8, c[0x0][0x3f0] ;  /* 0x0000fc0000087ab9 */ /* 0x000fe20000000a00 */
[----:B-12---:R-:W-:-:S03]  /*7ae0*/  MOV R7, R14 ;  /* 0x0000000e00077202 */ /* 0x006fc60000000f00 */
[----:B------:R-:W-:-:S04]  /*7af0*/  IMAD.X R6, RZ, RZ, R52, P0 ;  /* 0x000000ffff067224 */ /* 0x000fc800000e0634 */
[----:B------:R-:W-:Y:S02]  /*7b00*/  IMAD R12, R6, UR10, RZ ;  /* 0x0000000a060c7c24 */ /* 0x000fe4000f8e02ff */
[----:B------:R-:W-:-:S04]  /*7b10*/  IMAD.MOV.U32 R6, RZ, RZ, R10 ;  /* 0x000000ffff067224 */ /* 0x000fc800078e000a */
[----:B------:R-:W-:-:S04]  /*7b20*/  IMAD.WIDE.U32 R10, R5, UR10, R6 ;  /* 0x0000000a050a7c25 */ /* 0x000fc8000f8e0006 */
[----:B------:R-:W-:Y:S01]  /*7b30*/  IMAD R5, R5, UR11, R12 ;  /* 0x0000000b05057c24 */ /* 0x000fe2000f8e020c */
[----:B------:R-:W-:-:S04]  /*7b40*/  LEA R6, P0, R10, UR8, 0x1 ;  /* 0x000000080a067c11 */ /* 0x000fc8000f8008ff */
[----:B------:R-:W-:-:S04]  /*7b50*/  IADD3 R5, R5, R11, RZ ;  /* 0x0000000b05057210 */ /* 0x000fc80007ffe0ff */
[----:B------:R-:W-:-:S05]  /*7b60*/  LEA.HI.X R7, R10, UR9, R5, 0x1, P0 ;  /* 0x000000090a077c11 */ /* 0x000fca00080f0c05 */
[----:B------:R1:W-:Y:S04]  /*7b70*/  STG.E.128 desc[UR6][R6.64], R36 ;  /* 0x0000002406007986 */ /* 0x0003e8000c101d06 */
[----:B---3--:R1:W-:Y:S04]  /*7b80*/  STG.E.128 desc[UR6][R6.64+0x80], R32 ;  /* 0x0000802006007986 */ /* 0x0083e8000c101d06 */
[----:B----4-:R1:W-:Y:S02]  /*7b90*/  STG.E.128 desc[UR6][R6.64+0x100], R28 ;  /* 0x0001001c06007986 */ /* 0x0103e4000c101d06 */
.L_x_70:
[----:B------:R-:W-:Y:S05]  /*7ba0*/  BSYNC B0 ;  /* 0x0000000000007941 */ /* 0x000fea0003800000 */
.L_x_69:
[----:B-1----:R1:W1:Y:S01]  /*7bb0*/  LDS.128 R20, [R247+0x12000] ;  /* 0x01200000f7147984 */ /* 0x0022620000000c00 */
[----:B------:R-:W-:Y:S01]  /*7bc0*/  UIMAD UR5, UR5, UR12, URZ ;  /* 0x0000000c050572a4 */ /* 0x000fe2000f8e023f */
[----:B--2---:R-:W-:Y:S01]  /*7bd0*/  IMAD.U32 R6, RZ, RZ, UR12 ;  /* 0x0000000cff067e24 */ /* 0x004fe2000f8e00ff */
[----:B------:R-:W-:Y:S01]  /*7be0*/  USHF.R.S32.HI UR10, URZ, 0x1f, UR57 ;  /* 0x0000001f3f0a7899 */ /* 0x000fe20008011439 */
[----:B------:R2:W1:Y:S01]  /*7bf0*/  LDS.128 R16, [R247+0x14000] ;  /* 0x01400000f7107984 */ /* 0x0004620000000c00 */
[----:B------:R-:W-:Y:S01]  /*7c00*/  UIMAD UR5, UR19, UR13, UR5 ;  /* 0x0000000d130572a4 */ /* 0x000fe2000f8e0205 */
[----:B------:R-:W-:Y:S01]  /*7c10*/  IMAD.WIDE.U32 R6, R6, UR19, R8 ;  /* 0x0000001306067c25 */ /* 0x000fe2000f8e0008 */
[----:B------:R-:W-:Y:S01]  /*7c20*/  ULDC.64 UR8, c[0x0][0x470] ;  /* 0x00011c0000087ab9 */ /* 0x000fe20000000a00 */
[----:B------:R2:W1:Y:S01]  /*7c30*/  LDS.128 R12, [R247+0x16000] ;  /* 0x01600000f70c7984 */ /* 0x0004620000000c00 */
[----:B------:R-:W-:Y:S02]  /*7c40*/  BSSY B0, `(.L_x_71) ;  /* 0x0000016000007945 */ /* 0x000fe40003800000 */
        /* <DEDUP_REMOVED lines=18> */
[----:B-1----:R1:W-:Y:S04]  /*7d70*/  STG.E.128 desc[UR6][R6.64], R20 ;  /* 0x0000001406007986 */ /* 0x0023e8000c101d06 */
[----:B------:R1:W-:Y:S04]  /*7d80*/  STG.E.128 desc[UR6][R6.64+0x80], R16 ;  /* 0x0000801006007986 */ /* 0x0003e8000c101d06 */
[----:B------:R1:W-:Y:S02]  /*7d90*/  STG.E.128 desc[UR6][R6.64+0x100], R12 ;  /* 0x0001000c06007986 */ /* 0x0003e4000c101d06 */
.L_x_72:
[----:B------:R-:W-:Y:S05]  /*7da0*/  BSYNC B0 ;  /* 0x0000000000007941 */ /* 0x000fea0003800000 */
.L_x_71:
[----:B------:R-:W-:Y:S05]  /*7db0*/  @P1 BRA `(.L_x_61) ;  /* 0x0000000000381947 */ /* 0x000fea0003800000 */
[----:B------:R-:W-:Y:S01]  /*7dc0*/  IADD3 R4, P0, R4, 0x20, RZ ;  /* 0x0000002004047810 */ /* 0x000fe20007f1e0ff */
[----:B------:R-:W-:Y:S01]  /*7dd0*/  ULDC.64 UR8, c[0x0][0x3f8] ;  /* 0x0000fe0000087ab9 */ /* 0x000fe20000000a00 */
[----:B-1----:R-:W-:-:S03]  /*7de0*/  MOV R7, R5 ;  /* 0x0000000500077202 */ /* 0x002fc60000000f00 */
        /* <DEDUP_REMOVED lines=8> */
[----:B------:R1:W-:Y:S04]  /*7e70*/  STG.E.128 desc[UR6][R4.64], R48 ;  /* 0x0000003004007986 */ /* 0x0003e8000c101d06 */
[----:B------:R1:W-:Y:S04]  /*7e80*/  STG.E.128 desc[UR6][R4.64+0x80], R44 ;  /* 0x0000802c04007986 */ /* 0x0003e8000c101d06 */
[----:B------:R1:W-:Y:S02]  /*7e90*/  STG.E.128 desc[UR6][R4.64+0x100], R40 ;  /* 0x0001002804007986 */ /* 0x0003e4000c101d06 */
.L_x_61:
[----:B------:R-:W-:Y:S05]  /*7ea0*/  BSYNC B1 ;  /* 0x0000000000017941 */ /* 0x000fea0003800000 */
.L_x_47:
        /* <DEDUP_REMOVED lines=8> */
.L_x_73:
[----:B------:R-:W-:Y:S05]  /*7f30*/  EXIT ;  /* 0x000000000000794d */ /* 0x000fea0003800000 */
.L_x_75:
        /* <DEDUP_REMOVED lines=12> */
.L_x_803:


//--------------------- .text._ZN5flash44flash_bwd_dq_dk_dv_loop_seqk_parallel_kernelI23Flash_bwd_kernel_traitsILi192ELi64ELi64ELi8ELi4ELi2ELi2ELb1ELb1EN7cutlass6half_tE19Flash_kernel_traitsILi192ELi64ELi64ELi8ES3_EELb0ELb1ELb0ELb1ELb0ELb0ELb0EEEvNS_16Flash_bwd_paramsE --------------------------
	.section	.text._ZN5flash44flash_bwd_dq_dk_dv_loop_seqk_parallel_kernelI23Flash_bwd_kernel_traitsILi192ELi64ELi64ELi8ELi4ELi2ELi2ELb1ELb1EN7cutlass6half_tE19Flash_kernel_traitsILi192ELi64ELi64ELi8ES3_EELb0ELb1ELb0ELb1ELb0ELb0ELb0EEEvNS_16Flash_bwd_paramsE,"ax",@progbits
	.align	128
        .global         _ZN5flash44flash_bwd_dq_dk_dv_loop_seqk_parallel_kernelI23Flash_bwd_kernel_traitsILi192ELi64ELi64ELi8ELi4ELi2ELi2ELb1ELb1EN7cutlass6half_tE19Flash_kernel_traitsILi192ELi64ELi64ELi8ES3_EELb0ELb1ELb0ELb1ELb0ELb0ELb0EEEvNS_16Flash_bwd_paramsE
        .type           _ZN5flash44flash_bwd_dq_dk_dv_loop_seqk_parallel_kernelI23Flash_bwd_kernel_traitsILi192ELi64ELi64ELi8ELi4ELi2ELi2ELb1ELb1EN7cutlass6half_tE19Flash_kernel_traitsILi192ELi64ELi64ELi8ES3_EELb0ELb1ELb0ELb1ELb0ELb0ELb0EEEvNS_16Flash_bwd_paramsE,@function
        .size           _ZN5flash44flash_bwd_dq_dk_dv_loop_seqk_parallel_kernelI23Flash_bwd_kernel_traitsILi192ELi64ELi64ELi8ELi4ELi2ELi2ELb1ELb1EN7cutlass6half_tE19Flash_kernel_traitsILi192ELi64ELi64ELi8ES3_EELb0ELb1ELb0ELb1ELb0ELb0ELb0EEEvNS_16Flash_bwd_paramsE,(.L_x_804 - _ZN5flash44flash_bwd_dq_dk_dv_loop_seqk_parallel_kernelI23Flash_bwd_kernel_traitsILi192ELi64ELi64ELi8ELi4ELi2ELi2ELb1ELb1EN7cutlass6half_tE19Flash_kernel_traitsILi192ELi64ELi64ELi8ES3_EELb0ELb1ELb0ELb1ELb0ELb0ELb0EEEvNS_16Flash_bwd_paramsE)
        .other          _ZN5flash44flash_bwd_dq_dk_dv_loop_seqk_parallel_kernelI23Flash_bwd_kernel_traitsILi192ELi64ELi64ELi8ELi4ELi2ELi2ELb1ELb1EN7cutlass6half_tE19Flash_kernel_traitsILi192ELi64ELi64ELi8ES3_EELb0ELb1ELb0ELb1ELb0ELb0ELb0EEEvNS_16Flash_bwd_paramsE,@"STO_CUDA_ENTRY STV_DEFAULT"
_ZN5flash44flash_bwd_dq_dk_dv_loop_seqk_parallel_kernelI23Flash_bwd_kernel_traitsILi192ELi64ELi64ELi8ELi4ELi2ELi2ELb1ELb1EN7cutlass6half_tE19Flash_kernel_traitsILi192ELi64ELi64ELi8ES3_EELb0ELb1ELb0ELb1ELb0ELb0ELb0EEEvNS_16Flash_bwd_paramsE:
.text._ZN5flash44flash_bwd_dq_dk_dv_loop_seqk_parallel_kernelI23Flash_bwd_kernel_traitsILi192ELi64ELi64ELi8ELi4ELi2ELi2ELb1ELb1EN7cutlass6half_tE19Flash_kernel_traitsILi192ELi64ELi64ELi8ES3_EELb0ELb1ELb0ELb1ELb0ELb0ELb0EEEvNS_16Flash_bwd_paramsE:
        /* <DEDUP_REMOVED lines=24> */
[CC--:B------:R-:W-:Y:S02]  /*0180*/  LEA.HI R10, R2.reuse, R8.reuse, RZ, 0x3 ;  /* 0x00000008020a7211 */ /* 0x0c0fe400078f18ff */
[CC--:B------:R-:W-:Y:S02]  /*0190*/  LEA.HI R3, R2.reuse, R8.reuse, RZ, 0x4 ;  /* 0x0000000802037211 */ /* 0x0c0fe400078f20ff */
[CC--:B------:R-:W-:Y:S02]  /*01a0*/  LEA.HI R14, R2.reuse, R8.reuse, RZ, 0x7 ;  /* 0x00000008020e7211 */ /* 0x0c0fe400078f38ff */
[CC--:B------:R-:W-:Y:S02]  /*01b0*/  LEA.HI R17, R2.reuse, R8.reuse, RZ, 0x6 ;  /* 0x0000000802117211 */ /* 0x0c0fe400078f30ff */
[----:B------:R-:W-:-:S02]  /*01c0*/  LEA.HI R2, R2, R8, RZ, 0x2 ;  /* 0x0000000802027211 */ /* 0x000fc400078f10ff */
[----:B------:R-:W-:Y:S02]  /*01d0*/  LOP3.LUT R6, R10, 0xfffffff8, RZ, 0xc0, !PT ;  /* 0xfffffff80a067812 */ /* 0x000fe400078ec0ff */
[----:B------:R-:W-:Y:S02]  /*01e0*/  LOP3.LUT R5, R3, 0xfffffff0, RZ, 0xc0, !PT ;  /* 0xfffffff003057812 */ /* 0x000fe400078ec0ff */
[----:B------:R-:W-:Y:S01]  /*01f0*/  LOP3.LUT R7, R2, 0x7ffffffc, RZ, 0xc0, !PT ;  /* 0x7ffffffc02077812 */ /* 0x000fe200078ec0ff */
[C---:B------:R-:W-:Y:S01]  /*0200*/  IMAD.IADD R6, R8.reuse, 0x1, -R6 ;  /* 0x0000000108067824 */ /* 0x040fe200078e0a06 */
[--C-:B-1----:R-:W-:Y:S01]  /*0210*/  SHF.R.S32.HI R0, RZ, 0x5, R4.reuse ;  /* 0x00000005ff007819 */ /* 0x102fe20000011404 */
[C---:B------:R-:W-:Y:S01]  /*0220*/  IMAD.IADD R11, R8.reuse, 0x1, -R5 ;  /* 0x00000001080b7824 */ /* 0x040fe200078e0a05 */
[----:B------:R-:W-:Y:S01]  /*0230*/  SHF.R.S32.HI R12, RZ, 0x1f, R4 ;  /* 0x0000001fff0c7819 */ /* 0x000fe20000011404 */
[----:B------:R-:W-:Y:S01]  /*0240*/  IMAD.IADD R19, R8, 0x1, -R7 ;  /* 0x0000000108137824 */ /* 0x000fe200078e0a07 */
[--C-:B------:R-:W-:Y:S01]  /*0250*/  SHF.R.S32.HI R9, RZ, 0x2, R2.reuse ;  /* 0x00000002ff097819 */ /* 0x100fe20000011402 */
[----:B------:R-:W-:Y:S01]  /*0260*/  IMAD.SHL.U32 R20, R6, 0x8, RZ ;  /* 0x0000000806147824 */ /* 0x000fe200078e00ff */
[----:B------:R-:W-:-:S02]  /*0270*/  SHF.R.S32.HI R8, RZ, 0x1f, R2 ;  /* 0x0000001fff087819 */ /* 0x000fc40000011402 */
[-C--:B------:R-:W-:Y:S02]  /*0280*/  LEA.HI R2, R4, R0.reuse, RZ, 0x1 ;  /* 0x0000000004027211 */ /* 0x080fe400078f08ff */
[----:B------:R-:W-:Y:S01]  /*0290*/  SHF.R.S32.HI R7, RZ, 0x4, R3 ;  /* 0x00000004ff077819 */ /* 0x000fe20000011403 */
[----:B------:R-:W-:Y:S01]  /*02a0*/  STL [R1+0x50], R20 ;  /* 0x0000501401007387 */ /* 0x000fe20000100800 */
[----:B------:R-:W-:Y:S02]  /*02b0*/  LEA.HI R5, R12, R0, RZ, 0x2 ;  /* 0x000000000c057211 */ /* 0x000fe400078f10ff */
[----:B------:R-:W-:Y:S02]  /*02c0*/  SHF.R.S32.HI R4, RZ, 0x3, R10 ;  /* 0x00000003ff047819 */ /* 0x000fe4000001140a */
[----:B------:R-:W-:Y:S02]  /*02d0*/  LOP3.LUT R2, R2, 0xfffffffe, RZ, 0xc0, !PT ;  /* 0xfffffffe02027812 */ /* 0x000fe400078ec0ff */
[----:B------:R-:W-:Y:S01]  /*02e0*/  LEA.HI R3, R3, R7, RZ, 0x1 ;  /* 0x0000000703037211 */ /* 0x000fe200078f08ff */
[----:B------:R-:W-:Y:S01]  /*02f0*/  IMAD.SHL.U32 R4, R4, 0x40, RZ ;  /* 0x0000004004047824 */ /* 0x000fe200078e00ff */
[----:B------:R-:W-:Y:S01]  /*0300*/  LOP3.LUT R5, R5, 0xfffffffc, RZ, 0xc0, !PT ;  /* 0xfffffffc05057812 */ /* 0x000fe200078ec0ff */
[----:B------:R-:W-:Y:S01]  /*0310*/  IMAD.IADD R15, R0, 0x1, -R2 ;  /* 0x00000001000f7824 */ /* 0x000fe200078e0a02 */
[----:B------:R-:W-:-:S02]  /*0320*/  LOP3.LUT R3, R3, 0xfffffffe, RZ, 0xc0, !PT ;  /* 0xfffffffe03037812 */ /* 0x000fc400078ec0ff */
[----:B------:R-:W-:Y:S01]  /*0330*/  LEA.HI R2, R8, R9, RZ, 0x3 ;  /* 0x0000000908027211 */ /* 0x000fe200078f18ff */
[----:B------:R-:W-:Y:S01]  /*0340*/  IMAD.IADD R16, R0, 0x1, -R5 ;  /* 0x0000000100107824 */ /* 0x000fe200078e0a05 */
[----:B------:R-:W-:Y:S01]  /*0350*/  LOP3.LUT R0, R4, 0x1c0, RZ, 0xc0, !PT ;  /* 0x000001c004007812 */ /* 0x000fe200078ec0ff */
[----:B------:R-:W-:Y:S01]  /*0360*/  IMAD.IADD R12, R7, 0x1, -R3 ;  /* 0x00000001070c7824 */ /* 0x000fe200078e0a03 */
[----:B------:R-:W-:Y:S02]  /*0370*/  LOP3.LUT R3, R2, 0xfffffff8, RZ, 0xc0, !PT ;  /* 0xfffffff802037812 */ /* 0x000fe400078ec0ff */
[----:B------:R-:W-:Y:S02]  /*0380*/  LOP3.LUT R5, R0, 0x38, R20, 0xf8, !PT ;  /* 0x0000003800057812 */ /* 0x000fe400078ef814 */
[----:B------:R-:W-:Y:S01]  /*0390*/  SHF.R.U32.HI R2, RZ, 0x3, R0 ;  /* 0x00000003ff027819 */ /* 0x000fe20000011600 */
[----:B------:R-:W-:Y:S01]  /*03a0*/  IMAD.SHL.U32 R0, R6, 0x40, RZ ;  /* 0x0000004006007824 */ /* 0x000fe200078e00ff */
[----:B------:R-:W-:Y:S01]  /*03b0*/  SHF.R.S32.HI R8, RZ, 0x7, R14 ;  /* 0x00000007ff087819 */ /* 0x000fe2000001140e */
[----:B------:R-:W-:Y:S01]  /*03c0*/  IMAD.IADD R4, R9, 0x1, -R3 ;  /* 0x0000000109047824 */ /* 0x000fe200078e0a03 */
[----:B------:R-:W-:Y:S01]  /*03d0*/  LOP3.LUT R13, R5, R2, RZ, 0x3c, !PT ;  /* 0x00000002050d7212 */ /* 0x000fe200078e3cff */
[----:B------:R-:W-:Y:S01]  /*03e0*/  IMAD.SHL.U32 R2, R15, 0x10, RZ ;  /* 0x000000100f027824 */ /* 0x000fe200078e00ff */
[----:B------:R-:W-:-:S02]  /*03f0*/  LOP3.LUT R0, R0, 0x1c0, RZ, 0xc0, !PT ;  /* 0x000001c000007812 */ /* 0x000fc400078ec0ff */
[----:B------:R-:W-:Y:S02]  /*0400*/  SHF.R.S32.HI R3, RZ, 0x1f, R11 ;  /* 0x0000001fff037819 */ /* 0x000fe4000001140b */
[----:B------:R-:W-:Y:S02]  /*0410*/  LOP3.LUT R2, R0, 0x10, R2, 0xf8, !PT ;  /* 0x0000001000027812 */ /* 0x000fe400078ef802 */
[C---:B------:R-:W-:Y:S02]  /*0420*/  LOP3.LUT P4, RZ, R6.reuse, 0x4, RZ, 0xc0, !PT ;  /* 0x0000000406ff7812 */ /* 0x040fe4000788c0ff */
[----:B------:R-:W-:Y:S02]  /*0430*/  LOP3.LUT P3, RZ, R6, 0x2, RZ, 0xc0, !PT ;  /* 0x0000000206ff7812 */ /* 0x000fe4000786c0ff */
[----:B------:R-:W-:Y:S01]  /*0440*/  LEA.HI R14, R3, R11, RZ, 0x3 ;  /* 0x0000000b030e7211 */ /* 0x000fe200078f18ff */
[----:B------:R-:W-:Y:S01]  /*0450*/  IMAD.SHL.U32 R3, R12, 0x200, RZ ;  /* 0x000002000c037824 */ /* 0x000fe200078e00ff */
[----:B------:R-:W-:-:S02]  /*0460*/  LOP3.LUT R6, R0, 0x8, R10, 0xf8, !PT ;  /* 0x0000000800067812 */ /* 0x000fc400078ef80a */
[----:B------:R-:W-:Y:S01]  /*0470*/  SHF.R.U32.HI R0, RZ, 0x3, R0 ;  /* 0x00000003ff007819 */ /* 0x000fe20000011600 */
[----:B------:R-:W-:Y:S01]  /*0480*/  IMAD R7, R8, 0x800, R3 ;  /* 0x0000080008077824 */ /* 0x000fe200078e0203 */
[----:B------:R-:W-:Y:S01]  /*0490*/  LOP3.LUT R2, R2, 0x8, R10, 0xf8, !PT ;  /* 0x0000000802027812 */ /* 0x000fe200078ef80a */
[----:B------:R-:W-:Y:S01]  /*04a0*/  IMAD.SHL.U32 R8, R8, 0x20, RZ ;  /* 0x0000002008087824 */ /* 0x000fe200078e00ff */
[----:B------:R-:W-:Y:S02]  /*04b0*/  LOP3.LUT R6, R6, R0, RZ, 0x3c, !PT ;  /* 0x0000000006067212 */ /* 0x000fe400078e3cff */
[----:B------:R-:W-:Y:S02]  /*04c0*/  LOP3.LUT R3, R3, R2, R0, 0xf6, !PT ;  /* 0x0000000203037212 */ /* 0x000fe400078ef600 */
[----:B------:R-:W-:Y:S01]  /*04d0*/  SHF.R.S32.HI R0, RZ, 0x6, R17 ;  /* 0x00000006ff007819 */ /* 0x000fe20000011411 */
[----:B------:R-:W-:Y:S01]  /*04e0*/  IMAD.IADD R18, R7, 0x1, R6 ;  /* 0x0000000107127824 */ /* 0x000fe200078e0206 */
[----:B------:R-:W-:Y:S01]  /*04f0*/  LOP3.LUT R9, R4, 0x1, RZ, 0xc0, !PT ;  /* 0x0000000104097812 */ /* 0x000fe200078ec0ff */
[----:B------:R-:W-:Y:S01]  /*0500*/  IMAD.SHL.U32 R6, R19, 0x2, RZ ;  /* 0x0000000213067824 */ /* 0x000fe200078e00ff */
[----:B------:R-:W-:Y:S01]  /*0510*/  LOP3.LUT R5, R14, 0xfffffff8, RZ, 0xc0, !PT ;  /* 0xfffffff80e057812 */ /* 0x000fe200078ec0ff */
[C---:B------:R-:W-:Y:S01]  /*0520*/  IMAD R17, R0.reuse, 0x200, R13 ;  /* 0x0000020000117824 */ /* 0x040fe200078e020d */
[----:B------:R-:W-:Y:S01]  /*0530*/  ISETP.NE.U32.AND P0, PT, R9, 0x1, PT ;  /* 0x000000010900780c */ /* 0x000fe20003f05070 */
[----:B------:R-:W-:Y:S01]  /*0540*/  IMAD.SHL.U32 R2, R0, 0x8, RZ ;  /* 0x0000000800027824 */ /* 0x000fe200078e00ff */
[----:B------:R-:W-:Y:S01]  /*0550*/  LEA R3, R3, UR5, 0x1 ;  /* 0x0000000503037c11 */ /* 0x000fe2000f8e08ff */
[C---:B------:R-:W-:Y:S01]  /*0560*/  IMAD.SHL.U32 R0, R4.reuse, 0x40, RZ ;  /* 0x0000004004007824 */ /* 0x040fe200078e00ff */
[----:B------:R-:W-:Y:S01]  /*0570*/  R2P PR, R4, 0x6 ;  /* 0x0000000604007804 */ /* 0x000fe20000000000 */
[----:B------:R-:W-:Y:S01]  /*0580*/  IMAD.IADD R5, R11, 0x1, -R5 ;  /* 0x000000010b057824 */ /* 0x000fe200078e0a05 */
[----:B------:R-:W-:Y:S01]  /*0590*/  LOP3.LUT R2, R2, 0x18, RZ, 0xc0, !PT ;  /* 0x0000001802027812 */ /* 0x000fe200078ec0ff */
[----:B------:R-:W-:Y:S01]  /*05a0*/  IMAD.SHL.U32 R7, R12, 0x20, RZ ;  /* 0x000000200c077824 */ /* 0x000fe200078e00ff */
[----:B------:R-:W-:Y:S01]  /*05b0*/  LOP3.LUT R0, R0, 0x1c0, RZ, 0xc0, !PT ;  /* 0x000001c000007812 */ /* 0x000fe200078ec0ff */
[C---:B------:R-:W-:Y:S01]  /*05c0*/  IMAD.SHL.U32 R9, R5.reuse, 0x40, RZ ;  /* 0x0000004005097824 */ /* 0x040fe200078e00ff */
[----:B------:R-:W-:Y:S01]  /*05d0*/  LOP3.LUT P6, RZ, R5, 0x4, RZ, 0xc0, !PT ;  /* 0x0000000405ff7812 */ /* 0x000fe200078cc0ff */
[----:B------:R-:W-:Y:S01]  /*05e0*/  IMAD R10, R16, 0x400, R6 ;  /* 0x00000400100a7824 */ /* 0x000fe200078e0206 */
[----:B------:R-:W-:-:S02]  /*05f0*/  LOP3.LUT R8, R0, 0x20, R8, 0xf8, !PT ;  /* 0x0000002000087812 */ /* 0x000fc400078ef808 */
[----:B------:R-:W-:Y:S02]  /*0600*/  SHF.R.U32.HI R4, RZ, 0x3, R0 ;  /* 0x00000003ff047819 */ /* 0x000fe40000011600 */
[----:B------:R-:W-:Y:S02]  /*0610*/  LOP3.LUT P5, RZ, R5, 0x2, RZ, 0xc0, !PT ;  /* 0x0000000205ff7812 */ /* 0x000fe400078ac0ff */
[----:B------:R-:W-:Y:S02]  /*0620*/  LOP3.LUT R8, R8, R4, RZ, 0x3c, !PT ;  /* 0x0000000408087212 */ /* 0x000fe400078e3cff */
[----:B------:R-:W-:Y:S01]  /*0630*/  LOP3.LUT R5, R4, R0, R2, 0x1e, !PT ;  /* 0x0000000004057212 */ /* 0x000fe200078e1e02 */
[----:B------:R-:W-:Y:S01]  /*0640*/  IMAD R4, R15, 0x400, R6 ;  /* 0x000004000f047824 */ /* 0x000fe200078e0206 */
[----:B------:R-:W-:Y:S01]  /*0650*/  LOP3.LUT R0, R9, 0x1c0, RZ, 0xc0, !PT ;  /* 0x000001c009007812 */ /* 0x000fe200078ec0ff */
[----:B------:R-:W-:Y:S01]  /*0660*/  IMAD.SHL.U32 R6, R12, 0x8, RZ ;  /* 0x000000080c067824 */ /* 0x000fe200078e00ff */
[----:B------:R-:W-:Y:S01]  /*0670*/  LOP3.LUT R7, R2, 0x20, R7, 0xf8, !PT ;  /* 0x0000002002077812 */ /* 0x000fe200078ef807 */
[----:B------:R-:W-:Y:S01]  /*0680*/  IMAD.IADD R11, R4, 0x1, R5 ;  /* 0x00000001040b7824 */ /* 0x000fe200078e0205 */
[----:B------:R-:W-:Y:S01]  /*0690*/  SHF.R.U32.HI R2, RZ, 0x3, R0 ;  /* 0x00000003ff027819 */ /* 0x000fe20000011600 */
[----:B------:R-:W-:Y:S01]  /*06a0*/  IMAD.SHL.U32 R9, R14, 0x40, RZ ;  /* 0x000000400e097824 */ /* 0x000fe200078e00ff */
[----:B------:R-:W-:Y:S01]  /*06b0*/  LOP3.LUT R4, R0, 0x8, R6, 0xf8, !PT ;  /* 0x0000000800047812 */ /* 0x000fe200078ef806 */
[----:B------:R-:W-:Y:S01]  /*06c0*/  IMAD.IADD R13, R10, 0x1, R8 ;  /* 0x000000010a0d7824 */ /* 0x000fe200078e0208 */
[----:B------:R-:W-:Y:S01]  /*06d0*/  LOP3.LUT R0, R2, R7, R0, 0x1e, !PT ;  /* 0x0000000702007212 */ /* 0x000fe200078e1e00 */
[----:B------:R-:W-:Y:S01]  /*06e0*/  VIADD R14, R20, 0x40 ;  /* 0x00000040140e7836 */ /* 0x000fe20000000000 */
[----:B------:R-:W-:Y:S01]  /*06f0*/  LOP3.LUT R2, R4, R2, RZ, 0x3c, !PT ;  /* 0x0000000204027212 */ /* 0x000fe200078e3cff */
[----:B------:R-:W-:Y:S01]  /*0700*/  IMAD.U32 R4, RZ, RZ, UR4 ;  /* 0x00000004ff047e24 */ /* 0x000fe2000f8e00ff */
[----:B------:R-:W-:Y:S01]  /*0710*/  LOP3.LUT R9, R9, 0xfffffe00, RZ, 0xc0, !PT ;  /* 0xfffffe0009097812 */ /* 0x000fe200078ec0ff */
[----:B-----5:R-:W-:Y:S01]  /*0720*/  USHF.L.U32 UR4, UR48, 0x7, URZ ;  /* 0x0000000730047899 */ /* 0x020fe2000800063f */
[----:B------:R-:W-:Y:S01]  /*0730*/  IMAD.MOV.U32 R6, RZ, RZ, 0x20 ;  /* 0x00000020ff067424 */ /* 0x000fe200078e00ff */
[----:B------:R1:W-:Y:S01]  /*0740*/  STL [R1+0x6c], R14 ;  /* 0x00006c0e01007387 */ /* 0x0003e20000100800 */
[----:B------:R-:W-:Y:S01]  /*0750*/  LEA R12, R17, UR5, 0x1 ;  /* 0x00000005110c7c11 */ /* 0x000fe2000f8e08ff */
[--C-:B------:R-:W-:Y:S01]  /*0760*/  IMAD R7, R16, 0x400, R9.reuse ;  /* 0x0000040010077824 */ /* 0x100fe200078e0209 */
[----:B------:R-:W-:Y:S01]  /*0770*/  LEA R13, R13, UR5, 0x1 ;  /* 0x000000050d0d7c11 */ /* 0x000fe2000f8e08ff */
        /* <DEDUP_REMOVED lines=8> */
[----:B------:R-:W-:Y:S01]  /*0800*/  IMAD.MOV.U32 R5, RZ, RZ, 0x40 ;  /* 0x00000040ff057424 */ /* 0x000fe200078e00ff */
[C---:B------:R-:W-:Y:S01]  /*0810*/  SEL R2, R6.reuse, 0xffffffe0, !P3 ;  /* 0xffffffe006027807 */ /* 0x040fe20005800000 */
[----:B------:R-:W-:Y:S01]  /*0820*/  IMAD.MOV.U32 R10, RZ, RZ, -0x10 ;  /* 0xfffffff0ff0a7424 */ /* 0x000fe200078e00ff */
[----:B------:R-:W-:Y:S01]  /*0830*/  SEL R6, R6, 0xffffffe0, !P5 ;  /* 0xffffffe006067807 */ /* 0x000fe20006800000 */
[----:B------:R-:W-:Y:S01]  /*0840*/  IMAD.U32 R0, RZ, RZ, UR6 ;  /* 0x00000006ff007e24 */ /* 0x000fe2000f8e00ff */
[----:B------:R-:W-:Y:S01]  /*0850*/  UIADD3 UR6, UR5, 0x12000, URZ ;  /* 0x0001200005067890 */ /* 0x000fe2000fffe03f */
[----:B------:R-:W-:Y:S01]  /*0860*/  IMAD.U32 R0, RZ, RZ, UR7 ;  /* 0x00000007ff007e24 */ /* 0x000fe2000f8e00ff */
[----:B------:R-:W-:Y:S01]  /*0870*/  SEL R4, R5, 0xffffffc0, !P4 ;  /* 0xffffffc005047807 */ /* 0x000fe20006000000 */
[----:B------:R-:W-:Y:S01]  /*0880*/  VIADD R0, R20, 0x80 ;  /* 0x0000008014007836 */ /* 0x000fe20000000000 */
[----:B------:R-:W-:Y:S01]  /*0890*/  UIADD3 UR7, UR5, 0xc000, URZ ;  /* 0x0000c00005077890 */ /* 0x000fe2000fffe03f */
[----:B------:R-:W-:-:S02]  /*08a0*/  SEL R10, R10, 0x10, !P0 ;  /* 0x000000100a0a7807 */ /* 0x000fc40004000000 */
[----:B------:R-:W-:Y:S01]  /*08b0*/  LEA R8, R8, UR6, 0x1 ;  /* 0x0000000608087c11 */ /* 0x000fe2000f8e08ff */
[----:B------:R2:W-:Y:S01]  /*08c0*/  STL [R1+0x70], R0 ;  /* 0x0000700001007387 */ /* 0x0005e20000100800 */
[----:B------:R-:W-:Y:S02]  /*08d0*/  SEL R5, R5, 0xffffffc0, !P6 ;  /* 0xffffffc005057807 */ /* 0x000fe40007000000 */
[----:B-1----:R-:W-:Y:S01]  /*08e0*/  LEA R14, R11, UR7, 0x1 ;  /* 0x000000070b0e7c11 */ /* 0x002fe2000f8e08ff */
[----:B------:R1:W-:Y:S01]  /*08f0*/  STL [R1+0x2c], R12 ;  /* 0x00002c0c01007387 */ /* 0x0003e20000100800 */
[----:B------:R-:W-:-:S05]  /*0900*/  LEA R11, R7, UR5, 0x1 ;  /* 0x00000005070b7c11 */ /* 0x000fca000f8e08ff */
[----:B------:R-:W-:Y:S01]  /*0910*/  IMAD.IADD R7, R11, 0x1, R6 ;  /* 0x000000010b077824 */ /* 0x000fe200078e0206 */
[----:B--2---:R-:W-:Y:S01]  /*0920*/  LEA R0, R18, UR6, 0x1 ;  /* 0x0000000612007c11 */ /* 0x004fe2000f8e08ff */
[----:B------:R-:W-:-:S04]  /*0930*/  ULDC.64 UR6, c[0x0][0x208] ;  /* 0x0000820000067ab9 */ /* 0x000fc80000000a00 */
[----:B-1----:R-:W-:Y:S01]  /*0940*/  IMAD.IADD R12, R0, 0x1, R2 ;  /* 0x00000001000c7824 */ /* 0x002fe200078e0202 */
[----:B------:R-:W-:Y:S01]  /*0950*/  IADD3 R2, R2, -0x6000, R0 ;  /* 0xffffa00002027810 */ /* 0x000fe20007ffe000 */
[----:B------:R-:W-:-:S03]  /*0960*/  IMAD.IADD R252, R0, 0x1, R4 ;  /* 0x0000000100fc7824 */ /* 0x000fc600078e0204 */
[----:B------:R1:W-:Y:S01]  /*0970*/  STL [R1+0x4], R12 ;  /* 0x0000040c01007387 */ /* 0x0003e20000100800 */
[C---:B------:R-:W-:Y:S02]  /*0980*/  IMAD.IADD R0, R4.reuse, 0x1, R2 ;  /* 0x0000000104007824 */ /* 0x040fe400078e0202 */
[----:B------:R-:W-:Y:S01]  /*0990*/  IMAD.IADD R2, R4, 0x1, R3 ;  /* 0x0000000104027824 */ /* 0x000fe200078e0203 */
[----:B------:R-:W-:Y:S01]  /*09a0*/  STL [R1+0x3c], R13 ;  /* 0x00003c0d01007387 */ /* 0x000fe20000100800 */
[C---:B------:R-:W-:Y:S02]  /*09b0*/  VIADD R4, R14.reuse, 0x40 ;  /* 0x000000400e047836 */ /* 0x040fe40000000000 */
[----:B------:R-:W-:Y:S01]  /*09c0*/  @P2 VIADD R4, R14, 0xffffffc0 ;  /* 0xffffffc00e042836 */ /* 0x000fe20000000000 */
[----:B------:R2:W-:Y:S04]  /*09d0*/  STL [R1+0x10], R0 ;  /* 0x0000100001007387 */ /* 0x0005e80000100800 */
[----:B------:R-:W-:Y:S01]  /*09e0*/  STL [R1+0x9c], R14 ;  /* 0x00009c0e01007387 */ /* 0x000fe20000100800 */
[----:B-1----:R-:W-:-:S02]  /*09f0*/  VIADD R12, R13, 0x20 ;  /* 0x000000200d0c7836 */ /* 0x002fc40000000000 */
        /* <DEDUP_REMOVED lines=21> */
.L_x_120:
[----:B------:R-:W-:Y:S01]  /*0b50*/  ULDC.64 UR8, c[0x0][0x308] ;  /* 0x0000c20000087ab9 */ /* 0x000fe20000000a00 */
[----:B------:R-:W-:Y:S01]  /*0b60*/  ULDC.64 UR10, c[0x0][0x300] ;  /* 0x0000c000000a7ab9 */ /* 0x000fe20000000a00 */
[----:B------:R-:W-:Y:S02]  /*0b70*/  UISETP.NE.U32.AND UP3, UPT, UR8, URZ, UPT ;  /* 0x0000003f0800728c */ /* 0x000fe4000bf65070 */
[----:B------:R-:W-:Y:S02]  /*0b80*/  UISETP.NE.U32.AND UP4, UPT, UR10, URZ, UPT ;  /* 0x0000003f0a00728c */ /* 0x000fe4000bf85070 */
[----:B------:R-:W-:Y:S02]  /*0b90*/  UISETP.NE.AND.EX UP3, UPT, UR9, URZ, UPT, UP3 ;  /* 0x0000003f0900728c */ /* 0x000fe4000bf65330 */
[----:B------:R-:W-:Y:S02]  /*0ba0*/  USHF.R.S32.HI UR5, URZ, 0x1f, UR48 ;  /* 0x0000001f3f057899 */ /* 0x000fe40008011430 */
[----:B------:R-:W-:-:S02]  /*0bb0*/  UISETP.NE.AND.EX UP4, UPT, UR11, URZ, UPT, UP4 ;  /* 0x0000003f0b00728c */ /* 0x000fc4000bf85340 */
[----:B------:R-:W-:Y:S01]  /*0bc0*/  USHF.L.U32 UR16, UR48, 0x2, URZ ;  /* 0x0000000230107899 */ /* 0x000fe2000800063f */
[----:B------:R-:W-:Y:S01]  /*0bd0*/  PLOP3.LUT P0, PT, PT, PT, UP3, 0x80, 0x0 ;  /* 0x000000000000781c */ /* 0x000fe20003f0f038 */
[----:B----4-:R-:W-:Y:S01]  /*0be0*/  IMAD.U32 R28, RZ, RZ, UR5 ;  /* 0x00000005ff1c7e24 */ /* 0x010fe2000f8e00ff */
[----:B------:R-:W-:Y:S01]  /*0bf0*/  USHF.L.U64.HI UR5, UR48, 0x2, UR5 ;  /* 0x0000000230057899 */ /* 0x000fe20008010205 */
[----:B------:R-:W-:Y:S01]  /*0c00*/  PLOP3.LUT P1, PT, PT, PT, UP4, 0x80, 0x0 ;  /* 0x000000000000781c */ /* 0x000fe20003f2f048 */
[----:B------:R-:W-:Y:S01]  /*0c10*/  @UP3 UIADD3 UR8, UP0, UR16, UR8, URZ ;  /* 0x0000000810083290 */ /* 0x000fe2000ff1e03f */
[----:B------:R-:W-:Y:S01]  /*0c20*/  ULDC.64 UR12, c[0x0][0x2f0] ;  /* 0x0000bc00000c7ab9 */ /* 0x000fe20000000a00 */
[----:B------:R-:W-:Y:S01]  /*0c30*/  ULDC.U8 UR17, c[0x0][0x3c2] ;  /* 0x0000f08000117ab9 */ /* 0x000fe20000000000 */
[----:B------:R-:W-:Y:S02]  /*0c40*/  UIADD3 UR15, UP2, UR16, UR12, URZ ;  /* 0x0000000c100f7290 */ /* 0x000fe4000ff5e03f */
[----:B------:R-:W-:Y:S01]  /*0c50*/  @UP3 UIADD3.X UR9, UR5, UR9, URZ, UP0, !UPT ;  /* 0x0000000905093290 */ /* 0x000fe200087fe43f */
[----:B--2---:R-:W-:Y:S01]  /*0c60*/  IMAD.U32 R4, RZ, RZ, UR8 ;  /* 0x00000008ff047e24 */ /* 0x004fe2000f8e00ff */
[----:B------:R-:W-:-:S02]  /*0c70*/  UISETP.NE.U32.AND UP0, UPT, UR12, URZ, UPT ;  /* 0x0000003f0c00728c */ /* 0x000fc4000bf05070 */
[----:B------:R-:W-:Y:S02]  /*0c80*/  @UP4 UIADD3 UR10, UP1, UR16, UR10, URZ ;  /* 0x0000000a100a4290 */ /* 0x000fe4000ff3e03f */
[----:B------:R-:W-:Y:S01]  /*0c90*/  UIADD3.X UR14, UR5, UR13, URZ, UP2, !UPT ;  /* 0x0000000d050e7290 */ /* 0x000fe200097fe43f */
[----:B------:R-:W-:Y:S01]  /*0ca0*/  IMAD.U32 R5, RZ, RZ, UR9 ;  /* 0x00000009ff057e24 */ /* 0x000fe2000f8e00ff */
[----:B------:R-:W-:Y:S02]  /*0cb0*/  UISETP.NE.AND.EX UP2, UPT, UR13, URZ, UPT, UP0 ;  /* 0x0000003f0d00728c */ /* 0x000fe4000bf45300 */
[----:B------:R-:W-:Y:S01]  /*0cc0*/  @UP4 UIADD3.X UR11, UR5, UR11, URZ, UP1, !UPT ;  /* 0x0000000b050b4290 */ /* 0x000fe20008ffe43f */
[----:B------:R-:W-:Y:S01]  /*0cd0*/  IMAD.U32 R6, RZ, RZ, UR10 ;  /* 0x0000000aff067e24 */ /* 0x000fe2000f8e00ff */
[----:B------:R-:W-:Y:S01]  /*0ce0*/  ULDC.64 UR12, c[0x0][0x2f8] ;  /* 0x0000be00000c7ab9 */ /* 0x000fe20000000a00 */
[----:B------:R-:W-:Y:S01]  /*0cf0*/  UISETP.NE.AND UP1, UPT, UR17, URZ, UPT ;  /* 0x0000003f1100728c */ /* 0x000fe2000bf25270 */
[----:B------:R-:W-:Y:S01]  /*0d00*/  PLOP3.LUT P3, PT, PT, PT, UP2, 0x80, 0x0 ;  /* 0x000000000000781c */ /* 0x000fe20003f6f028 */
[----:B------:R-:W-:Y:S01]  /*0d10*/  UISETP.EQ.U32.AND UP4, UPT, UR12, URZ, UPT ;  /* 0x0000003f0c00728c */ /* 0x000fe2000bf82070 */
[----:B------:R-:W-:Y:S01]  /*0d20*/  IMAD.U32 R7, RZ, RZ, UR11 ;  /* 0x0000000bff077e24 */ /* 0x000fe2000f8e00ff */
[----:B------:R1:W2:Y:S02]  /*0d30*/  @P0 LDG.E R8, desc[UR6][R4.64] ;  /* 0x0000000604080981 */ /* 0x0002a4000c1e1900 */
[----:B------:R-:W-:-:S02]  /*0d40*/  UISETP.EQ.OR.EX UP4, UPT, UR13, URZ, !UP1, UP4 ;  /* 0x0000003f0d00728c */ /* 0x000fc4000cf82740 */
[----:B------:R-:W-:Y:S01]  /*0d50*/  UIADD3 UR8, UP0, UR16, UR12, URZ ;  /* 0x0000000c10087290 */ /* 0x000fe2000ff1e03f */
[----:B---3--:R-:W3:Y:S03]  /*0d60*/  @P1 LDG.E R10, desc[UR6][R6.64] ;  /* 0x00000006060a1981 */ /* 0x008ee6000c1e1900 */
[----:B------:R-:W-:Y:S01]  /*0d70*/  PLOP3.LUT P2, PT, PT, PT, UP4, 0x80, 0x0 ;  /* 0x000000000000781c */ /* 0x000fe20003f4f048 */
[----:B------:R-:W-:Y:S01]  /*0d80*/  UIADD3.X UR5, UR5, UR13, URZ, UP0, !UPT ;  /* 0x0000000d05057290 */ /* 0x000fe200087fe43f */
[----:B-1----:R-:W-:Y:S02]  /*0d90*/  IMAD.U32 R4, RZ, RZ, UR15 ;  /* 0x0000000fff047e24 */ /* 0x002fe4000f8e00ff */
[----:B------:R-:W-:-:S05]  /*0da0*/  IMAD.U32 R5, RZ, RZ, UR14 ;  /* 0x0000000eff057e24 */ /* 0x000fca000f8e00ff */
[----:B------:R-:W4:Y:S04]  /*0db0*/  @P3 LDG.E R9, desc[UR6][R4.64] ;  /* 0x0000000604093981 */ /* 0x000f28000c1e1900 */
[----:B-----5:R1:W5:Y:S02]  /*0dc0*/  @P3 LDG.E R6, desc[UR6][R4.64+0x4] ;  /* 0x0000040604063981 */ /* 0x020364000c1e1900 */
[----:B-1----:R-:W-:Y:S01]  /*0dd0*/  IMAD.U32 R4, RZ, RZ, UR8 ;  /* 0x00000008ff047e24 */ /* 0x002fe2000f8e00ff */
[----:B------:R-:W-:Y:S01]  /*0de0*/  UMOV UR21, URZ ;  /* 0x0000003f00157c82 */ /* 0x000fe20008000000 */
[----:B------:R-:W-:Y:S01]  /*0df0*/  IMAD.U32 R5, RZ, RZ, UR5 ;  /* 0x00000005ff057e24 */ /* 0x000fe2000f8e00ff */
[----:B------:R-:W-:Y:S01]  /*0e00*/  @!UP3 ULDC.64 UR8, c[0x0][0x318] ;  /* 0x0000c6000008bab9 */ /* 0x000fe20000000a00 */
[----:B------:R-:W-:-:S03]  /*0e10*/  @!UP3 ULDC UR5, c[0x0][0x2cc] ;  /* 0x0000b3000005bab9 */ /* 0x000fc60000000800 */
[----:B------:R-:W5:Y:S01]  /*0e20*/  @!P2 LDG.E R7, desc[UR6][R4.64] ;  /* 0x000000060407a981 */ /* 0x000f62000c1e1900 */
[----:B------:R-:W-:-:S04]  /*0e30*/  @!UP3 UISETP.NE.U32.AND UP0, UPT, UR8, URZ, UPT ;  /* 0x0000003f0800b28c */ /* 0x000fc8000bf05070 */
        /* <DEDUP_REMOVED lines=21> */
.L_x_76:
        /* <DEDUP_REMOVED lines=9> */
[----:B------:R-:W-:Y:S01]  /*1020*/  USHF.R.S32.HI UR43, URZ, 0x1f, UR48 ;  /* 0x0000001f3f2b7899 */ /* 0x000fe20008011430 */
[----:B------:R-:W-:Y:S01]  /*1030*/  ULDC.64 UR10, c[0x0][0x228] ;  /* 0x00008a00000a7ab9 */ /* 0x000fe20000000a00 */
[----:B------:R-:W-:Y:S01]  /*1040*/  ULDC.64 UR12, c[0x0][0x488] ;  /* 0x00012200000c7ab9 */ /* 0x000fe20000000a00 */
[----:B------:R-:W-:Y:S02]  /*1050*/  UIMAD.WIDE.U32 UR18, UR48, UR10, URZ ;  /* 0x0000000a301272a5 */ /* 0x000fe4000f8e003f */
[----:B------:R-:W2:Y:S01]  /*1060*/  S2UR UR5, SR_CTAID.X ;  /* 0x00000000000579c3 */ /* 0x000ea20000002500 */
[----:B------:R-:W-:Y:S02]  /*1070*/  UIMAD UR10, UR43, UR10, URZ ;  /* 0x0000000a2b0a72a4 */ /* 0x000fe4000f8e023f */
[----:B------:R-:W-:-:S02]  /*1080*/  UISETP.NE.AND UP0, UPT, UR34, -0x1, UPT ;  /* 0xffffffff2200788c */ /* 0x000fc4000bf05270 */
[----:B------:R-:W-:Y:S02]  /*1090*/  UIMAD UR31, UR48, UR11, UR10 ;  /* 0x0000000b301f72a4 */ /* 0x000fe4000f8e020a */
[----:B------:R-:W-:Y:S01]  /*10a0*/  UIADD3 UR16, UR35, 0x3f, URZ ;  /* 0x0000003f23107890 */ /* 0x000fe2000fffe03f */
[----:B------:R-:W-:Y:S01]  /*10b0*/  @!UP1 ULDC.64 UR10, c[0x0][0x418] ;  /* 0x00010600000a9ab9 */ /* 0x000fe20000000a00 */
[----:B------:R-:W-:Y:S01]  /*10c0*/  ULDC UR50, c[0x0][0x2d4] ;  /* 0x0000b50000327ab9 */ /* 0x000fe20000000800 */
[----:B------:R-:W-:Y:S01]  /*10d0*/  ULDC UR26, c[0x0][0x2dc] ;  /* 0x0000b700001a7ab9 */ /* 0x000fe20000000800 */
[----:B------:R-:W-:Y:S01]  /*10e0*/  ULDC UR49, c[0x0][0x270] ;  /* 0x00009c0000317ab9 */ /* 0x000fe20000000800 */
[----:B------:R-:W-:Y:S02]  /*10f0*/  USHF.L.U64.HI UR17, UR48, 0x7, UR43 ;  /* 0x0000000730117899 */ /* 0x000fe4000801022b */
[----:B------:R-:W-:Y:S01]  /*1100*/  USHF.R.S32.HI UR20, URZ, 0x1f, UR16 ;  /* 0x0000001f3f147899 */ /* 0x000fe20008011410 */
[----:B-1----:R-:W-:Y:S01]  /*1110*/  IABS R8, R9 ;  /* 0x0000000900087213 */ /* 0x002fe20000000000 */
[----:B------:R-:W-:Y:S01]  /*1120*/  @!UP1 UIMAD.WIDE.U32 UR38, UR48, UR10, URZ ;  /* 0x0000000a302692a5 */ /* 0x000fe2000f8e003f */
[----:B------:R-:W-:Y:S01]  /*1130*/  ISETP.NE.AND P3, PT, R9, RZ, PT ;  /* 0x000000ff0900720c */ /* 0x000fe20003f65270 */
[----:B------:R-:W-:Y:S01]  /*1140*/  USHF.R.S32.HI UR37, URZ, 0x1f, UR50 ;  /* 0x0000001f3f257899 */ /* 0x000fe20008011432 */
[----:B------:R-:W1:Y:S01]  /*1150*/  I2F.RP R4, R8 ;  /* 0x0000000800047306 */ /* 0x000e620000209400 */
[----:B------:R-:W-:-:S02]  /*1160*/  UIMAD UR53, UR60, UR26, URZ ;  /* 0x0000001a3c3572a4 */ /* 0x000fc4000f8e023f */
[----:B------:R-:W-:Y:S02]  /*1170*/  USHF.L.U32 UR14, UR48, 0x7, URZ ;  /* 0x00000007300e7899 */ /* 0x000fe4000800063f */
[----:B--2---:R-:W-:Y:S02]  /*1180*/  UIMAD.WIDE.U32 UR22, UR5, UR12, URZ ;  /* 0x0000000c051672a5 */ /* 0x004fe4000f8e003f */
[----:B------:R-:W-:Y:S02]  /*1190*/  USEL UR41, UR17, URZ, UP2 ;  /* 0x0000003f11297287 */ /* 0x000fe40009000000 */
[----:B------:R-:W-:Y:S02]  /*11a0*/  UIMAD UR46, UR5, UR13, UR23 ;  /* 0x0000000d052e72a4 */ /* 0x000fe4000f8e0217 */
[----:B------:R-:W-:Y:S01]  /*11b0*/  @!UP1 UIMAD UR5, UR43, UR10, URZ ;  /* 0x0000000a2b0592a4 */ /* 0x000fe2000f8e023f */
[----:B------:R-:W-:Y:S01]  /*11c0*/  @UP1 ULDC.64 UR12, c[0x0][0x420] ;  /* 0x00010800000c1ab9 */ /* 0x000fe20000000a00 */
[----:B------:R-:W-:Y:S01]  /*11d0*/  ULEA.HI UR29, UR20, UR16, URZ, 0x6 ;  /* 0x00000010141d7291 */ /* 0x000fe2000f8f303f */
[----:B-1----:R-:W1:Y:S01]  /*11e0*/  MUFU.RCP R4, R4 ;  /* 0x0000000400047308 */ /* 0x002e620000001000 */
[----:B------:R-:W-:-:S02]  /*11f0*/  @!UP1 UIMAD UR42, UR48, UR11, UR5 ;  /* 0x0000000b302a92a4 */ /* 0x000fc4000f8e0205 */
[----:B------:R-:W-:Y:S02]  /*1200*/  @UP0 UIADD3 UR5, UR21, UR34, URZ ;  /* 0x0000002215050290 */ /* 0x000fe4000fffe03f */
[----:B------:R-:W-:Y:S02]  /*1210*/  UIMAD.WIDE UR10, UR26, UR49, URZ ;  /* 0x000000311a0a72a5 */ /* 0x000fe4000f8e023f */
[----:B------:R-:W-:Y:S01]  /*1220*/  UIADD3 UR54, UR19, UR31, URZ ;  /* 0x0000001f13367290 */ /* 0x000fe2000fffe03f */
[----:B------:R-:W-:Y:S01]  /*1230*/  @UP0 ULDC.64 UR26, c[0x0][0x248] ;  /* 0x00009200001a0ab9 */ /* 0x000fe20000000a00 */
[----:B------:R-:W-:Y:S02]  /*1240*/  @UP1 UIMAD.WIDE.U32 UR44, UR8, UR12, URZ ;  /* 0x0000000c082c12a5 */ /* 0x000fe4000f8e003f */
[----:B------:R-:W-:Y:S02]  /*1250*/  @UP0 UIMAD.WIDE.U32 UR16, UR5, UR26, URZ ;  /* 0x0000001a051002a5 */ /* 0x000fe4000f8e003f */
[----:B------:R-:W-:-:S02]  /*1260*/  @UP0 UIMAD UR19, UR5, UR27, URZ ;  /* 0x0000001b051302a4 */ /* 0x000fc4000f8e023f */
[----:B------:R-:W-:Y:S01]  /*1270*/  UIMAD UR5, UR37, UR48, URZ ;  /* 0x00000030250572a4 */ /* 0x000fe2000f8e023f */
[----:B-1----:R-:W-:Y:S01]  /*1280*/  VIADD R4, R4, 0xffffffe ;  /* 0x0ffffffe04047836 */ /* 0x002fe20000000000 */
[----:B------:R-:W-:Y:S01]  /*1290*/  ULDC.64 UR32, c[0x0][0x240] ;  /* 0x0000900000207ab9 */ /* 0x000fe20000000a00 */
[----:B------:R-:W-:Y:S02]  /*12a0*/  USEL UR36, UR14, URZ, UP2 ;  /* 0x0000003f0e247287 */ /* 0x000fe40009000000 */
[----:B------:R-:W1:Y:S01]  /*12b0*/  F2I.FTZ.U32.TRUNC.NTZ R5, R4 ;  /* 0x0000000400057305 */ /* 0x000e62000021f000 */
[----:B------:R-:W-:Y:S02]  /*12c0*/  @UP1 UIMAD UR52, UR8, UR13, UR45 ;  /* 0x0000000d083412a4 */ /* 0x000fe4000f8e022d */
[----:B------:R-:W-:Y:S02]  /*12d0*/  UIMAD.WIDE.U32 UR14, UR8, UR32, URZ ;  /* 0x00000020080e72a5 */ /* 0x000fe4000f8e003f */
[----:B------:R-:W-:-:S02]  /*12e0*/  UIMAD.WIDE.U32 UR12, UR48, UR50, URZ ;  /* 0x00000032300c72a5 */ /* 0x000fc4000f8e003f */
[----:B------:R-:W-:Y:S02]  /*12f0*/  UIMAD UR5, UR43, UR50, UR5 ;  /* 0x000000322b0572a4 */ /* 0x000fe4000f8e0205 */
[----:B------:R-:W-:Y:S02]  /*1300*/  UIMAD UR28, UR8, UR33, URZ ;  /* 0x00000021081c72a4 */ /* 0x000fe4000f8e023f */
[----:B------:R-:W-:Y:S02]  /*1310*/  USEL UR61, UR18, UR14, !UP1 ;  /* 0x0000000e123d7287 */ /* 0x000fe4000c800000 */
[----:B------:R-:W-:Y:S01]  /*1320*/  UIMAD UR18, UR11, UR12, URZ ;  /* 0x0000000c0b1272a4 */ /* 0x000fe2000f8e023f */
[----:B-1----:R-:W-:Y:S01]  /*1330*/  IMAD.MOV R4, RZ, RZ, -R5 ;  /* 0x000000ffff047224 */ /* 0x002fe200078e0a05 */
[----:B------:R-:W-:Y:S02]  /*1340*/  UIADD3 UR5, UR13, UR5, URZ ;  /* 0x000000050d057290 */ /* 0x000fe4000fffe03f */
[----:B------:R-:W-:Y:S01]  /*1350*/  @UP1 UIADD3 UR54, UR15, UR28, URZ ;  /* 0x0000001c0f361290 */ /* 0x000fe2000fffe03f */
[----:B------:R-:W-:Y:S01]  /*1360*/  IMAD R6, R4, R8, RZ ;  /* 0x0000000804067224 */ /* 0x000fe200078e02ff */
[----:B------:R-:W-:Y:S01]  /*1370*/  UIMAD.WIDE.U32 UR14, UR10, UR12, URZ ;  /* 0x0000000c0a0e72a5 */ /* 0x000fe2000f8e003f */
[----:B------:R-:W-:Y:S01]  /*1380*/  IMAD.MOV.U32 R4, RZ, RZ, RZ ;  /* 0x000000ffff047224 */ /* 0x000fe200078e00ff */
[----:B------:R-:W-:-:S02]  /*1390*/  UIMAD UR5, UR10, UR5, UR18 ;  /* 0x000000050a0572a4 */ /* 0x000fc4000f8e0212 */
[----:B------:R-:W-:Y:S01]  /*13a0*/  ULOP3.LUT UR20, UR29, 0xffffffc0, URZ, 0xc0, !UPT ;  /* 0xffffffc01d147892 */ /* 0x000fe2000f8ec03f */
[----:B------:R-:W-:Y:S01]  /*13b0*/  IMAD.HI.U32 R4, R5, R6, R4 ;  /* 0x0000000605047227 */ /* 0x000fe200078e0004 */
[----:B------:R-:W-:Y:S01]  /*13c0*/  MOV R5, R7 ;  /* 0x0000000700057202 */ /* 0x000fe20000000f00 */
[----:B------:R-:W-:Y:S02]  /*13d0*/  UIADD3 UR51, UR15, UR5, URZ ;  /* 0x000000050f337290 */ /* 0x000fe4000fffe03f */
[----:B------:R-:W-:Y:S02]  /*13e0*/  UIMAD.WIDE.U32 UR12, UR10, UR8, URZ ;  /* 0x000000080a0c72a5 */ /* 0x000fe4000f8e003f */
        /* <DEDUP_REMOVED lines=26> */
[----:B------:R-:W-:Y:S02]  /*1590*/  @!UP1 UIADD3 UR52, UR39, UR42, URZ ;  /* 0x0000002a27349290 */ /* 0x000fe4000fffe03f */
[----:B------:R-:W-:Y:S01]  /*15a0*/  ISETP.GE.AND P2, PT, R5, RZ, PT ;  /* 0x000000ff0500720c */ /* 0x000fe20003f46270 */
[----:B------:R-:W-:-:S02]  /*15b0*/  @UP0 UIMAD.WIDE.U32 UR12, UR23, UR24, URZ ;  /* 0x00000018170c02a5 */ /* 0x000fc4000f8e003f */
[----:B------:R-:W-:Y:S02]  /*15c0*/  UIMAD.WIDE.U32 UR42, UR10, UR5, URZ ;  /* 0x000000050a2a72a5 */ /* 0x000fe4000f8e003f */
[----:B------:R-:W-:Y:S02]  /*15d0*/  @UP3 USEL UR11, UR11, UR8, !UP1 ;  /* 0x000000080b0b3287 */ /* 0x000fe4000c800000 */
[----:B------:R-:W-:Y:S01]  /*15e0*/  @P0 VIADD R4, R4, 0x1 ;  /* 0x0000000104040836 */ /* 0x000fe20000000000 */
[----:B------:R-:W-:Y:S01]  /*15f0*/  @!UP3 UIMAD UR10, UR48, UR49, UR60 ;  /* 0x00000031300ab2a4 */ /* 0x000fe2000f8e023c */
[----:B------:R-:W-:Y:S01]  /*1600*/  PLOP3.LUT P0, PT, PT, PT, UP3, 0x80, 0x0 ;  /* 0x000000000000781c */ /* 0x000fe20003f0f038 */
[----:B------:R-:W-:Y:S01]  /*1610*/  @UP0 UIMAD UR23, UR23, UR25, URZ ;  /* 0x00000019171702a4 */ /* 0x000fe2000f8e023f */
[----:B------:R-:W-:Y:S01]  /*1620*/  IMAD.MOV.U32 R18, RZ, RZ, R4 ;  /* 0x000000ffff127224 */ /* 0x000fe200078e0004 */
[----:B------:R-:W-:Y:S01]  /*1630*/  @UP3 ULDC UR5, c[0x0][0x2e4] ;  /* 0x0000b90000053ab9 */ /* 0x000fe20000000800 */
[----:B------:R-:W-:-:S02]  /*1640*/  USEL UR56, UR46, URZ, UP4 ;  /* 0x0000003f2e387287 */ /* 0x000fc4000a000000 */
[----:B------:R-:W-:Y:S01]  /*1650*/  @UP3 UIMAD UR15, UR60, UR5, UR11 ;  /* 0x000000053c0f32a4 */ /* 0x000fe2000f8e020b */
        /* <DEDUP_REMOVED lines=26> */
.L_x_78:
        /* <DEDUP_REMOVED lines=14> */
.L_x_79:
[----:B------:R-:W-:Y:S01]  /*18e0*/  @UP1 UMOV UR10, UR44 ;  /* 0x0000002c000a1c82 */ /* 0x000fe20008000000 */
[----:B------:R-:W-:Y:S01]  /*18f0*/  @!UP1 UMOV UR10, UR38 ;  /* 0x00000026000a9c82 */ /* 0x000fe20008000000 */
[----:B------:R-:W-:Y:S01]  /*1900*/  SHF.R.S32.HI R26, RZ, 0x1f, R18 ;  /* 0x0000001fff1a7819 */ /* 0x000fe20000011412 */
[----:B------:R-:W-:Y:S06]  /*1910*/  @!P0 BRA `(.L_x_80) ;  /* 0x0000000000208947 */ /* 0x000fec0003800000 */
[----:B------:R-:W-:Y:S01]  /*1920*/  ULDC UR11, c[0x0][0x2d4] ;  /* 0x0000b500000b7ab9 */ /* 0x000fe20000000800 */
[----:B------:R-:W-:Y:S01]  /*1930*/  ULDC UR5, c[0x0][0x2c0] ;  /* 0x0000b00000057ab9 */ /* 0x000fe20000000800 */
[----:B------:R-:W-:-:S03]  /*1940*/  @!UP1 UIMAD UR8, UR48, UR11, URZ ;  /* 0x0000000b300892a4 */ /* 0x000fc6000f8e023f */
[----:B------:R-:W-:Y:S02]  /*1950*/  ULDC UR11, c[0x0][0x2e4] ;  /* 0x0000b900000b7ab9 */ /* 0x000fe40000000800 */
[----:B------:R-:W-:Y:S02]  /*1960*/  ULEA UR11, UR5, UR11, 0x7 ;  /* 0x0000000b050b7291 */ /* 0x000fe4000f8e383f */
[----:B------:R-:W-:-:S04]  /*1970*/  ULEA UR5, UR48, UR8, 0x7 ;  /* 0x0000000830057291 */ /* 0x000fc8000f8e383f */
[----:B------:R-:W-:Y:S01]  /*1980*/  UIMAD UR5, UR11, UR60, UR5 ;  /* 0x0000003c0b0572a4 */ /* 0x000fe2000f8e0205 */
[----:B------:R-:W-:Y:S11]  /*1990*/  BRA `(.L_x_81) ;  /* 0x0000000000107947 */ /* 0x000ff60003800000 */
.L_x_80:
[----:B------:R-:W-:Y:S01]  /*19a0*/  ULDC UR5, c[0x0][0x270] ;  /* 0x00009c0000057ab9 */ /* 0x000fe20000000800 */
[----:B------:R-:W-:Y:S01]  /*19b0*/  ULDC UR8, c[0x0][0x2d4] ;  /* 0x0000b50000087ab9 */ /* 0x000fe20000000800 */
[----:B------:R-:W-:-:S04]  /*19c0*/  UIMAD UR5, UR48, UR5, UR60 ;  /* 0x00000005300572a4 */ /* 0x000fc8000f8e023c */
[----:B------:R-:W-:-:S12]  /*19d0*/  UIMAD UR5, UR5, UR8, URZ ;  /* 0x00000008050572a4 */ /* 0x000fd8000f8e023f */
.L_x_81:
[----:B------:R-:W2:Y:S01]  /*19e0*/  LDL.64 R4, [R1+0x50] ;  /* 0x0000500001047983 */ /* 0x000ea20000100a00 */
[----:B------:R-:W1:Y:S01]  /*19f0*/  LDC.64 R20, c[0x0][0x420] ;  /* 0x00010800ff147b82 */ /* 0x000e620000000a00 */
[----:B------:R-:W-:Y:S01]  /*1a00*/  ULDC UR8, c[0x0][0x2dc] ;  /* 0x0000b70000087ab9 */ /* 0x000fe20000000800 */
[----:B------:R-:W-:Y:S01]  /*1a10*/  ULDC UR11, c[0x0][0x270] ;  /* 0x00009c00000b7ab9 */ /* 0x000fe20000000800 */
[----:B------:R3:W2:Y:S01]  /*1a20*/  LDL.64 R36, [R1+0x50] ;  /* 0x0000500001247983 */ /* 0x0006a20000100a00 */
[----:B------:R-:W-:Y:S01]  /*1a30*/  UIADD3 UR5, UR20, UR5, URZ ;  /* 0x0000000514057290 */ /* 0x000fe2000fffe03f */
[----:B------:R-:W-:Y:S01]  /*1a40*/  BSSY B1, `(.L_x_77) ;  /* 0x00007ce000017945 */ /* 0x000fe20003800000 */
[----:B------:R-:W-:Y:S01]  /*1a50*/  ULDC.64 UR28, c[0x0][0x478] ;  /* 0x00011e00001c7ab9 */ /* 0x000fe20000000a00 */
[----:B------:R-:W4:Y:S01]  /*1a60*/  S2R R32, SR_TID.X ;  /* 0x0000000000207919 */ /* 0x000f220000002100 */
[----:B------:R-:W-:Y:S02]  /*1a70*/  UIMAD UR13, UR8, UR11, URZ ;  /* 0x0000000b080d72a4 */ /* 0x000fe4000f8e023f */
[----:B------:R-:W-:-:S02]  /*1a80*/  UIMAD.WIDE UR28, UR5, 0x4, UR28 ;  /* 0x00000004051c78a5 */ /* 0x000fc4000f8e021c */
[----:B------:R-:W-:Y:S01]  /*1a90*/  UIADD3 UR12, -UR9, UR35, UR30 ;  /* 0x00000023090c7290 */ /* 0x000fe2000fffe11e */
[----:B------:R-:W-:Y:S01]  /*1aa0*/  ULDC UR14, c[0x0][0x398] ;  /* 0x0000e600000e7ab9 */ /* 0x000fe20000000800 */
[----:B------:R-:W-:Y:S02]  /*1ab0*/  ULDC.64 UR22, c[0x0][0x400] ;  /* 0x0001000000167ab9 */ /* 0x000fe40000000a00 */
[----:B------:R-:W-:Y:S01]  /*1ac0*/  UIADD3 UR12, UR12, -UR14, URZ ;  /* 0x8000000e0c0c7290 */ /* 0x000fe2000fffe03f */
[----:B------:R-:W-:Y:S01]  /*1ad0*/  ULDC.64 UR38, c[0x0][0x258] ;  /* 0x0000960000267ab9 */ /* 0x000fe20000000a00 */
[----:B------:R-:W-:Y:S02]  /*1ae0*/  UIADD3 UR41, UR20, UR15, URZ ;  /* 0x0000000f14297290 */ /* 0x000fe4000fffe03f */
[----:B------:R-:W-:Y:S01]  /*1af0*/  USHF.R.S32.HI UR16, URZ, 0x1f, UR12 ;  /* 0x0000001f3f107899 */ /* 0x000fe2000801140c */
[----:B------:R-:W-:Y:S01]  /*1b00*/  ULDC.64 UR14, c[0x0][0x3e0] ;  /* 0x0000f800000e7ab9 */ /* 0x000fe20000000a00 */
[----:B-1----:R-:W-:-:S02]  /*1b10*/  IMAD R6, R20, UR37, RZ ;  /* 0x0000002514067c24 */ /* 0x002fc4000f8e02ff */
[----:B------:R-:W-:Y:S01]  /*1b20*/  ULEA.HI UR16, UR16, UR12, URZ, 0x6 ;  /* 0x0000000c10107291 */ /* 0x000fe2000f8f303f */
[----:B------:R-:W-:Y:S01]  /*1b30*/  ULDC.64 UR18, c[0x0][0x210] ;  /* 0x0000840000127ab9 */ /* 0x000fe20000000a00 */
[----:B------:R-:W-:Y:S02]  /*1b40*/  IMAD R8, R21, UR20, R6 ;  /* 0x0000001415087c24 */ /* 0x000fe4000f8e0206 */
[----:B------:R-:W-:Y:S01]  /*1b50*/  USHF.R.S32.HI UR16, URZ, 0x6, UR16 ;  /* 0x000000063f107899 */ /* 0x000fe20008011410 */
[----:B------:R-:W-:Y:S01]  /*1b60*/  ULDC.64 UR44, c[0x0][0x2b0] ;  /* 0x0000ac00002c7ab9 */ /* 0x000fe20000000a00 */
[----:B------:R-:W-:Y:S01]  /*1b70*/  UIADD3 UR8, UR50, -0x1, URZ ;  /* 0xffffffff32087890 */ /* 0x000fe2000fffe03f */
[----:B------:R-:W-:Y:S01]  /*1b80*/  UMOV UR12, UR29 ;  /* 0x0000001d000c7c82 */ /* 0x000fe20008000000 */
        /* <DEDUP_REMOVED lines=8> */
[----:B------:R-:W-:Y:S01]  /*1c10*/  IMAD.U32 R12, RZ, RZ, UR10 ;  /* 0x0000000aff0c7e24 */ /* 0x000fe2000f8e00ff */
[----:B------:R-:W-:Y:S01]  /*1c20*/  IADD3.X R5, R37, UR52, RZ, P0, !PT ;  /* 0x0000003425057c10 */ /* 0x000fe200087fe4ff */
[----:B------:R-:W-:Y:S01]  /*1c30*/  USHF.R.S32.HI UR52, URZ, 0x1f, UR60 ;  /* 0x0000001f3f347899 */ /* 0x000fe2000801143c */
[----:B------:R3:W-:Y:S03]  /*1c40*/  STL [R1+0x54], R37 ;  /* 0x0000542501007387 */ /* 0x0007e60000100800 */
[----:B------:R-:W-:Y:S01]  /*1c50*/  UIMAD UR5, UR52, UR10, URZ ;  /* 0x0000000a340572a4 */ /* 0x000fe2000f8e023f */
[----:B------:R-:W-:Y:S01]  /*1c60*/  IMAD.WIDE.U32 R6, R20, UR20, R4 ;  /* 0x0000001414067c25 */ /* 0x000fe2000f8e0004 */
[----:B------:R-:W-:-:S02]  /*1c70*/  SHF.R.S32.HI R4, RZ, 0x3, R29 ;  /* 0x00000003ff047819 */ /* 0x000fc4000001141d */
[----:B------:R-:W-:Y:S01]  /*1c80*/  UIMAD UR17, UR60, UR11, UR5 ;  /* 0x0000000b3c1172a4 */ /* 0x000fe2000f8e0205 */
[----:B------:R-:W-:Y:S01]  /*1c90*/  IMAD.IADD R7, R7, 0x1, R8 ;  /* 0x0000000107077824 */ /* 0x000fe200078e0208 */
[----:B------:R-:W-:Y:S01]  /*1ca0*/  USHF.L.U32 UR5, UR13, 0x6, URZ ;  /* 0x000000060d057899 */ /* 0x000fe2000800063f */
[----:B------:R-:W-:Y:S01]  /*1cb0*/  SHF.R.S32.HI R33, RZ, 0x1f, R4 ;  /* 0x0000001fff217819 */ /* 0x000fe20000011404 */
[----:B------:R-:W-:Y:S01]  /*1cc0*/  UIMAD UR11, UR52, UR38, URZ ;  /* 0x00000026340b72a4 */ /* 0x000fe2000f8e023f */
[----:B------:R-:W-:Y:S01]  /*1cd0*/  IADD3 R5, P0, R4, UR20, RZ ;  /* 0x0000001404057c10 */ /* 0x000fe2000ff1e0ff */
[----:B------:R-:W-:Y:S01]  /*1ce0*/  UIADD3 UR10, UP2, UP1, UR42, UR5, UR53 ;  /* 0x000000052a0a7290 */ /* 0x000fe2000f95e035 */
[----:B------:R-:W-:Y:S01]  /*1cf0*/  LOP3.LUT R8, R27, 0xffffffe0, RZ, 0xc0, !PT ;  /* 0xffffffe01b087812 */ /* 0x000fe200078ec0ff */
[----:B------:R-:W-:Y:S01]  /*1d00*/  USHF.R.S32.HI UR5, URZ, 0x1f, UR5 ;  /* 0x0000001f3f057899 */ /* 0x000fe20008011405 */
[----:B------:R-:W-:Y:S01]  /*1d10*/  IADD3.X R9, R33, UR37, RZ, P0, !PT ;  /* 0x0000002521097c10 */ /* 0x000fe200087fe4ff */
[----:B------:R-:W-:-:S02]  /*1d20*/  IMAD.WIDE.U32 R10, R5, UR32, R36 ;  /* 0x00000020050a7c25 */ /* 0x000fc4000f8e0024 */
[----:B------:R-:W-:Y:S02]  /*1d30*/  UIADD3.X UR5, UR55, UR5, UR57, UP2, UP1 ;  /* 0x0000000537057290 */ /* 0x000fe400097e2439 */
[----:B------:R-:W-:Y:S01]  /*1d40*/  IMAD.IADD R22, R32, 0x1, -R8 ;  /* 0x0000000120167824 */ /* 0x000fe200078e0a08 */
[----:B------:R-:W-:Y:S01]  /*1d50*/  UIADD3 UR10, UP2, UP1, UR58, UR10, UR59 ;  /* 0x0000000a3a0a7290 */ /* 0x000fe2000f95e03b */
[----:B------:R-:W-:Y:S01]  /*1d60*/  IMAD R9, R9, UR32, RZ ;  /* 0x0000002009097c24 */ /* 0x000fe2000f8e02ff */
[----:B------:R-:W-:Y:S01]  /*1d70*/  IADD3 R10, P2, R10, UR61, RZ ;  /* 0x0000003d0a0a7c10 */ /* 0x000fe2000ff5e0ff */
[----:B------:R-:W-:Y:S01]  /*1d80*/  IMAD R8, R25, UR13, R22 ;  /* 0x0000000d19087c24 */ /* 0x000fe2000f8e0216 */
[----:B------:R-:W-:Y:S01]  /*1d90*/  UIADD3.X UR5, UR56, UR5, UR51, UP2, UP1 ;  /* 0x0000000538057290 */ /* 0x000fe200097e2433 */
[----:B------:R-:W-:Y:S01]  /*1da0*/  IMAD R13, R5, UR33, R9 ;  /* 0x00000021050d7c24 */ /* 0x000fe2000f8e0209 */
[----:B------:R-:W-:Y:S01]  /*1db0*/  UISETP.LT.AND UP1, UPT, URZ, UR16, UPT ;  /* 0x000000103f00728c */ /* 0x000fe2000bf21270 */
        /* <DEDUP_REMOVED lines=8> */
[----:B------:R-:W-:-:S03]  /*1e40*/  USEL UR16, URZ, UR16, !UP1 ;  /* 0x000000103f107287 */ /* 0x000fc6000c800000 */
[----:B------:R-:W-:Y:S01]  /*1e50*/  LEA.HI.X R15, R5, UR23, R8, 0x2, P0 ;  /* 0x00000017050f7c11 */ /* 0x000fe200080f1408 */
[----:B------:R-:W-:Y:S01]  /*1e60*/  IMAD.MOV.U32 R8, RZ, RZ, R6 ;  /* 0x000000ffff087224 */ /* 0x000fe200078e0006 */
[----:B------:R-:W-:Y:S01]  /*1e70*/  UISETP.GT.AND UP1, UPT, UR50, UR16, UPT ;  /* 0x000000103200728c */ /* 0x000fe2000bf24270 */
[-C--:B------:R-:W-:Y:S01]  /*1e80*/  IMAD R5, R33, R20.reuse, RZ ;  /* 0x0000001421057224 */ /* 0x080fe200078e02ff */
[----:B------:R-:W-:Y:S01]  /*1e90*/  UIMAD.WIDE UR22, UR41, 0x4, UR44 ;  /* 0x00000004291678a5 */ /* 0x000fe2000f8e022c */
[----:B------:R-:W-:Y:S01]  /*1ea0*/  IMAD.U32 R6, RZ, RZ, UR38 ;  /* 0x00000026ff067e24 */ /* 0x000fe2000f8e00ff */
[----:B------:R3:W-:Y:S01]  /*1eb0*/  STL.64 [R1+0x30], R14 ;  /* 0x0000300e01007387 */ /* 0x0007e20000100a00 */
[C---:B------:R-:W-:Y:S01]  /*1ec0*/  IMAD R5, R4.reuse, R21, R5 ;  /* 0x0000001504057224 */ /* 0x040fe200078e0205 */
[----:B------:R-:W-:Y:S01]  /*1ed0*/  PLOP3.LUT P0, PT, PT, PT, UP1, 0x80, 0x0 ;  /* 0x000000000000781c */ /* 0x000fe20003f0f018 */
[----:B------:R-:W-:Y:S02]  /*1ee0*/  IMAD.WIDE.U32 R8, R4, R20, R8 ;  /* 0x0000001404087225 */ /* 0x000fe400078e0008 */
[----:B------:R-:W-:Y:S01]  /*1ef0*/  UMOV UR11, UR22 ;  /* 0x00000016000b7c82 */ /* 0x000fe20008000000 */
[----:B------:R-:W-:Y:S01]  /*1f00*/  UMOV UR10, UR23 ;  /* 0x00000017000a7c82 */ /* 0x000fe20008000000 */
[----:B------:R-:W-:Y:S01]  /*1f10*/  IMAD.WIDE.U32 R10, R6, UR60, R10 ;  /* 0x0000003c060a7c25 */ /* 0x000fe2000f8e000a */
[----:B------:R-:W-:-:S03]  /*1f20*/  LEA R40, P2, R8, UR14, 0x1 ;  /* 0x0000000e08287c11 */ /* 0x000fc6000f8408ff */
[----:B------:R-:W-:Y:S01]  /*1f30*/  IMAD.IADD R23, R9, 0x1, R5 ;  /* 0x0000000109177824 */ /* 0x000fe200078e0205 */
[----:B------:R-:W-:Y:S01]  /*1f40*/  LEA R38, P3, R10, UR18, 0x1 ;  /* 0x000000120a267c11 */ /* 0x000fe2000f8608ff */
[----:B------:R-:W-:-:S03]  /*1f50*/  VIADD R24, R11, UR5 ;  /* 0x000000050b187c36 */ /* 0x000fc60008000000 */
        /* <DEDUP_REMOVED lines=25> */
.L_x_83:
        /* <DEDUP_REMOVED lines=20> */
.L_x_84:
[----:B---3--:R1:W5:Y:S04]  /*2230*/  LDL R14, [R1+0x6c] ;  /* 0x00006c00010e7983 */ /* 0x0083680000100800 */
        /* <DEDUP_REMOVED lines=37> */
.L_x_86:
[----:B------:R-:W-:Y:S05]  /*2490*/  BSYNC B0 ;  /* 0x0000000000007941 */ /* 0x000fea0003800000 */
.L_x_85:
        /* <DEDUP_REMOVED lines=19> */
.L_x_88:
[----:B------:R-:W-:Y:S05]  /*25d0*/  BSYNC B0 ;  /* 0x0000000000007941 */ /* 0x000fea0003800000 */
.L_x_87:
        /* <DEDUP_REMOVED lines=32> */
.L_x_90:
[----:B------:R-:W-:Y:S05]  /*27e0*/  BSYNC B0 ;  /* 0x0000000000007941 */ /* 0x000fea0003800000 */
.L_x_89:
        /* <DEDUP_REMOVED lines=21> */
.L_x_82:
[----:B------:R-:W2:Y:S01]  /*2940*/  LDL R35, [R1+0x2c] ;  /* 0x00002c0001237983 */ /* 0x000ea20000100800 */
[----:B------:R-:W-:Y:S01]  /*2950*/  PLOP3.LUT P1, PT, PT, PT, UP4, 0x80, 0x0 ;  /* 0x000000000000781c */ /* 0x000fe20003f2f048 */
[----:B------:R-:W-:Y:S01]  /*2960*/  UIMAD UR17, UR47, -0x40, UR9 ;  /* 0xffffffc02f1178a4 */ /* 0x000fe2000f8e0209 */
[----:B------:R-:W-:Y:S01]  /*2970*/  IMAD.U32 R6, RZ, RZ, UR24 ;  /* 0x00000018ff067e24 */ /* 0x000fe2000f8e00ff */
[----:B------:R-:W-:Y:S01]  /*2980*/  UIMAD UR5, UR40, UR24, URZ ;  /* 0x00000018280572a4 */ /* 0x000fe2000f8e023f */
[----:B------:R-:W-:Y:S01]  /*2990*/  IADD3 R31, R4, 0x20, RZ ;  /* 0x00000020041f7810 */ /* 0x000fe20007ffe0ff */
[----:B------:R-:W-:Y:S01]  /*29a0*/  ULDC.64 UR22, c[0x0][0x268] ;  /* 0x00009a0000167ab9 */ /* 0x000fe20000000a00 */
[----:B------:R-:W-:-:S07]  /*29b0*/  IMAD.WIDE.U32 R6, R6, UR30, R36 ;  /* 0x0000001e06067c25 */ /* 0x000fce000f8e0024 */
[----:B------:R-:W-:Y:S01]  /*29c0*/  @P1 BAR.SYNC.DEFER_BLOCKING 0x0 ;  /* 0x0000000000001b1d */ /* 0x000fe20000010000 */
[----:B------:R-:W-:Y:S01]  /*29d0*/  ISETP.GE.AND P0, PT, R4, UR17, PT ;  /* 0x0000001104007c0c */ /* 0x000fe2000bf06270 */
[----:B------:R-:W-:Y:S01]  /*29e0*/  UIMAD UR20, UR30, UR25, UR5 ;  /* 0x000000191e1472a4 */ /* 0x000fe2000f8e0205 */
[----:B------:R-:W-:Y:S01]  /*29f0*/  IADD3 R12, P2, R6, UR46, RZ ;  /* 0x0000002e060c7c10 */ /* 0x000fe2000ff5e0ff */
[----:B------:R-:W-:Y:S01]  /*2a00*/  UIMAD UR5, UR8, -0x40, UR35 ;  /* 0xffffffc0080578a4 */ /* 0x000fe2000f8e0223 */
[----:B------:R-:W-:Y:S01]  /*2a10*/  ISETP.GE.AND P4, PT, R31, UR17, PT ;  /* 0x000000111f007c0c */ /* 0x000fe2000bf86270 */
[----:B------:R-:W-:Y:S01]  /*2a20*/  BSSY B0, `(.L_x_92) ;  /* 0x0000032000007945 */ /* 0x000fe20003800000 */
[----:B------:R-:W-:Y:S01]  /*2a30*/  SHF.R.S32.HI R30, RZ, 0x1f, R22 ;  /* 0x0000001fff1e7819 */ /* 0x000fe20000011416 */
[----:B------:R-:W-:Y:S02]  /*2a40*/  IMAD.U32 R5, RZ, RZ, UR20 ;  /* 0x00000014ff057e24 */ /* 0x000fe4000f8e00ff */
[----:B------:R-:W-:-:S03]  /*2a50*/  ISETP.GE.AND P6, PT, R4, UR5, PT ;  /* 0x0000000504007c0c */ /* 0x000fc6000bfc6270 */
        /* <DEDUP_REMOVED lines=9> */
[----:B---3--:R-:W2:Y:S01]  /*2af0*/  LDL R14, [R1+0x6c] ;  /* 0x00006c00010e7983 */ /* 0x008ea20000100800 */
[----:B------:R-:W-:-:S03]  /*2b00*/  ULDC UR20, c[0x0][0x2d0] ;  /* 0x0000b40000147ab9 */ /* 0x000fc60000000800 */
[----:B------:R-:W3:Y:S01]  /*2b10*/  LDL R42, [R1+0x70] ;  /* 0x00007000012a7983 */ /* 0x000ee20000100800 */
[----:B------:R-:W-:Y:S01]  /*2b20*/  ISETP.GE.AND P5, PT, R36, UR20, PT ;  /* 0x0000001424007c0c */ /* 0x000fe2000bfa6270 */
[----:B------:R-:W-:Y:S02]  /*2b30*/  IMAD R5, R33, UR24, RZ ;  /* 0x0000001821057c24 */ /* 0x000fe4000f8e02ff */
[----:B------:R-:W-:Y:S02]  /*2b40*/  IMAD.MOV.U32 R6, RZ, RZ, R12 ;  /* 0x000000ffff067224 */ /* 0x000fe400078e000c */
[----:B------:R-:W-:Y:S02]  /*2b50*/  IMAD.MOV.U32 R7, RZ, RZ, R19 ;  /* 0x000000ffff077224 */ /* 0x000fe400078e0013 */
[C---:B------:R-:W-:Y:S02]  /*2b60*/  IMAD R5, R4.reuse, UR25, R5 ;  /* 0x0000001904057c24 */ /* 0x040fe4000f8e0205 */
[----:B------:R-:W-:-:S04]  /*2b70*/  IMAD.WIDE.U32 R6, R4, UR24, R6 ;  /* 0x0000001804067c25 */ /* 0x000fc8000f8e0006 */
[----:B------:R-:W4:Y:S01]  /*2b80*/  @!P5 LDC.64 R16, c[0x0][0x220] ;  /* 0x00008800ff10db82 */ /* 0x000f220000000a00 */
[----:B------:R-:W-:Y:S01]  /*2b90*/  IMAD.IADD R5, R7, 0x1, R5 ;  /* 0x0000000107057824 */ /* 0x000fe200078e0205 */
[----:B------:R1:W-:Y:S01]  /*2ba0*/  @P5 STS.128 [R35+0x12000], RZ ;  /* 0x012000ff23005388 */ /* 0x0003e20000000c00 */
[----:B----4-:R-:W-:-:S04]  /*2bb0*/  @!P5 LEA R16, P1, R6, R16, 0x1 ;  /* 0x000000100610d211 */ /* 0x010fc800078208ff */
[----:B------:R-:W-:-:S05]  /*2bc0*/  @!P5 LEA.HI.X R17, R6, R17, R5, 0x1, P1 ;  /* 0x000000110611d211 */ /* 0x000fca00008f0c05 */
[----:B------:R-:W-:Y:S01]  /*2bd0*/  @!PT LDS RZ, [RZ] ;  /* 0x00000000fffff984 */ /* 0x000fe20000000800 */
[----:B------:R-:W-:Y:S01]  /*2be0*/  @!PT LDS RZ, [RZ] ;  /* 0x00000000fffff984 */ /* 0x000fe20000000800 */
[----:B------:R-:W-:Y:S01]  /*2bf0*/  @!PT LDS RZ, [RZ] ;  /* 0x00000000fffff984 */ /* 0x000fe20000000800 */
[----:B------:R1:W-:Y:S01]  /*2c00*/  @!P5 LDGSTS.E.BYPASS.LTC128B.128 [R35+0x12000], desc[UR6][R16.64] ;  /* 0x120000001023dfae */ /* 0x0003e2000b901d46 */
[----:B--2---:R-:W-:Y:S02]  /*2c10*/  ISETP.GE.AND P3, PT, R14, UR20, PT ;  /* 0x000000140e007c0c */ /* 0x004fe4000bf66270 */
[----:B---3--:R-:W-:-:S11]  /*2c20*/  ISETP.GE.AND P2, PT, R42, UR20, PT ;  /* 0x000000142a007c0c */ /* 0x008fd6000bf46270 */
        /* <DEDUP_REMOVED lines=17> */
.L_x_93:
[----:B------:R-:W-:Y:S05]  /*2d40*/  BSYNC B0 ;  /* 0x0000000000007941 */ /* 0x000fea0003800000 */
.L_x_92:
        /* <DEDUP_REMOVED lines=9> */
[----:B------:R-:W-:-:S12]  /*2de0*/  IMAD.MOV.U32 R7, RZ, RZ, R19 ;  /* 0x000000ffff077224 */ /* 0x000fd800078e0013 */
[----:B-123--:R-:W1:Y:S01]  /*2df0*/  @!P5 LDC.64 R14, c[0x0][0x220] ;  /* 0x00008800ff0edb82 */ /* 0x00ee620000000a00 */
[----:B------:R2:W-:Y:S01]  /*2e00*/  @P5 STS.128 [R35+0x13000], RZ ;  /* 0x013000ff23005388 */ /* 0x0005e20000000c00 */
[----:B-----5:R-:W-:Y:S02]  /*2e10*/  ISETP.GE.AND P3, PT, R5, UR17, PT ;  /* 0x0000001105007c0c */ /* 0x020fe4000bf66270 */
[----:B------:R-:W-:-:S05]  /*2e20*/  IADD3 R5, P1, R4, 0x20, RZ ;  /* 0x0000002004057810 */ /* 0x000fca0007f3e0ff */
[----:B------:R-:W-:Y:S01]  /*2e30*/  IMAD.X R6, RZ, RZ, R33, P1 ;  /* 0x000000ffff067224 */ /* 0x000fe200008e0621 */
[----:B----4-:R-:W-:-:S03]  /*2e40*/  ISETP.GE.AND P1, PT, R42, UR17, PT ;  /* 0x000000112a007c0c */ /* 0x010fc6000bf26270 */
        /* <DEDUP_REMOVED lines=28> */
.L_x_95:
[----:B------:R-:W-:Y:S05]  /*3010*/  BSYNC B0 ;  /* 0x0000000000007941 */ /* 0x000fea0003800000 */
.L_x_94:
[----:B------:R-:W0:Y:S01]  /*3020*/  LDGDEPBAR ;  /* 0x00000000000079af */ /* 0x000e220000000000 */
[----:B-12---:R-:W-:Y:S01]  /*3030*/  SHF.R.S32.HI R13, RZ, 0x1f, R27 ;  /* 0x0000001fff0d7819 */ /* 0x006fe2000001141b */
[----:B------:R-:W-:Y:S01]  /*3040*/  BSSY B0, `(.L_x_96) ;  /* 0x000001e000007945 */ /* 0x000fe20003800000 */
[----:B------:R-:W-:Y:S01]  /*3050*/  ISETP.GE.AND P5, PT, R31, UR5, PT ;  /* 0x000000051f007c0c */ /* 0x000fe2000bfa6270 */
[----:B------:R1:W-:Y:S01]  /*3060*/  @P6 STS.128 [R35+0x6000], RZ ;  /* 0x006000ff23006388 */ /* 0x0003e20000000c00 */
[----:B------:R-:W-:Y:S02]  /*3070*/  LEA.HI R22, R30, R22, RZ, 0x2 ;  /* 0x000000161e167211 */ /* 0x000fe400078f10ff */
        /* <DEDUP_REMOVED lines=26> */
.L_x_97:
[----:B------:R-:W-:Y:S05]  /*3220*/  BSYNC B0 ;  /* 0x0000000000007941 */ /* 0x000fea0003800000 */
.L_x_96:
[----:B------:R1:W-:Y:S01]  /*3230*/  @P5 STS.128 [R35+0x7000], RZ ;  /* 0x007000ff23005388 */ /* 0x0003e20000000c00 */
[----:B------:R-:W-:Y:S03]  /*3240*/  BSSY B0, `(.L_x_98) ;  /* 0x0000024000007945 */ /* 0x000fe60003800000 */
[----:B------:R1:W-:Y:S04]  /*3250*/  @P5 STS.128 [R35+0x9000], RZ ;  /* 0x009000ff23005388 */ /* 0x0003e80000000c00 */
[----:B------:R1:W-:Y:S01]  /*3260*/  @P5 STS.128 [R35+0xb000], RZ ;  /* 0x00b000ff23005388 */ /* 0x0003e20000000c00 */
[----:B------:R-:W-:Y:S05]  /*3270*/  @P5 BRA `(.L_x_99) ;  /* 0x0000000000805947 */ /* 0x000fea0003800000 */
[----:B------:R-:W5:Y:S01]  /*3280*/  LDL R5, [R1+0x6c] ;  /* 0x00006c0001057983 */ /* 0x000f620000100800 */
[----:B------:R-:W-:-:S03]  /*3290*/  ULDC UR17, c[0x0][0x2d0] ;  /* 0x0000b40000117ab9 */ /* 0x000fc60000000800 */
[----:B---3--:R-:W3:Y:S01]  /*32a0*/  LDL R14, [R1+0x70] ;  /* 0x00007000010e7983 */ /* 0x008ee20000100800 */
[----:B------:R-:W-:Y:S01]  /*32b0*/  ISETP.GE.AND P3, PT, R36, UR17, PT ;  /* 0x0000001124007c0c */ /* 0x000fe2000bf66270 */
[----:B------:R-:W-:-:S04]  /*32c0*/  IMAD.WIDE.U32 R6, R20, 0x20, RZ ;  /* 0x0000002014067825 */ /* 0x000fc800078e00ff */
[----:B------:R-:W-:-:S08]  /*32d0*/  IMAD.SHL.U32 R12, R21, 0x20, RZ ;  /* 0x00000020150c7824 */ /* 0x000fd000078e00ff */
[----:B------:R1:W-:Y:S01]  /*32e0*/  @P3 STS.128 [R35+0x7000], RZ ;  /* 0x007000ff23003388 */ /* 0x0003e20000000c00 */
[----:B-----5:R-:W-:Y:S02]  /*32f0*/  ISETP.GE.AND P2, PT, R5, UR17, PT ;  /* 0x0000001105007c0c */ /* 0x020fe4000bf46270 */
[----:B------:R-:W-:-:S04]  /*3300*/  IADD3 R5, P1, R8, R6, RZ ;  /* 0x0000000608057210 */ /* 0x000fc80007f3e0ff */
        /* <DEDUP_REMOVED lines=23> */
.L_x_99:
[----:B------:R-:W-:Y:S05]  /*3480*/  BSYNC B0 ;  /* 0x0000000000007941 */ /* 0x000fea0003800000 */
.L_x_98:
[----:B------:R1:W-:Y:S01]  /*3490*/  @P6 STS.128 [R35], RZ ;  /* 0x000000ff23006388 */ /* 0x0003e20000000c00 */
[----:B------:R-:W-:Y:S01]  /*34a0*/  BSSY B0, `(.L_x_100) ;  /* 0x000001c000007945 */ /* 0x000fe20003800000 */
[----:B------:R-:W-:Y:S02]  /*34b0*/  MOV R12, UR26 ;  /* 0x0000001a000c7c02 */ /* 0x000fe40008000f00 */
[----:B------:R1:W-:Y:S01]  /*34c0*/  @P6 STS.128 [R35+0x2000], RZ ;  /* 0x002000ff23006388 */ /* 0x0003e20000000c00 */
[----:B------:R-:W-:-:S03]  /*34d0*/  LOP3.LUT R13, R13, 0xfffffffc, RZ, 0xc0, !PT ;  /* 0xfffffffc0d0d7812 */ /* 0x000fc600078ec0ff */
        /* <DEDUP_REMOVED lines=24> */
.L_x_101:
[----:B------:R-:W-:Y:S05]  /*3660*/  BSYNC B0 ;  /* 0x0000000000007941 */ /* 0x000fea0003800000 */
.L_x_100:
        /* <DEDUP_REMOVED lines=40> */
.L_x_103:
[----:B------:R-:W-:Y:S05]  /*38f0*/  BSYNC B0 ;  /* 0x0000000000007941 */ /* 0x000fea0003800000 */
.L_x_102:
[----:B------:R-:W-:Y:S01]  /*3900*/  UIMAD UR14, UR40, UR26, URZ ;  /* 0x0000001a280e72a4 */ /* 0x000fe2000f8e023f */
[----:B------:R2:W-:Y:S01]  /*3910*/  @P0 STS.128 [R35+0xc000], RZ ;  /* 0x00c000ff23000388 */ /* 0x0005e20000000c00 */
[----:B-1----:R-:W-:Y:S01]  /*3920*/  IMAD.IADD R8, R25, 0x1, -R13 ;  /* 0x0000000119087824 */ /* 0x002fe200078e0a0d */
[----:B------:R-:W-:Y:S01]  /*3930*/  SHF.R.S32.HI R5, RZ, 0x2, R22 ;  /* 0x00000002ff057819 */ /* 0x000fe20000011416 */
[----:B------:R-:W-:Y:S01]  /*3940*/  UIMAD UR14, UR30, UR27, UR14 ;  /* 0x0000001b1e0e72a4 */ /* 0x000fe2000f8e020e */
[----:B------:R2:W-:Y:S01]  /*3950*/  @P0 STS.128 [R35+0xe000], RZ ;  /* 0x00e000ff23000388 */ /* 0x0005e20000000c00 */
[----:B------:R-:W-:Y:S01]  /*3960*/  IMAD.WIDE.U32 R6, R12, UR30, R36 ;  /* 0x0000001e0c067c25 */ /* 0x000fe2000f8e0024 */
[----:B------:R-:W-:Y:S01]  /*3970*/  LEA R5, R8, R5, 0x4 ;  /* 0x0000000508057211 */ /* 0x000fe200078e20ff */
[----:B------:R-:W-:Y:S01]  /*3980*/  BSSY B0, `(.L_x_104) ;  /* 0x0000033000007945 */ /* 0x000fe20003800000 */
[----:B------:R2:W-:Y:S01]  /*3990*/  @P0 STS.128 [R35+0x10000], RZ ;  /* 0x010000ff23000388 */ /* 0x0005e20000000c00 */
[----:B------:R-:W-:Y:S01]  /*39a0*/  IMAD.U32 R9, RZ, RZ, UR14 ;  /* 0x0000000eff097e24 */ /* 0x000fe2000f8e00ff */
[----:B------:R-:W-:Y:S01]  /*39b0*/  IADD3 R8, P1, R6, UR31, RZ ;  /* 0x0000001f06087c10 */ /* 0x000fe2000ff3e0ff */
[----:B------:R-:W-:Y:S01]  /*39c0*/  ULDC.64 UR14, c[0x0][0x260] ;  /* 0x00009800000e7ab9 */ /* 0x000fe20000000a00 */
[----:B------:R-:W-:Y:S01]  /*39d0*/  IADD3 R6, R5, 0x8, RZ ;  /* 0x0000000805067810 */ /* 0x000fe20007ffe0ff */
[----:B------:R-:W-:Y:S01]  /*39e0*/  IMAD R11, R26, UR14, RZ ;  /* 0x0000000e1a0b7c24 */ /* 0x000fe2000f8e02ff */
[----:B------:R-:W-:-:S02]  /*39f0*/  IADD3.X R9, R7, UR36, R9, P1, !PT ;  /* 0x0000002407097c10 */ /* 0x000fc40008ffe409 */
[----:B------:R-:W-:Y:S01]  /*3a00*/  ISETP.GE.AND P5, PT, R6, UR5, PT ;  /* 0x0000000506007c0c */ /* 0x000fe2000bfa6270 */
[C---:B------:R-:W-:Y:S01]  /*3a10*/  IMAD R11, R18.reuse, UR15, R11 ;  /* 0x0000000f120b7c24 */ /* 0x040fe2000f8e020b */
[----:B------:R-:W-:Y:S01]  /*3a20*/  ISETP.GE.AND P6, PT, R5, UR5, PT ;  /* 0x0000000505007c0c */ /* 0x000fe2000bfc6270 */
[----:B------:R-:W-:-:S04]  /*3a30*/  IMAD.WIDE.U32 R8, R18, UR14, R8 ;  /* 0x0000000e12087c25 */ /* 0x000fc8000f8e0008 */
[----:B------:R-:W-:Y:S01]  /*3a40*/  IMAD.IADD R11, R9, 0x1, R11 ;  /* 0x00000001090b7824 */ /* 0x000fe200078e020b */
[----:B------:R-:W-:Y:S07]  /*3a50*/  @P0 BRA `(.L_x_105) ;  /* 0x0000000000940947 */ /* 0x000fee0003800000 */
[----:B------:R-:W5:Y:S01]  /*3a60*/  LDL R10, [R1+0x6c] ;  /* 0x00006c00010a7983 */ /* 0x000f620000100800 */
[----:B------:R-:W-:-:S03]  /*3a70*/  ULDC UR5, c[0x0][0x2d0] ;  /* 0x0000b40000057ab9 */ /* 0x000fc60000000800 */
[----:B------:R-:W2:Y:S01]  /*3a80*/  LDL R16, [R1+0x70] ;  /* 0x0000700001107983 */ /* 0x000ea20000100800 */
[----:B------:R-:W-:Y:S01]  /*3a90*/  ISETP.GE.AND P3, PT, R36, UR5, PT ;  /* 0x0000000524007c0c */ /* 0x000fe2000bf66270 */
[----:B------:R-:W-:Y:S02]  /*3aa0*/  IMAD.MOV.U32 R6, RZ, RZ, R8 ;  /* 0x000000ffff067224 */ /* 0x000fe400078e0008 */
[----:B------:R-:W-:Y:S02]  /*3ab0*/  IMAD.MOV.U32 R7, RZ, RZ, R11 ;  /* 0x000000ffff077224 */ /* 0x000fe400078e000b */
[----:B------:R-:W-:-:S08]  /*3ac0*/  IMAD.WIDE.U32 R6, R4, UR26, R6 ;  /* 0x0000001a04067c25 */ /* 0x000fd0000f8e0006 */
[----:B---3--:R-:W1:Y:S01]  /*3ad0*/  @!P3 LDC.64 R14, c[0x0][0x218] ;  /* 0x00008600ff0ebb82 */ /* 0x008e620000000a00 */
[----:B------:R3:W-:Y:S01]  /*3ae0*/  @P3 STS.128 [R35+0xc000], RZ ;  /* 0x00c000ff23003388 */ /* 0x0007e20000000c00 */
[----:B-1----:R-:W-:Y:S02]  /*3af0*/  @!P3 LEA R14, P1, R6, R14, 0x1 ;  /* 0x0000000e060eb211 */ /* 0x002fe400078208ff */
[----:B-----5:R-:W-:Y:S01]  /*3b00*/  ISETP.GE.AND P2, PT, R10, UR5, PT ;  /* 0x000000050a007c0c */ /* 0x020fe2000bf46270 */
[----:B------:R-:W-:Y:S01]  /*3b10*/  IMAD R10, R33, UR26, RZ ;  /* 0x0000001a210a7c24 */ /* 0x000fe2000f8e02ff */
[----:B--2---:R-:W-:-:S03]  /*3b20*/  ISETP.GE.AND P0, PT, R16, UR5, PT ;  /* 0x0000000510007c0c */ /* 0x004fc6000bf06270 */
[----:B------:R-:W-:-:S04]  /*3b30*/  IMAD R10, R4, UR27, R10 ;  /* 0x0000001b040a7c24 */ /* 0x000fc8000f8e020a */
[----:B------:R-:W-:-:S04]  /*3b40*/  IMAD.IADD R10, R7, 0x1, R10 ;  /* 0x00000001070a7824 */ /* 0x000fc800078e020a */
[----:B------:R-:W1:Y:S01]  /*3b50*/  @!P2 LDC.64 R12, c[0x0][0x218] ;  /* 0x00008600ff0cab82 */ /* 0x000e620000000a00 */
[----:B------:R-:W-:-:S05]  /*3b60*/  @!P3 LEA.HI.X R15, R6, R15, R10, 0x1, P1 ;  /* 0x0000000f060fb211 */ /* 0x000fca00008f0c0a */
[----:B------:R-:W-:Y:S01]  /*3b70*/  @!PT LDS RZ, [RZ] ;  /* 0x00000000fffff984 */ /* 0x000fe20000000800 */
[----:B------:R-:W-:Y:S01]  /*3b80*/  @!PT LDS RZ, [RZ] ;  /* 0x00000000fffff984 */ /* 0x000fe20000000800 */
[----:B------:R-:W-:Y:S01]  /*3b90*/  @!PT LDS RZ, [RZ] ;  /* 0x00000000fffff984 */ /* 0x000fe20000000800 */
[----:B------:R3:W-:Y:S04]  /*3ba0*/  @!P3 LDGSTS.E.BYPASS.LTC128B.128 [R35+0xc000], desc[UR6][R14.64] ;  /* 0x0c0000000e23bfae */ /* 0x0007e8000b901d46 */
        /* <DEDUP_REMOVED lines=16> */
.L_x_105:
[----:B------:R-:W-:Y:S05]  /*3cb0*/  BSYNC B0 ;  /* 0x0000000000007941 */ /* 0x000fea0003800000 */
.L_x_104:
[----:B------:R1:W-:Y:S01]  /*3cc0*/  @P4 STS.128 [R35+0xd000], RZ ;  /* 0x00d000ff23004388 */ /* 0x0003e20000000c00 */
[----:B------:R-:W-:Y:S03]  /*3cd0*/  BSSY B0, `(.L_x_106) ;  /* 0x000002b000007945 */ /* 0x000fe60003800000 */
[----:B------:R1:W-:Y:S04]  /*3ce0*/  @P4 STS.128 [R35+0xf000], RZ ;  /* 0x00f000ff23004388 */ /* 0x0003e80000000c00 */
[----:B------:R1:W-:Y:S01]  /*3cf0*/  @P4 STS.128 [R35+0x11000], RZ ;  /* 0x011000ff23004388 */ /* 0x0003e20000000c00 */
[----:B------:R-:W-:Y:S05]  /*3d00*/  @P4 BRA `(.L_x_107) ;  /* 0x00000000009c4947 */ /* 0x000fea0003800000 */
[----:B------:R-:W5:Y:S01]  /*3d10*/  LDL R6, [R1+0x6c] ;  /* 0x00006c0001067983 */ /* 0x000f620000100800 */
[----:B------:R-:W-:-:S03]  /*3d20*/  ULDC UR5, c[0x0][0x2d0] ;  /* 0x0000b40000057ab9 */ /* 0x000fc60000000800 */
[----:B------:R-:W2:Y:S01]  /*3d30*/  LDL R10, [R1+0x70] ;  /* 0x00007000010a7983 */ /* 0x000ea20000100800 */
[----:B------:R-:W-:Y:S01]  /*3d40*/  ISETP.GE.AND P3, PT, R36, UR5, PT ;  /* 0x0000000524007c0c */ /* 0x000fe2000bf66270 */
[----:B------:R-:W-:Y:S01]  /*3d50*/  IMAD.MOV.U32 R7, RZ, RZ, R11 ;  /* 0x000000ffff077224 */ /* 0x000fe200078e000b */
[----:B------:R-:W-:-:S11]  /*3d60*/  IADD3 R4, P0, R4, 0x20, RZ ;  /* 0x0000002004047810 */ /* 0x000fd60007f1e0ff */
[----:B-1-3--:R-:W1:Y:S01]  /*3d70*/  @!P3 LDC.64 R12, c[0x0][0x218] ;  /* 0x00008600ff0cbb82 */ /* 0x00ae620000000a00 */
[----:B------:R3:W-:Y:S01]  /*3d80*/  @P3 STS.128 [R35+0xd000], RZ ;  /* 0x00d000ff23003388 */ /* 0x0007e20000000c00 */
[----:B-----5:R-:W-:Y:S01]  /*3d90*/  ISETP.GE.AND P2, PT, R6, UR5, PT ;  /* 0x0000000506007c0c */ /* 0x020fe2000bf46270 */
[----:B------:R-:W-:Y:S01]  /*3da0*/  IMAD.X R6, RZ, RZ, R33, P0 ;  /* 0x000000ffff067224 */ /* 0x000fe200000e0621 */
[----:B--2---:R-:W-:-:S03]  /*3db0*/  ISETP.GE.AND P0, PT, R10, UR5, PT ;  /* 0x000000050a007c0c */ /* 0x004fc6000bf06270 */
[----:B------:R-:W-:Y:S02]  /*3dc0*/  IMAD R9, R6, UR26, RZ ;  /* 0x0000001a06097c24 */ /* 0x000fe4000f8e02ff */
[----:B------:R-:W-:-:S04]  /*3dd0*/  IMAD.MOV.U32 R6, RZ, RZ, R8 ;  /* 0x000000ffff067224 */ /* 0x000fc800078e0008 */
[C---:B------:R-:W-:Y:S02]  /*3de0*/  IMAD.WIDE.U32 R6, R4.reuse, UR26, R6 ;  /* 0x0000001a04067c25 */ /* 0x040fe4000f8e0006 */
[----:B------:R-:W2:Y:S02]  /*3df0*/  @!P2 LDC.64 R14, c[0x0][0x218] ;  /* 0x00008600ff0eab82 */ /* 0x000ea40000000a00 */
        /* <DEDUP_REMOVED lines=24> */
.L_x_107:
[----:B------:R-:W-:Y:S05]  /*3f80*/  BSYNC B0 ;  /* 0x0000000000007941 */ /* 0x000fea0003800000 */
.L_x_106:
[C---:B------:R-:W-:Y:S01]  /*3f90*/  IMAD.SHL.U32 R6, R5.reuse, 0x4, RZ ;  /* 0x0000000405067824 */ /* 0x040fe200078e00ff */
[----:B------:R-:W-:Y:S01]  /*3fa0*/  SHF.R.S32.HI R4, RZ, 0x1f, R5 ;  /* 0x0000001fff047819 */ /* 0x000fe20000011405 */
[----:B-1-3--:R-:W-:Y:S01]  /*3fb0*/  IMAD.MOV.U32 R8, RZ, RZ, 0x7f800000 ;  /* 0x7f800000ff087424 */ /* 0x00afe200078e00ff */
[----:B------:R-:W0:Y:S01]  /*3fc0*/  LDGDEPBAR ;  /* 0x00000000000079af */ /* 0x000e220000000000 */
[----:B------:R-:W-:Y:S01]  /*3fd0*/  ULDC.64 UR18, c[0x0][0x3c8] ;  /* 0x0000f20000127ab9 */ /* 0x000fe20000000a00 */
[----:B------:R-:W-:Y:S01]  /*3fe0*/  SHF.L.U64.HI R9, R5, 0x2, R4 ;  /* 0x0000000205097819 */ /* 0x000fe20000010204 */
[----:B------:R-:W-:Y:S01]  /*3ff0*/  IMAD.MOV.U32 R4, RZ, RZ, 0x7f800000 ;  /* 0x7f800000ff047424 */ /* 0x000fe200078e00ff */
[----:B------:R1:W-:Y:S01]  /*4000*/  STL [R1+0x78], R6 ;  /* 0x0000780601007387 */ /* 0x0003e20000100800 */
[----:B------:R-:W-:Y:S02]  /*4010*/  UISETP.NE.U32.AND UP1, UPT, UR18, URZ, UPT ;  /* 0x0000003f1200728c */ /* 0x000fe4000bf25070 */
[----:B------:R-:W-:Y:S01]  /*4020*/  USHF.R.S32.HI UR14, URZ, 0x1f, UR60 ;  /* 0x0000001f3f0e7899 */ /* 0x000fe2000801143c */
[----:B------:R-:W-:Y:S01]  /*4030*/  STL [R1+0x74], R9 ;  /* 0x0000740901007387 */ /* 0x000fe20000100800 */
[----:B------:R-:W-:-:S02]  /*4040*/  UISETP.NE.AND.EX UP1, UPT, UR19, URZ, UPT, UP1 ;  /* 0x0000003f1300728c */ /* 0x000fc4000bf25310 */
[----:B------:R-:W-:Y:S01]  /*4050*/  USHF.R.S32.HI UR5, URZ, 0x1f, UR48 ;  /* 0x0000001f3f057899 */ /* 0x000fe20008011430 */
[----:B------:R-:W-:-:S08]  /*4060*/  ULDC UR20, c[0x0][0x2d0] ;  /* 0x0000b40000147ab9 */ /* 0x000fd00000000800 */
[----:B------:R-:W-:Y:S01]  /*4070*/  @UP1 ULDC.64 UR22, c[0x0][0x3d0] ;  /* 0x0000f40000161ab9 */ /* 0x000fe20000000a00 */
[----:B------:R-:W-:Y:S01]  /*4080*/  @UP1 UMOV UR15, UR14 ;  /* 0x0000000e000f1c82 */ /* 0x000fe20008000000 */
[----:B------:R-:W-:Y:S01]  /*4090*/  @UP1 UIMAD UR5, UR5, UR22, URZ ;  /* 0x00000016050512a4 */ /* 0x000fe2000f8e023f */
[----:B------:R-:W-:-:S04]  /*40a0*/  DEPBAR.LE SB0, 0x1 ;  /* 0x000080400000791a */ /* 0x000fc80000000000 */
[----:B------:R-:W-:Y:S01]  /*40b0*/  @UP1 UMOV UR14, UR60 ;  /* 0x0000003c000e1c82 */ /* 0x000fe20008000000 */
[----:B-1----:R-:W-:Y:S01]  /*40c0*/  IADD3 R6, P0, R6, UR11, RZ ;  /* 0x0000000b06067c10 */ /* 0x002fe2000ff1e0ff */
[----:B------:R-:W-:Y:S02]  /*40d0*/  @UP1 UIMAD.WIDE.U32 UR14, UR48, UR22, UR14 ;  /* 0x00000016300e12a5 */ /* 0x000fe4000f8e000e */
[----:B------:R-:W-:Y:S01]  /*40e0*/  @UP1 UIMAD UR5, UR48, UR23, UR5 ;  /* 0x00000017300512a4 */ /* 0x000fe2000f8e0205 */
[----:B------:R-:W-:Y:S01]  /*40f0*/  IADD3.X R7, R9, UR10, RZ, P0, !PT ;  /* 0x0000000a09077c10 */ /* 0x000fe200087fe4ff */
[----:B------:R-:W-:Y:S01]  /*4100*/  @UP1 ULEA UR18, UP0, UR14, UR18, 0x2 ;  /* 0x000000120e121291 */ /* 0x000fe2000f80103f */
[----:B------:R-:W-:Y:S01]  /*4110*/  PLOP3.LUT P0, PT, PT, PT, UP1, 0x80, 0x0 ;  /* 0x000000000000781c */ /* 0x000fe20003f0f018 */
[----:B------:R-:W-:Y:S02]  /*4120*/  @UP1 UIADD3 UR5, UR15, UR5, URZ ;  /* 0x000000050f051290 */ /* 0x000fe4000fffe03f */
[----:B------:R-:W3:Y:S01]  /*4130*/  @!P5 LDG.E R4, desc[UR6][R6.64+0x20] ;  /* 0x000020060604d981 */ /* 0x000ee2000c1e1900 */
[----:B------:R-:W-:Y:S01]  /*4140*/  VIADD R5, R5, 0x1 ;  /* 0x0000000105057836 */ /* 0x000fe20000000000 */
[----:B------:R-:W-:-:S02]  /*4150*/  @UP1 ULEA.HI.X UR19, UR14, UR19, UR5, 0x2, UP0 ;  /* 0x000000130e131291 */ /* 0x000fc400080f1405 */
[----:B------:R1:W5:Y:S01]  /*4160*/  @!P6 LDG.E R8, desc[UR6][R6.64] ;  /* 0x000000060608e981 */ /* 0x000362000c1e1900 */
[----:B------:R-:W-:Y:S01]  /*4170*/  @UP1 ULDC UR5, c[0x0][0x2e8] ;  /* 0x0000ba0000051ab9 */ /* 0x000fe20000000800 */
[----:B------:R-:W-:Y:S01]  /*4180*/  IMAD.MOV.U32 R240, RZ, RZ, 0x20 ;  /* 0x00000020fff07424 */ /* 0x000fe200078e00ff */
[----:B------:R-:W-:Y:S01]  /*4190*/  CS2R R142, SRZ ;  /* 0x00000000008e7805 */ /* 0x000fe2000001ff00 */
[----:B------:R-:W-:Y:S01]  /*41a0*/  BAR.SYNC.DEFER_BLOCKING 0x0 ;  /* 0x0000000000007b1d */ /* 0x000fe20000010000 */
        /* <DEDUP_REMOVED lines=19> */
[----:B------:R-:W-:Y:S01]  /*42e0*/  CS2R R106, SRZ ;  /* 0x00000000006a7805 */ /* 0x000fe2000001ff00 */
[----:B-1----:R-:W-:Y:S01]  /*42f0*/  IMAD.U32 R6, RZ, RZ, UR18 ;  /* 0x00000012ff067e24 */ /* 0x002fe2000f8e00ff */
[----:B------:R-:W-:Y:S01]  /*4300*/  CS2R R104, SRZ ;  /* 0x0000000000687805 */ /* 0x000fe2000001ff00 */
[----:B------:R-:W-:Y:S01]  /*4310*/  IMAD.U32 R7, RZ, RZ, UR19 ;  /* 0x00000013ff077e24 */ /* 0x000fe2000f8e00ff */
[----:B------:R-:W-:-:S02]  /*4320*/  CS2R R102, SRZ ;  /* 0x0000000000667805 */ /* 0x000fc4000001ff00 */
[----:B------:R-:W-:Y:S02]  /*4330*/  CS2R R100, SRZ ;  /* 0x0000000000647805 */ /* 0x000fe4000001ff00 */
[----:B------:R-:W-:Y:S02]  /*4340*/  CS2R R62, SRZ ;  /* 0x00000000003e7805 */ /* 0x000fe4000001ff00 */
[----:B------:R-:W-:Y:S01]  /*4350*/  CS2R R60, SRZ ;  /* 0x00000000003c7805 */ /* 0x000fe2000001ff00 */
[----:B------:R1:W4:Y:S01]  /*4360*/  @P0 LDG.E R13, desc[UR6][R6.64] ;  /* 0x00000006060d0981 */ /* 0x000322000c1e1900 */
        /* <DEDUP_REMOVED lines=11> */
[----:B--2---:R-:W-:Y:S02]  /*4420*/  CS2R R40, SRZ ;  /* 0x0000000000287805 */ /* 0x004fe4000001ff00 */
[----:B------:R-:W-:Y:S02]  /*4430*/  CS2R R38, SRZ ;  /* 0x0000000000267805 */ /* 0x000fe4000001ff00 */
[----:B------:R-:W-:Y:S02]  /*4440*/  CS2R R36, SRZ ;  /* 0x0000000000247805 */ /* 0x000fe4000001ff00 */
[----:B------:R-:W-:-:S02]  /*4450*/  CS2R R30, SRZ ;  /* 0x00000000001e7805 */ /* 0x000fc4000001ff00 */
[----:B------:R-:W-:Y:S02]  /*4460*/  CS2R R26, SRZ ;  /* 0x00000000001a7805 */ /* 0x000fe4000001ff00 */
[----:B------:R-:W-:Y:S02]  /*4470*/  CS2R R24, SRZ ;  /* 0x0000000000187805 */ /* 0x000fe4000001ff00 */
[----:B------:R-:W-:Y:S02]  /*4480*/  CS2R R22, SRZ ;  /* 0x0000000000167805 */ /* 0x000fe4000001ff00 */
[----:B------:R-:W-:Y:S01]  /*4490*/  CS2R R20, SRZ ;  /* 0x0000000000147805 */ /* 0x000fe2000001ff00 */
[----:B------:R-:W-:Y:S01]  /*44a0*/  ULDC UR22, c[0x0][0x2dc] ;  /* 0x0000b70000167ab9 */ /* 0x000fe20000000800 */
[----:B------:R-:W-:Y:S01]  /*44b0*/  ULDC UR15, c[0x0][0x2ec] ;  /* 0x0000bb00000f7ab9 */ /* 0x000fe20000000800 */
[----:B---3--:R2:W-:Y:S01]  /*44c0*/  STL [R1+0x68], R4 ;  /* 0x0000680401007387 */ /* 0x0085e20000100800 */
[----:B-1----:R-:W-:-:S03]  /*44d0*/  LEA.HI R6, R34, R32, RZ, 0x4 ;  /* 0x0000002022067211 */ /* 0x002fc600078f20ff */
[----:B-----5:R1:W-:Y:S01]  /*44e0*/  STL [R1+0x64], R8 ;  /* 0x0000640801007387 */ /* 0x0203e20000100800 */
[----:B------:R-:W-:Y:S01]  /*44f0*/  LEA.HI R7, R34, R32, RZ, 0x7 ;  /* 0x0000002022077211 */ /* 0x000fe200078f38ff */
[----:B------:R-:W4:Y:S02]  /*4500*/  @P0 MUFU.RCP R12, UR5 ;  /* 0x00000005000c0d08 */ /* 0x000f240008001000 */
[----:B------:R-:W3:Y:S04]  /*4510*/  LDSM.16.M88.4 R164, [R252] ;  /* 0x00000000fca4783b */ /* 0x000ee80000000200 */
[----:B------:R-:W3:Y:S04]  /*4520*/  LDSM.16.M88.4 R168, [R252+0x800] ;  /* 0x00080000fca8783b */ /* 0x000ee80000000200 */
[----:B------:R-:W3:Y:S04]  /*4530*/  LDSM.16.M88.4 R196, [R252+0x2000] ;  /* 0x00200000fcc4783b */ /* 0x000ee80000000200 */
[----:B------:R-:W3:Y:S04]  /*4540*/  LDSM.16.M88.4 R200, [R252+0x2800] ;  /* 0x00280000fcc8783b */ /* 0x000ee80000000200 */
[----:B------:R-:W3:Y:S01]  /*4550*/  LDSM.16.M88.4 R228, [R252+0x4000] ;  /* 0x00400000fce4783b */ /* 0x000ee20000000200 */
[----:B--2---:R-:W-:-:S03]  /*4560*/  LOP3.LUT R4, R29, 0xfffffff8, RZ, 0xc0, !PT ;  /* 0xfffffff81d047812 */ /* 0x004fc600078ec0ff */
[----:B------:R-:W2:Y:S01]  /*4570*/  LDSM.16.M88.4 R232, [R252+0x4800] ;  /* 0x00480000fce8783b */ /* 0x000ea20000000200 */
[----:B-1----:R-:W-:Y:S01]  /*4580*/  SHF.R.S32.HI R8, RZ, 0x4, R6 ;  /* 0x00000004ff087819 */ /* 0x002fe20000011406 */
[----:B------:R-:W-:-:S03]  /*4590*/  IMAD.IADD R4, R32, 0x1, -R4 ;  /* 0x0000000120047824 */ /* 0x000fc600078e0a04 */
[----:B------:R-:W-:Y:S01]  /*45a0*/  LEA.HI R6, R6, R8, RZ, 0x1 ;  /* 0x0000000806067211 */ /* 0x000fe200078f08ff */
[----:B------:R-:W-:-:S03]  /*45b0*/  IMAD.SHL.U32 R10, R4, 0x40, RZ ;  /* 0x00000040040a7824 */ /* 0x000fc600078e00ff */
[----:B------:R-:W-:Y:S02]  /*45c0*/  LOP3.LUT R9, R6, 0xfffffffe, RZ, 0xc0, !PT ;  /* 0xfffffffe06097812 */ /* 0x000fe400078ec0ff */
[----:B------:R-:W-:Y:S02]  /*45d0*/  SHF.R.S32.HI R6, RZ, 0x7, R7 ;  /* 0x00000007ff067819 */ /* 0x000fe40000011407 */
[----:B------:R-:W-:Y:S01]  /*45e0*/  LOP3.LUT R7, R10, 0x1c0, RZ, 0xc0, !PT ;  /* 0x000001c00a077812 */ /* 0x000fe200078ec0ff */
[----:B------:R-:W-:-:S03]  /*45f0*/  IMAD.IADD R8, R8, 0x1, -R9 ;  /* 0x0000000108087824 */ /* 0x000fc600078e0a09 */
[----:B------:R-:W-:Y:S01]  /*4600*/  LOP3.LUT R9, R7, 0x8, R29, 0xf8, !PT ;  /* 0x0000000807097812 */ /* 0x000fe200078ef81d */
[----:B------:R-:W-:Y:S01]  /*4610*/  IMAD.SHL.U32 R32, R32, 0x2, RZ ;  /* 0x0000000220207824 */ /* 0x000fe200078e00ff */
[----:B------:R-:W-:Y:S01]  /*4620*/  SHF.R.U32.HI R7, RZ, 0x3, R7 ;  /* 0x00000003ff077819 */ /* 0x000fe20000011607 */
[----:B------:R-:W-:Y:S02]  /*4630*/  IMAD.SHL.U32 R11, R6, 0x20, RZ ;  /* 0x00000020060b7824 */ /* 0x000fe400078e00ff */
[----:B------:R-:W-:Y:S01]  /*4640*/  IMAD.SHL.U32 R8, R8, 0x200, RZ ;  /* 0x0000020008087824 */ /* 0x000fe200078e00ff */
[----:B------:R-:W-:Y:S01]  /*4650*/  LOP3.LUT R10, R9, R7, RZ, 0x3c, !PT ;  /* 0x00000007090a7212 */ /* 0x000fe200078e3cff */
[----:B------:R-:W-:Y:S01]  /*4660*/  IMAD.U32 R7, RZ, RZ, UR9 ;  /* 0x00000009ff077e24 */ /* 0x000fe2000f8e00ff */
[----:B------:R-:W-:Y:S01]  /*4670*/  LOP3.LUT R11, R11, 0x6, R32, 0xf8, !PT ;  /* 0x000000060b0b7812 */ /* 0x000fe200078ef820 */
[----:B------:R-:W-:Y:S02]  /*4680*/  IMAD R9, R6, 0x800, R8 ;  /* 0x0000080006097824 */ /* 0x000fe400078e0208 */
[----:B------:R-:W-:Y:S01]  /*4690*/  IMAD.U32 R6, RZ, RZ, UR47 ;  /* 0x0000002fff067e24 */ /* 0x000fe2000f8e00ff */
[----:B------:R-:W-:-:S03]  /*46a0*/  IADD3 R5, R7, -UR35, R5 ;  /* 0x8000002307057c10 */ /* 0x000fc6000fffe005 */
[----:B------:R-:W-:Y:S02]  /*46b0*/  IMAD R14, R6, 0x40, R11 ;  /* 0x00000040060e7824 */ /* 0x000fe400078e020b */
[----:B------:R1:W-:Y:S04]  /*46c0*/  STL [R1+0xa4], R5 ;  /* 0x0000a40501007387 */ /* 0x0003e80000100800 */
[----:B------:R-:W-:Y:S04]  /*46d0*/  STL [R1+0x38], R14 ;  /* 0x0000380e01007387 */ /* 0x000fe80000100800 */
[----:B-1----:R-:W5:Y:S01]  /*46e0*/  LDL R5, [R1+0x4] ;  /* 0x0000040001057983 */ /* 0x002f620000100800 */
[----:B------:R-:W-:Y:S01]  /*46f0*/  LOP3.LUT P1, RZ, R4, 0x2, RZ, 0xc0, !PT ;  /* 0x0000000204ff7812 */ /* 0x000fe2000782c0ff */
[----:B------:R-:W-:-:S05]  /*4700*/  IMAD.IADD R4, R9, 0x1, R10 ;  /* 0x0000000109047824 */ /* 0x000fca00078e020a */
[----:B------:R-:W-:Y:S01]  /*4710*/  LEA R4, R4, UR4, 0x1 ;  /* 0x0000000404047c11 */ /* 0x000fe2000f8e08ff */
[----:B----4-:R-:W-:Y:S01]  /*4720*/  @P0 FMUL.FTZ R8, R13, R12 ;  /* 0x0000000c0d080220 */ /* 0x010fe20000410000 */
[----:B------:R-:W-:-:S03]  /*4730*/  VIADD R6, R14, 0x11 ;  /* 0x000000110e067836 */ /* 0x000fc60000000000 */
[----:B------:R-:W-:Y:S04]  /*4740*/  STL [R1], R4 ;  /* 0x0000000401007387 */ /* 0x000fe80000100800 */
[----:B------:R-:W1:Y:S04]  /*4750*/  LDSM.16.M88.4 R148, [R4+0x12000] ;  /* 0x012000000494783b */ /* 0x000e680000000200 */
[----:B------:R-:W4:Y:S04]  /*4760*/  LDSM.16.M88.4 R152, [R4+0x12800] ;  /* 0x012800000498783b */ /* 0x000f280000000200 */
[----:B------:R-:W1:Y:S04]  /*4770*/  LDSM.16.M88.4 R180, [R4+0x14000] ;  /* 0x0140000004b4783b */ /* 0x000e680000000200 */
[----:B------:R-:W1:Y:S04]  /*4780*/  LDSM.16.M88.4 R184, [R4+0x14800] ;  /* 0x0148000004b8783b */ /* 0x000e680000000200 */
[----:B------:R-:W1:Y:S04]  /*4790*/  LDSM.16.M88.4 R212, [R4+0x16000] ;  /* 0x0160000004d4783b */ /* 0x000e680000000200 */
[----:B------:R3:W1:Y:S01]  /*47a0*/  LDSM.16.M88.4 R216, [R4+0x16800] ;  /* 0x0168000004d8783b */ /* 0x0006620000000200 */
[----:B------:R-:W-:Y:S01]  /*47b0*/  SEL R240, R240, 0xffffffe0, !P1 ;  /* 0xffffffe0f0f07807 */ /* 0x000fe20004800000 */
[----:B------:R-:W-:Y:S01]  /*47c0*/  VIADD R7, R14, 0x10 ;  /* 0x000000100e077836 */ /* 0x000fe20000000000 */
[----:B------:R-:W-:Y:S01]  /*47d0*/  @P0 R2UR UR14, R8 ;  /* 0x00000000080e02ca */ /* 0x000fe200000e0000 */
[----:B------:R-:W-:-:S02]  /*47e0*/  VIADD R8, R14, 0x9 ;  /* 0x000000090e087836 */ /* 0x000fc40000000000 */
[----:B------:R-:W-:Y:S02]  /*47f0*/  IMAD.IADD R240, R240, 0x1, R252 ;  /* 0x00000001f0f07824 */ /* 0x000fe400078e02fc */
[C---:B------:R-:W-:Y:S02]  /*4800*/  VIADD R9, R14.reuse, 0x8 ;  /* 0x000000080e097836 */ /* 0x040fe40000000000 */
[C---:B------:R-:W-:Y:S01]  /*4810*/  VIADD R10, R14.reuse, 0x1 ;  /* 0x000000010e0a7836 */ /* 0x040fe20000000000 */
[----:B------:R-:W1:Y:S04]  /*4820*/  LDSM.16.M88.4 R172, [R240] ;  /* 0x00000000f0ac783b */ /* 0x000e680000000200 */
[----:B------:R-:W1:Y:S04]  /*4830*/  LDSM.16.M88.4 R176, [R240+0x800] ;  /* 0x00080000f0b0783b */ /* 0x000e680000000200 */
[----:B------:R-:W1:Y:S01]  /*4840*/  LDSM.16.M88.4 R204, [R240+0x2000] ;  /* 0x00200000f0cc783b */ /* 0x000e620000000200 */
[----:B---3--:R-:W-:-:S03]  /*4850*/  VIADD R4, R14, 0x19 ;  /* 0x000000190e047836 */ /* 0x008fc60000000000 */
[----:B------:R-:W3:Y:S02]  /*4860*/  LDSM.16.M88.4 R208, [R240+0x2800] ;  /* 0x00280000f0d0783b */ /* 0x000ee40000000200 */
[----:B------:R-:W-:Y:S02]  /*4870*/  I2FP.F32.S32 R11, R4 ;  /* 0x00000004000b7245 */ /* 0x000fe40000201400 */
[----:B------:R-:W1:Y:S01]  /*4880*/  LDSM.16.M88.4 R236, [R240+0x4000] ;  /* 0x00400000f0ec783b */ /* 0x000e620000000200 */
[----:B------:R-:W-:-:S03]  /*4890*/  I2FP.F32.S32 R4, R6 ;  /* 0x0000000600047245 */ /* 0x000fc60000201400 */
[----:B------:R-:W-:Y:S04]  /*48a0*/  STL [R1+0x98], R11 ;  /* 0x0000980b01007387 */ /* 0x000fe80000100800 */
[----:B------:R-:W1:Y:S01]  /*48b0*/  LDSM.16.M88.4 R240, [R240+0x4800] ;  /* 0x00480000f0f0783b */ /* 0x000e620000000200 */
[----:B------:R-:W-:Y:S01]  /*48c0*/  USHF.L.U32 UR18, UR47, 0x6, URZ ;  /* 0x000000062f127899 */ /* 0x000fe2000800063f */
[----:B------:R-:W-:Y:S02]  /*48d0*/  CS2R R28, SRZ ;  /* 0x00000000001c7805 */ /* 0x000fe4000001ff00 */
[----:B------:R-:W-:Y:S02]  /*48e0*/  CS2R R34, SRZ ;  /* 0x0000000000227805 */ /* 0x000fe4000001ff00 */
[----:B------:R-:W-:Y:S01]  /*48f0*/  CS2R R32, SRZ ;  /* 0x0000000000207805 */ /* 0x000fe2000001ff00 */
[----:B------:R-:W-:Y:S01]  /*4900*/  UIADD3 UR19, UR35, 0x40, UR18 ;  /* 0x0000004023137890 */ /* 0x000fe2000fffe012 */
[----:B------:R-:W-:Y:S01]  /*4910*/  UMOV UR5, URZ ;  /* 0x0000003f00057c82 */ /* 0x000fe20008000000 */
[----:B------:R-:W-:-:S02]  /*4920*/  UIADD3 UR18, UR18, 0x40, URZ ;  /* 0x0000004012127890 */ /* 0x000fc4000fffe03f */
[----:B------:R-:W-:Y:S01]  /*4930*/  UIADD3 UR19, UR19, -UR9, URZ ;  /* 0x8000000913137290 */ /* 0x000fe2000fffe03f */
[----:B------:R-:W-:Y:S01]  /*4940*/  @UP1 UMOV UR5, UR14 ;  /* 0x0000000e00051c82 */ /* 0x000fe20008000000 */
[----:B-----5:R-:W1:Y:S04]  /*4950*/  LDSM.16.M88.4 R156, [R5] ;  /* 0x00000000059c783b */ /* 0x020e680000000200 */
[----:B------:R-:W1:Y:S04]  /*4960*/  LDSM.16.M88.4 R160, [R5+0x800] ;  /* 0x0008000005a0783b */ /* 0x000e680000000200 */
[----:B------:R-:W1:Y:S04]  /*4970*/  LDSM.16.M88.4 R188, [R5+0x2000] ;  /* 0x0020000005bc783b */ /* 0x000e680000000200 */
[----:B------:R-:W1:Y:S04]  /*4980*/  LDSM.16.M88.4 R192, [R5+0x2800] ;  /* 0x0028000005c0783b */ /* 0x000e680000000200 */
[----:B------:R-:W1:Y:S04]  /*4990*/  LDSM.16.M88.4 R220, [R5+0x4000] ;  /* 0x0040000005dc783b */ /* 0x000e680000000200 */
[----:B------:R5:W1:Y:S02]  /*49a0*/  LDSM.16.M88.4 R224, [R5+0x4800] ;  /* 0x0048000005e0783b */ /* 0x000a640000000200 */
[----:B-----5:R-:W-:-:S05]  /*49b0*/  VIADD R5, R14, 0x18 ;  /* 0x000000180e057836 */ /* 0x020fca0000000000 */
[----:B------:R-:W-:-:S05]  /*49c0*/  I2FP.F32.S32 R5, R5 ;  /* 0x0000000500057245 */ /* 0x000fca0000201400 */
[----:B------:R5:W-:Y:S04]  /*49d0*/  STL [R1+0x94], R5 ;  /* 0x0000940501007387 */ /* 0x000be80000100800 */
[----:B------:R2:W-:Y:S01]  /*49e0*/  STL [R1+0x90], R4 ;  /* 0x0000900401007387 */ /* 0x0005e20000100800 */
[----:B-----5:R-:W-:Y:S02]  /*49f0*/  I2FP.F32.S32 R5, R7 ;  /* 0x0000000700057245 */ /* 0x020fe40000201400 */
[----:B--2---:R-:W-:-:S03]  /*4a00*/  I2FP.F32.S32 R4, R8 ;  /* 0x0000000800047245 */ /* 0x004fc60000201400 */
[----:B------:R2:W-:Y:S04]  /*4a10*/  STL [R1+0x8c], R5 ;  /* 0x00008c0501007387 */ /* 0x0005e80000100800 */
[----:B------:R5:W-:Y:S01]  /*4a20*/  STL [R1+0x88], R4 ;  /* 0x0000880401007387 */ /* 0x000be20000100800 */
[----:B--2---:R-:W-:Y:S02]  /*4a30*/  I2FP.F32.S32 R5, R9 ;  /* 0x0000000900057245 */ /* 0x004fe40000201400 */
[----:B-----5:R-:W-:-:S03]  /*4a40*/  I2FP.F32.S32 R4, R10 ;  /* 0x0000000a00047245 */ /* 0x020fc60000201400 */
[----:B------:R-:W-:Y:S04]  /*4a50*/  STL [R1+0x84], R5 ;  /* 0x0000840501007387 */ /* 0x000fe80000100800 */
[----:B------:R2:W-:Y:S02]  /*4a60*/  STL [R1+0x80], R4 ;  /* 0x0000800401007387 */ /* 0x0005e40000100800 */
[----:B--2---:R-:W-:-:S05]  /*4a70*/  I2FP.F32.S32 R4, R14 ;  /* 0x0000000e00047245 */ /* 0x004fca0000201400 */
[----:B-1-34-:R2:W-:Y:S02]  /*4a80*/  STL [R1+0x7c], R4 ;  /* 0x00007c0401007387 */ /* 0x01a5e40000100800 */
.L_x_110:
[----:B---3--:R-:W3:Y:S01]  /*4a90*/  LDL R97, [R1] ;  /* 0x0000000001617983 */ /* 0x008ee20000100800 */
[----:B------:R-:W-:Y:S03]  /*4aa0*/  USHF.L.U32 UR14, UR8, 0x6, URZ ;  /* 0x00000006080e7899 */ /* 0x000fe6000800063f */
[----:B------:R-:W4:Y:S01]  /*4ab0*/  LDL R249, [R1+0x8] ;  /* 0x0000080001f97983 */ /* 0x000f220000100800 */
[----:B------:R-:W-:Y:S03]  /*4ac0*/  UISETP.GE.AND UP0, UPT, UR14, UR19, UPT ;  /* 0x000000130e00728c */ /* 0x000fe6000bf06270 */
[----:B------:R-:W2:Y:S01]  /*4ad0*/  LDL R96, [R1+0x4] ;  /* 0x0000040001607983 */ /* 0x000ea20000100800 */
[----:B------:R-:W-:Y:S03]  /*4ae0*/  UISETP.LT.AND UP0, UPT, UR18, UR9, UP0 ;  /* 0x000000091200728c */ /* 0x000fe60008701270 */
[----:B------:R-:W2:Y:S03]  /*4af0*/  LDL R248, [R1+0xc] ;  /* 0x00000c0001f87983 */ /* 0x000ea60000100800 */
[----:B------:R-:W-:Y:S01]  /*4b00*/  PLOP3.LUT P0, PT, PT, PT, UP0, 0x80, 0x0 ;  /* 0x000000000000781c */ /* 0x000fe20003f0f008 */
[----:B------:R-:W2:Y:S01]  /*4b10*/  LDL R247, [R1+0x18] ;  /* 0x0000180001f77983 */ /* 0x000ea20000100800 */
[----:B------:R-:W-:Y:S03]  /*4b20*/  UISETP.GT.AND UP0, UPT, UR8, UR16, UPT ;  /* 0x000000100800728c */ /* 0x000fe6000bf04270 */
[----:B------:R-:W2:Y:S04]  /*4b30*/  LDL R245, [R1+0x10] ;  /* 0x0000100001f57983 */ /* 0x000ea80000100800 */
[----:B------:R-:W2:Y:S04]  /*4b40*/  LDL R246, [R1+0x14] ;  /* 0x0000140001f67983 */ /* 0x000ea80000100800 */
[----:B------:R-:W0:Y:S04]  /*4b50*/  LDGDEPBAR ;  /* 0x00000000000079af */ /* 0x000e280000000000 */
[----:B------:R-:W2:Y:S04]  /*4b60*/  LDL R250, [R1+0xa4] ;  /* 0x0000a40001fa7983 */ /* 0x000ea80000100800 */
[----:B------:R-:W2:Y:S04]  /*4b70*/  LDL R99, [R1+0x64] ;  /* 0x0000640001637983 */ /* 0x000ea80000100800 */
[----:B------:R-:W2:Y:S04]  /*4b80*/  LDL R98, [R1+0x38] ;  /* 0x0000380001627983 */ /* 0x000ea80000100800 */
[----:B------:R-:W2:Y:S01]  /*4b90*/  LDL R244, [R1+0x68] ;  /* 0x0000680001f47983 */ /* 0x000ea20000100800 */
[----:B------:R-:W-:Y:S04]  /*4ba0*/  DEPBAR.LE SB0, 0x0 ;  /* 0x000080000000791a */ /* 0x000fe80000000000 */
[----:B------:R-:W-:Y:S06]  /*4bb0*/  BAR.SYNC.DEFER_BLOCKING 0x0 ;  /* 0x0000000000007b1d */ /* 0x000fec0000010000 */
[----:B------:R-:W-:Y:S04]  /*4bc0*/  LDSM.16.M88.4 R88, [R252+-0x6000] ;  /* 0xffa00000fc58783b */ /* 0x000fe80000000200 */
[----:B---3--:R-:W-:Y:S04]  /*4bd0*/  LDSM.16.M88.4 R8, [R97+0xc000] ;  /* 0x00c000006108783b */ /* 0x008fe80000000200 */
[----:B----4-:R-:W1:Y:S04]  /*4be0*/  LDSM.16.M88.4 R16, [R249] ;  /* 0x00000000f910783b */ /* 0x010e680000000200 */
[----:B------:R-:W3:Y:S04]  /*4bf0*/  LDSM.16.M88.4 R68, [R97+0xc800] ;  /* 0x00c800006144783b */ /* 0x000ee80000000200 */
[----:B--2---:R-:W-:Y:S04]  /*4c00*/  LDSM.16.M88.4 R72, [R248] ;  /* 0x00000000f848783b */ /* 0x004fe80000000200 */
[----:B------:R-:W2:Y:S04]  /*4c10*/  LDSM.16.M88.4 R76, [R96+-0x6000] ;  /* 0xffa00000604c783b */ /* 0x000ea80000000200 */
[----:B------:R-:W4:Y:S04]  /*4c20*/  LDSM.16.M88.4 R80, [R96+-0x5800] ;  /* 0xffa800006050783b */ /* 0x000f280000000200 */
[----:B------:R-:W4:Y:S04]  /*4c30*/  LDSM.16.M88.4 R84, [R247] ;  /* 0x00000000f754783b */ /* 0x000f280000000200 */
[----:B------:R-:W-:Y:S01]  /*4c40*/  LDSM.16.M88.4 R92, [R245] ;  /* 0x00000000f55c783b */ /* 0x000fe20000000200 */
[----:B------:R-:W-:Y:S01]  /*4c50*/  FSETP.NEU.FTZ.AND P1, PT, R99, -INF , PT ;  /* 0xff8000006300780b */ /* 0x000fe20003f3d000 */
[C---:B-1----:R-:W-:Y:S06]  /*4c60*/  HMMA.16816.F32 R4, R16.reuse, R8, RZ ;  /* 0x000000081004723c */ /* 0x042fec00000018ff */
[C---:B------:R-:W-:Y:S06]  /*4c70*/  HMMA.16816.F32 R8, R16.reuse, R10, RZ ;  /* 0x0000000a1008723c */ /* 0x040fec00000018ff */
[C---:B---3--:R-:W-:Y:S06]  /*4c80*/  HMMA.16816.F32 R12, R16.reuse, R68, RZ ;  /* 0x00000044100c723c */ /* 0x048fec00000018ff */
[----:B------:R-:W-:Y:S01]  /*4c90*/  HMMA.16816.F32 R16, R16, R70, RZ ;  /* 0x000000461010723c */ /* 0x000fe200000018ff */
[----:B------:R-:W1:Y:S05]  /*4ca0*/  LDSM.16.M88.4 R68, [R252+-0x5800] ;  /* 0xffa80000fc44783b */ /* 0x000e6a0000000200 */
[C---:B--2---:R-:W-:Y:S06]  /*4cb0*/  HMMA.16816.F32 R4, R72.reuse, R76, R4 ;  /* 0x0000004c4804723c */ /* 0x044fec0000001804 */
[C---:B------:R-:W-:Y:S01]  /*4cc0*/  HMMA.16816.F32 R8, R72.reuse, R78, R8 ;  /* 0x0000004e4808723c */ /* 0x040fe20000001808 */
[----:B------:R-:W2:Y:S05]  /*4cd0*/  LDSM.16.M88.4 R76, [R246] ;  /* 0x00000000f64c783b */ /* 0x000eaa0000000200 */
[C---:B----4-:R-:W-:Y:S06]  /*4ce0*/  HMMA.16816.F32 R12, R72.reuse, R80, R12 ;  /* 0x00000050480c723c */ /* 0x050fec000000180c */
[----:B------:R-:W-:Y:S01]  /*4cf0*/  HMMA.16816.F32 R16, R72, R82, R16 ;  /* 0x000000524810723c */ /* 0x000fe20000001810 */
[----:B------:R-:W3:Y:S04]  /*4d00*/  LDSM.16.M88.4 R72, [R245+0x800] ;  /* 0x00080000f548783b */ /* 0x000ee80000000200 */
[----:B------:R-:W-:Y:S01]  /*4d10*/  LDSM.16.M88.4 R80, [R249+0x2000] ;  /* 0x00200000f950783b */ /* 0x000fe20000000200 */
[C---:B------:R-:W-:Y:S06]  /*4d20*/  HMMA.16816.F32 R4, R84.reuse, R88, R4 ;  /* 0x000000585404723c */ /* 0x040fec0000001804 */
[C---:B------:R-:W-:Y:S01]  /*4d30*/  HMMA.16816.F32 R8, R84.reuse, R90, R8 ;  /* 0x0000005a5408723c */ /* 0x040fe20000001808 */
[----:B------:R-:W4:Y:S05]  /*4d40*/  LDSM.16.M88.4 R88, [R97+0xe000] ;  /* 0x00e000006158783b */ /* 0x000f2a0000000200 */
[C---:B-1----:R-:W-:Y:S06]  /*4d50*/  HMMA.16816.F32 R12, R84.reuse, R68, R12 ;  /* 0x00000044540c723c */ /* 0x042fec000000180c */
[----:B------:R-:W-:Y:S01]  /*4d60*/  HMMA.16816.F32 R16, R84, R70, R16 ;  /* 0x000000465410723c */ /* 0x000fe20000001810 */
[----:B------:R-:W1:Y:S04]  /*4d70*/  LDSM.16.M88.4 R68, [R97+0xe800] ;  /* 0x00e800006144783b */ /* 0x000e680000000200 */
[----:B------:R-:W-:Y:S01]  /*4d80*/  LDSM.16.M88.4 R84, [R248+0x2000] ;  /* 0x00200000f854783b */ /* 0x000fe20000000200 */
[C---:B--2---:R-:W-:Y:S06]  /*4d90*/  HMMA.16816.F32 R4, R76.reuse, R92, R4 ;  /* 0x0000005c4c04723c */ /* 0x044fec0000001804 */
[C---:B------:R-:W-:Y:S01]  /*4da0*/  HMMA.16816.F32 R8, R76.reuse, R94, R8 ;  /* 0x0000005e4c08723c */ /* 0x040fe20000001808 */
[----:B------:R-:W2:Y:S05]  /*4db0*/  LDSM.16.M88.4 R92, [R96+-0x4000] ;  /* 0xffc00000605c783b */ /* 0x000eaa0000000200 */
[C---:B---3--:R-:W-:Y:S06]  /*4dc0*/  HMMA.16816.F32 R12, R76.reuse, R72, R12 ;  /* 0x000000484c0c723c */ /* 0x048fec000000180c */
[----:B------:R-:W-:Y:S01]  /*4dd0*/  HMMA.16816.F32 R16, R76, R74, R16 ;  /* 0x0000004a4c10723c */ /* 0x000fe20000001810 */
[----:B------:R-:W3:Y:S04]  /*4de0*/  LDSM.16.M88.4 R72, [R96+-0x3800] ;  /* 0xffc800006048783b */ /* 0x000ee80000000200 */
[----:B------:R-:W-:Y:S01]  /*4df0*/  LDSM.16.M88.4 R76, [R247+0x2000] ;  /* 0x00200000f74c783b */ /* 0x000fe20000000200 */
[C---:B----4-:R-:W-:Y:S06]  /*4e00*/  HMMA.16816.F32 R4, R80.reuse, R88, R4 ;  /* 0x000000585004723c */ /* 0x050fec0000001804 */
[C---:B------:R-:W-:Y:S01]  /*4e10*/  HMMA.16816.F32 R8, R80.reuse, R90, R8 ;  /* 0x0000005a5008723c */ /* 0x040fe20000001808 */
[----:B------:R-:W4:Y:S05]  /*4e20*/  LDSM.16.M88.4 R88, [R252+-0x4000] ;  /* 0xffc00000fc58783b */ /* 0x000f2a0000000200 */
[C---:B-1----:R-:W-:Y:S06]  /*4e30*/  HMMA.16816.F32 R12, R80.reuse, R68, R12 ;  /* 0x00000044500c723c */ /* 0x042fec000000180c */
[----:B------:R-:W-:Y:S01]  /*4e40*/  HMMA.16816.F32 R16, R80, R70, R16 ;  /* 0x000000465010723c */ /* 0x000fe20000001810 */
[----:B------:R-:W1:Y:S04]  /*4e50*/  LDSM.16.M88.4 R68, [R252+-0x3800] ;  /* 0xffc80000fc44783b */ /* 0x000e680000000200 */
[----:B------:R-:W-:Y:S01]  /*4e60*/  LDSM.16.M88.4 R80, [R246+0x2000] ;  /* 0x00200000f650783b */ /* 0x000fe20000000200 */
[C---:B--2---:R-:W-:Y:S06]  /*4e70*/  HMMA.16816.F32 R4, R84.reuse, R92, R4 ;  /* 0x0000005c5404723c */ /* 0x044fec0000001804 */
[C---:B------:R-:W-:Y:S01]  /*4e80*/  HMMA.16816.F32 R8, R84.reuse, R94, R8 ;  /* 0x0000005e5408723c */ /* 0x040fe20000001808 */
[----:B------:R-:W2:Y:S05]  /*4e90*/  LDSM.16.M88.4 R92, [R245+0x2000] ;  /* 0x00200000f55c783b */ /* 0x000eaa0000000200 */
[C---:B---3--:R-:W-:Y:S06]  /*4ea0*/  HMMA.16816.F32 R12, R84.reuse, R72, R12 ;  /* 0x00000048540c723c */ /* 0x048fec000000180c */
[----:B------:R-:W-:Y:S01]  /*4eb0*/  HMMA.16816.F32 R16, R84, R74, R16 ;  /* 0x0000004a5410723c */ /* 0x000fe20000001810 */
[----:B------:R-:W3:Y:S04]  /*4ec0*/  LDSM.16.M88.4 R72, [R245+0x2800] ;  /* 0x00280000f548783b */ /* 0x000ee80000000200 */
[----:B------:R-:W-:Y:S01]  /*4ed0*/  LDSM.16.M88.4 R84, [R249+0x4000] ;  /* 0x00400000f954783b */ /* 0x000fe20000000200 */
[C---:B----4-:R-:W-:Y:S06]  /*4ee0*/  HMMA.16816.F32 R4, R76.reuse, R88, R4 ;  /* 0x000000584c04723c */ /* 0x050fec0000001804 */
[C---:B------:R-:W-:Y:S01]  /*4ef0*/  HMMA.16816.F32 R8, R76.reuse, R90, R8 ;  /* 0x0000005a4c08723c */ /* 0x040fe20000001808 */
[----:B------:R-:W4:Y:S05]  /*4f00*/  LDSM.16.M88.4 R88, [R97+0x10000] ;  /* 0x010000006158783b */ /* 0x000f2a0000000200 */
[C---:B-1----:R-:W-:Y:S06]  /*4f10*/  HMMA.16816.F32 R12, R76.reuse, R68, R12 ;  /* 0x000000444c0c723c */ /* 0x042fec000000180c */
[----:B------:R-:W-:Y:S01]  /*4f20*/  HMMA.16816.F32 R16, R76, R70, R16 ;  /* 0x000000464c10723c */ /* 0x000fe20000001810 */
[----:B------:R1:W4:Y:S04]  /*4f30*/  LDSM.16.M88.4 R68, [R97+0x10800] ;  /* 0x010800006144783b */ /* 0x0003280000000200 */
[----:B------:R-:W-:Y:S01]  /*4f40*/  LDSM.16.M88.4 R76, [R248+0x4000] ;  /* 0x00400000f84c783b */ /* 0x000fe20000000200 */
[C---:B--2---:R-:W-:Y:S06]  /*4f50*/  HMMA.16816.F32 R4, R80.reuse, R92, R4 ;  /* 0x0000005c5004723c */ /* 0x044fec0000001804 */
[C---:B------:R-:W-:Y:S01]  /*4f60*/  HMMA.16816.F32 R8, R80.reuse, R94, R8 ;  /* 0x0000005e5008723c */ /* 0x040fe20000001808 */
[----:B------:R-:W2:Y:S05]  /*4f70*/  LDSM.16.M88.4 R92, [R96+-0x2000] ;  /* 0xffe00000605c783b */ /* 0x000eaa0000000200 */
[C---:B---3--:R-:W-:Y:S06]  /*4f80*/  HMMA.16816.F32 R12, R80.reuse, R72, R12 ;  /* 0x00000048500c723c */ /* 0x048fec000000180c */
[----:B------:R-:W-:Y:S01]  /*4f90*/  HMMA.16816.F32 R16, R80, R74, R16 ;  /* 0x0000004a5010723c */ /* 0x000fe20000001810 */
[----:B-1----:R-:W3:Y:S04]  /*4fa0*/  LDL R97, [R1+0x7c] ;  /* 0x00007c0001617983 */ /* 0x002ee80000100800 */
[----:B------:R1:W2:Y:S01]  /*4fb0*/  LDSM.16.M88.4 R72, [R96+-0x1800] ;  /* 0xffe800006048783b */ /* 0x0002a20000000200 */
[C---:B----4-:R-:W-:Y:S03]  /*4fc0*/  HMMA.16816.F32 R4, R84.reuse, R88, R4 ;  /* 0x000000585404723c */ /* 0x050fe60000001804 */
[----:B------:R-:W-:Y:S03]  /*4fd0*/  LDSM.16.M88.4 R80, [R247+0x4000] ;  /* 0x00400000f750783b */ /* 0x000fe60000000200 */
[C---:B------:R-:W-:Y:S01]  /*4fe0*/  HMMA.16816.F32 R8, R84.reuse, R90, R8 ;  /* 0x0000005a5408723c */ /* 0x040fe20000001808 */
[----:B------:R-:W4:Y:S05]  /*4ff0*/  LDSM.16.M88.4 R88, [R252+-0x2000] ;  /* 0xffe00000fc58783b */ /* 0x000f2a0000000200 */
[C---:B------:R-:W-:Y:S06]  /*5000*/  HMMA.16816.F32 R12, R84.reuse, R68, R12 ;  /* 0x00000044540c723c */ /* 0x040fec000000180c */
[----:B------:R-:W-:Y:S01]  /*5010*/  HMMA.16816.F32 R16, R84, R70, R16 ;  /* 0x000000465410723c */ /* 0x000fe20000001810 */
[----:B------:R-:W4:Y:S04]  /*5020*/  LDSM.16.M88.4 R68, [R252+-0x1800] ;  /* 0xffe80000fc44783b */ /* 0x000f280000000200 */
[----:B-1----:R-:W3:Y:S01]  /*5030*/  LDL R96, [R1+0x80] ;  /* 0x0000800001607983 */ /* 0x002ee20000100800 */
[C---:B--2---:R-:W-:Y:S03]  /*5040*/  HMMA.16816.F32 R4, R76.reuse, R92, R4 ;  /* 0x0000005c4c04723c */ /* 0x044fe60000001804 */
[----:B------:R-:W-:Y:S03]  /*5050*/  LDSM.16.M88.4 R84, [R246+0x4000] ;  /* 0x00400000f654783b */ /* 0x000fe60000000200 */
[C---:B------:R-:W-:Y:S01]  /*5060*/  HMMA.16816.F32 R8, R76.reuse, R94, R8 ;  /* 0x0000005e4c08723c */ /* 0x040fe20000001808 */
[----:B------:R-:W1:Y:S05]  /*5070*/  LDSM.16.M88.4 R92, [R245+0x4000] ;  /* 0x00400000f55c783b */ /* 0x000e6a0000000200 */
[C---:B------:R-:W-:Y:S06]  /*5080*/  HMMA.16816.F32 R12, R76.reuse, R72, R12 ;  /* 0x000000484c0c723c */ /* 0x040fec000000180c */
[----:B------:R-:W-:Y:S01]  /*5090*/  HMMA.16816.F32 R16, R76, R74, R16 ;  /* 0x0000004a4c10723c */ /* 0x000fe20000001810 */
[----:B------:R-:W2:Y:S04]  /*50a0*/  LDL R79, [R1+0x84] ;  /* 0x00008400014f7983 */ /* 0x000ea80000100800 */
[----:B------:R-:W2:Y:S01]  /*50b0*/  LDL R78, [R1+0x88] ;  /* 0x00008800014e7983 */ /* 0x000ea20000100800 */
[C---:B----4-:R-:W-:Y:S03]  /*50c0*/  HMMA.16816.F32 R4, R80.reuse, R88, R4 ;  /* 0x000000585004723c */ /* 0x050fe60000001804 */
[----:B------:R-:W4:Y:S02]  /*50d0*/  LDL R77, [R1+0x8c] ;  /* 0x00008c00014d7983 */ /* 0x000f240000100800 */
[----:B------:R-:W-:Y:S01]  /*50e0*/  FMUL.FTZ R76, R244, 1.4426950216293334961 ;  /* 0x3fb8aa3bf44c7820 */ /* 0x000fe20000410000 */
[C---:B------:R-:W-:Y:S05]  /*50f0*/  HMMA.16816.F32 R8, R80.reuse, R90, R8 ;  /* 0x0000005a5008723c */ /* 0x040fea0000001808 */
[----:B------:R-:W-:Y:S01]  /*5100*/  @!P0 IADD3 R75, R98, 0x1, RZ ;  /* 0x00000001624b8810 */ /* 0x000fe20007ffe0ff */
[C---:B------:R-:W-:Y:S05]  /*5110*/  HMMA.16816.F32 R12, R80.reuse, R68, R12 ;  /* 0x00000044500c723c */ /* 0x040fea000000180c */
[----:B------:R-:W-:Y:S01]  /*5120*/  @!P0 IADD3 R73, R250, UR14, RZ ;  /* 0x0000000efa498c10 */ /* 0x000fe2000fffe0ff */
[----:B------:R-:W-:Y:S01]  /*5130*/  HMMA.16816.F32 R16, R80, R70, R16 ;  /* 0x000000465010723c */ /* 0x000fe20000001810 */
[----:B------:R1:W1:Y:S04]  /*5140*/  LDSM.16.M88.4 R68, [R245+0x4800] ;  /* 0x00480000f544783b */ /* 0x0002680000000200 */
[----:B------:R-:W-:Y:S01]  /*5150*/  @!P0 VIMNMX R74, R73, UR9, PT ;  /* 0x00000009494a8c48 */ /* 0x000fe2000bfe0100 */
[C---:B-1----:R-:W-:Y:S05]  /*5160*/  HMMA.16816.F32 R4, R84.reuse, R92, R4 ;  /* 0x0000005c5404723c */ /* 0x042fea0000001804 */
[----:B------:R-:W-:Y:S01]  /*5170*/  FMUL.FTZ R72, R99, 1.4426950216293334961 ;  /* 0x3fb8aa3b63487820 */ /* 0x000fe20000410000 */
[C---:B------:R-:W-:Y:S01]  /*5180*/  HMMA.16816.F32 R8, R84.reuse, R94, R8 ;  /* 0x0000005e5408723c */ /* 0x040fe20000001808 */
[----:B------:R-:W-:Y:S02]  /*5190*/  MOV R99, 0x8 ;  /* 0x0000000800637802 */ /* 0x000fe40000000f00 */
[-C--:B------:R-:W-:Y:S02]  /*51a0*/  @!P0 ISETP.GE.AND P2, PT, R98, R74.reuse, PT ;  /* 0x0000004a6200820c */ /* 0x080fe40003f46270 */
[----:B------:R-:W-:Y:S02]  /*51b0*/  FSEL R72, R72, RZ, P1 ;  /* 0x000000ff48487208 */ /* 0x000fe40000800000 */
[----:B------:R-:W-:Y:S02]  /*51c0*/  FSETP.NEU.FTZ.AND P1, PT, R244, -INF , PT ;  /* 0xff800000f400780b */ /* 0x000fe40003f3d000 */
[----:B------:R-:W4:Y:S02]  /*51d0*/  LDL R244, [R1+0x60] ;  /* 0x0000600001f47983 */ /* 0x000f240000100800 */
[----:B------:R-:W-:Y:S02]  /*51e0*/  @!P0 VIADDMNMX R73, R73, R99, UR9, PT ;  /* 0x0000000949498e46 */ /* 0x000fe4000b800163 */
[----:B------:R-:W4:Y:S04]  /*51f0*/  LDL R245, [R1+0x3c] ;  /* 0x00003c0001f57983 */ /* 0x000f280000100800 */
[----:B------:R-:W4:Y:S01]  /*5200*/  LDL R99, [R1+0x58] ;  /* 0x0000580001637983 */ /* 0x000f220000100800 */
[C---:B------:R-:W-:Y:S06]  /*5210*/  HMMA.16816.F32 R12, R84.reuse, R68, R12 ;  /* 0x00000044540c723c */ /* 0x040fec000000180c */
[----:B------:R-:W-:Y:S05]  /*5220*/  HMMA.16816.F32 R16, R84, R70, R16 ;  /* 0x000000465410723c */ /* 0x000fea0000001810 */
[C---:B---3--:R-:W-:Y:S01]  /*5230*/  FFMA.FTZ R4, R97.reuse, UR5, R4 ;  /* 0x0000000561047c23 */ /* 0x048fe20008010004 */
[----:B------:R-:W-:Y:S05]  /*5240*/  FFMA.FTZ R6, R97, UR5, R6 ;  /* 0x0000000561067c23 */ /* 0x000fea0008010006 */
[----:B------:R-:W-:Y:S02]  /*5250*/  @!P0 FSEL R4, R4, -INF , !P2 ;  /* 0xff80000004048808 */ /* 0x000fe40005000000 */
[-C--:B------:R-:W-:Y:S03]  /*5260*/  @!P0 ISETP.GE.AND P2, PT, R75, R74.reuse, PT ;  /* 0x0000004a4b00820c */ /* 0x080fe60003f46270 */
[--C-:B------:R-:W-:Y:S04]  /*5270*/  FFMA.FTZ R4, R4, UR15, -R72.reuse ;  /* 0x0000000f04047c23 */ /* 0x100fe80008010848 */
[----:B------:R1:W-:Y:S01]  /*5280*/  MUFU.EX2 R95, R4 ;  /* 0x00000004005f7308 */ /* 0x0003e20000000800 */
[C---:B------:R-:W-:Y:S01]  /*5290*/  FFMA.FTZ R5, R96.reuse, UR5, R5 ;  /* 0x0000000560057c23 */ /* 0x040fe20008010005 */
[----:B------:R-:W-:Y:S01]  /*52a0*/  FFMA.FTZ R7, R96, UR5, R7 ;  /* 0x0000000560077c23 */ /* 0x000fe20008010007 */
[----:B-1----:R-:W-:Y:S02]  /*52b0*/  FSEL R4, R76, RZ, P1 ;  /* 0x000000ff4c047208 */ /* 0x002fe40000800000 */
[----:B------:R-:W3:Y:S01]  /*52c0*/  LDL R76, [R1+0x90] ;  /* 0x00009000014c7983 */ /* 0x000ee20000100800 */
[----:B------:R-:W-:Y:S02]  /*52d0*/  @!P0 FSEL R5, R5, -INF , !P2 ;  /* 0xff80000005058808 */ /* 0x000fe40005000000 */
[-C--:B------:R-:W-:Y:S02]  /*52e0*/  @!P0 ISETP.GE.AND P2, PT, R98, R73.reuse, PT ;  /* 0x000000496200820c */ /* 0x080fe40003f46270 */
[-C--:B------:R-:W-:Y:S01]  /*52f0*/  @!P0 ISETP.GE.AND P1, PT, R75, R73.reuse, PT ;  /* 0x000000494b00820c */ /* 0x080fe20003f26270 */
[----:B------:R-:W-:Y:S01]  /*5300*/  FFMA.FTZ R5, R5, UR15, -R72 ;  /* 0x0000000f05057c23 */ /* 0x000fe20008010848 */
[----:B------:R-:W-:Y:S02]  /*5310*/  @!P0 FSEL R6, R6, -INF , !P2 ;  /* 0xff80000006068808 */ /* 0x000fe40005000000 */
[----:B------:R-:W-:Y:S01]  /*5320*/  @!P0 FSEL R7, R7, -INF , !P1 ;  /* 0xff80000007078808 */ /* 0x000fe20004800000 */
[----:B------:R1:W3:Y:S04]  /*5330*/  MUFU.EX2 R94, R5 ;  /* 0x00000005005e7308 */ /* 0x0002e80000000800 */
[----:B------:R-:W-:Y:S01]  /*5340*/  FFMA.FTZ R7, R7, UR15, -R4 ;  /* 0x0000000f07077c23 */ /* 0x000fe20008010804 */
[C---:B--2---:R-:W-:Y:S05]  /*5350*/  FFMA.FTZ R8, R79.reuse, UR5, R8 ;  /* 0x000000054f087c23 */ /* 0x044fea0008010008 */
[----:B------:R2:W-:Y:S01]  /*5360*/  MUFU.EX2 R96, R7 ;  /* 0x0000000700607308 */ /* 0x0005e20000000800 */
[----:B------:R-:W-:Y:S01]  /*5370*/  FFMA.FTZ R10, R79, UR5, R10 ;  /* 0x000000054f0a7c23 */ /* 0x000fe2000801000a */
[C---:B------:R-:W-:Y:S01]  /*5380*/  FFMA.FTZ R9, R78.reuse, UR5, R9 ;  /* 0x000000054e097c23 */ /* 0x040fe20008010009 */
[----:B------:R-:W-:Y:S01]  /*5390*/  FFMA.FTZ R11, R78, UR5, R11 ;  /* 0x000000054e0b7c23 */ /* 0x000fe2000801000b */
[C---:B----4-:R-:W-:Y:S01]  /*53a0*/  FFMA.FTZ R12, R77.reuse, UR5, R12 ;  /* 0x000000054d0c7c23 */ /* 0x050fe2000801000c */
[----:B-1----:R-:W-:Y:S01]  /*53b0*/  FFMA.FTZ R5, R6, UR15, -R4 ;  /* 0x0000000f06057c23 */ /* 0x002fe20008010804 */
[----:B------:R-:W-:Y:S01]  /*53c0*/  @!P0 IADD3 R6, R98, 0x8, RZ ;  /* 0x0000000862068810 */ /* 0x000fe20007ffe0ff */
[----:B------:R-:W-:Y:S03]  /*53d0*/  FFMA.FTZ R14, R77, UR5, R14 ;  /* 0x000000054d0e7c23 */ /* 0x000fe6000801000e */
[----:B------:R1:W-:Y:S01]  /*53e0*/  MUFU.EX2 R97, R5 ;  /* 0x0000000500617308 */ /* 0x0003e20000000800 */
[-C--:B------:R-:W-:Y:S04]  /*53f0*/  @!P0 ISETP.GE.AND P1, PT, R6, R74.reuse, PT ;  /* 0x0000004a0600820c */ /* 0x080fe80003f26270 */
[----:B------:R-:W-:Y:S01]  /*5400*/  @!P0 FSEL R8, R8, -INF , !P1 ;  /* 0xff80000008088808 */ /* 0x000fe20004800000 */
[----:B--2---:R-:W2:Y:S04]  /*5410*/  LDL R7, [R1+0x98] ;  /* 0x0000980001077983 */ /* 0x004ea80000100800 */
[--C-:B------:R-:W-:Y:S04]  /*5420*/  FFMA.FTZ R8, R8, UR15, -R72.reuse ;  /* 0x0000000f08087c23 */ /* 0x100fe80008010848 */
[----:B------:R4:W-:Y:S01]  /*5430*/  MUFU.EX2 R92, R8 ;  /* 0x00000008005c7308 */ /* 0x0009e20000000800 */
[----:B-1----:R-:W-:Y:S04]  /*5440*/  @!P0 IADD3 R5, R98, 0x9, RZ ;  /* 0x0000000962058810 */ /* 0x002fe80007ffe0ff */
[-C--:B------:R-:W-:Y:S04]  /*5450*/  @!P0 ISETP.GE.AND P1, PT, R5, R74.reuse, PT ;  /* 0x0000004a0500820c */ /* 0x080fe80003f26270 */
[----:B------:R-:W-:Y:S02]  /*5460*/  @!P0 FSEL R9, R9, -INF , !P1 ;  /* 0xff80000009098808 */ /* 0x000fe40004800000 */
[-C--:B------:R-:W-:Y:S02]  /*5470*/  @!P0 ISETP.GE.AND P1, PT, R6, R73.reuse, PT ;  /* 0x000000490600820c */ /* 0x080fe40003f26270 */
[----:B------:R-:W-:Y:S01]  /*5480*/  @!P0 IADD3 R6, R98, 0x10, RZ ;  /* 0x0000001062068810 */ /* 0x000fe20007ffe0ff */
[----:B------:R-:W-:Y:S01]  /*5490*/  FFMA.FTZ R9, R9, UR15, -R72 ;  /* 0x0000000f09097c23 */ /* 0x000fe20008010848 */
[----:B----4-:R-:W4:Y:S01]  /*54a0*/  LDL R8, [R1+0x94] ;  /* 0x0000940001087983 */ /* 0x010f220000100800 */
[----:B------:R-:W-:Y:S02]  /*54b0*/  @!P0 FSEL R10, R10, -INF , !P1 ;  /* 0xff8000000a0a8808 */ /* 0x000fe40004800000 */
[-C--:B------:R-:W-:Y:S01]  /*54c0*/  @!P0 ISETP.GE.AND P1, PT, R5, R73.reuse, PT ;  /* 0x000000490500820c */ /* 0x080fe20003f26270 */
[----:B------:R1:W-:Y:S01]  /*54d0*/  MUFU.EX2 R90, R9 ;  /* 0x00000009005a7308 */ /* 0x0003e20000000800 */
[----:B------:R-:W-:Y:S01]  /*54e0*/  @!P0 IADD3 R5, R98, 0x11, RZ ;  /* 0x0000001162058810 */ /* 0x000fe20007ffe0ff */
[--C-:B------:R-:W-:Y:S01]  /*54f0*/  FFMA.FTZ R10, R10, UR15, -R4.reuse ;  /* 0x0000000f0a0a7c23 */ /* 0x100fe20008010804 */
[----:B------:R-:W-:Y:S02]  /*5500*/  @!P0 FSEL R11, R11, -INF , !P1 ;  /* 0xff8000000b0b8808 */ /* 0x000fe40004800000 */
[-C--:B------:R-:W-:Y:S05]  /*5510*/  @!P0 ISETP.GE.AND P1, PT, R6, R74.reuse, PT ;  /* 0x0000004a0600820c */ /* 0x080fea0003f26270 */
[----:B------:R1:W-:Y:S01]  /*5520*/  MUFU.EX2 R93, R10 ;  /* 0x0000000a005d7308 */ /* 0x0003e20000000800 */
[----:B------:R-:W-:Y:S01]  /*5530*/  @!P0 FSEL R12, R12, -INF , !P1 ;  /* 0xff8000000c0c8808 */ /* 0x000fe20004800000 */
[----:B------:R-:W-:Y:S01]  /*5540*/  FFMA.FTZ R11, R11, UR15, -R4 ;  /* 0x0000000f0b0b7c23 */ /* 0x000fe20008010804 */
[-C--:B------:R-:W-:Y:S03]  /*5550*/  @!P0 ISETP.GE.AND P1, PT, R5, R74.reuse, PT ;  /* 0x0000004a0500820c */ /* 0x080fe60003f26270 */
[--C-:B------:R-:W-:Y:S04]  /*5560*/  FFMA.FTZ R12, R12, UR15, -R72.reuse ;  /* 0x0000000f0c0c7c23 */ /* 0x100fe80008010848 */
[----:B------:R-:W-:Y:S01]  /*5570*/  MUFU.EX2 R91, R11 ;  /* 0x0000000b005b7308 */ /* 0x000fe20000000800 */
[----:B-1----:R-:W4:Y:S09]  /*5580*/  LDL R9, [R1+0x74] ;  /* 0x0000740001097983 */ /* 0x002f320000100800 */
[----:B------:R-:W-:Y:S01]  /*5590*/  MUFU.EX2 R87, R12 ;  /* 0x0000000c00577308 */ /* 0x000fe20000000800 */
[----:B------:R-:W4:Y:S01]  /*55a0*/  LDL R10, [R1+0x78] ;  /* 0x00007800010a7983 */ /* 0x000f220000100800 */
[C---:B---3--:R-:W-:Y:S01]  /*55b0*/  FFMA.FTZ R13, R76.reuse, UR5, R13 ;  /* 0x000000054c0d7c23 */ /* 0x048fe2000801000d */
[----:B------:R-:W-:Y:S04]  /*55c0*/  FFMA.FTZ R15, R76, UR5, R15 ;  /* 0x000000054c0f7c23 */ /* 0x000fe8000801000f */
[----:B------:R-:W-:Y:S02]  /*55d0*/  @!P0 FSEL R13, R13, -INF , !P1 ;  /* 0xff8000000d0d8808 */ /* 0x000fe40004800000 */
[-C--:B------:R-:W-:Y:S02]  /*55e0*/  @!P0 ISETP.GE.AND P1, PT, R6, R73.reuse, PT ;  /* 0x000000490600820c */ /* 0x080fe40003f26270 */
[----:B------:R-:W-:Y:S01]  /*55f0*/  @!P0 IADD3 R6, R98, 0x18, RZ ;  /* 0x0000001862068810 */ /* 0x000fe20007ffe0ff */
[----:B------:R-:W-:Y:S01]  /*5600*/  FFMA.FTZ R13, R13, UR15, -R72 ;  /* 0x0000000f0d0d7c23 */ /* 0x000fe20008010848 */
[----:B------:R-:W-:Y:S02]  /*5610*/  @!P0 FSEL R14, R14, -INF , !P1 ;  /* 0xff8000000e0e8808 */ /* 0x000fe40004800000 */
[-C--:B------:R-:W-:Y:S01]  /*5620*/  @!P0 ISETP.GE.AND P1, PT, R5, R73.reuse, PT ;  /* 0x000000490500820c */ /* 0x080fe20003f26270 */
[----:B------:R-:W1:Y:S01]  /*5630*/  MUFU.EX2 R86, R13 ;  /* 0x0000000d00567308 */ /* 0x000e620000000800 */
[----:B------:R-:W-:Y:S01]  /*5640*/  @!P0 IADD3 R5, R98, 0x19, RZ ;  /* 0x0000001962058810 */ /* 0x000fe20007ffe0ff */
[--C-:B------:R-:W-:Y:S01]  /*5650*/  FFMA.FTZ R14, R14, UR15, -R4.reuse ;  /* 0x0000000f0e0e7c23 */ /* 0x100fe20008010804 */
[----:B------:R-:W3:Y:S01]  /*5660*/  LDL R98, [R1+0x5c] ;  /* 0x00005c0001627983 */ /* 0x000ee20000100800 */
[----:B------:R-:W-:Y:S02]  /*5670*/  @!P0 FSEL R15, R15, -INF , !P1 ;  /* 0xff8000000f0f8808 */ /* 0x000fe40004800000 */
[CC--:B------:R-:W-:Y:S02]  /*5680*/  @!P0 ISETP.GE.AND P1, PT, R6.reuse, R74.reuse, PT ;  /* 0x0000004a0600820c */ /* 0x0c0fe40003f26270 */
[----:B------:R-:W-:Y:S01]  /*5690*/  @!P0 ISETP.GE.AND P2, PT, R6, R73, PT ;  /* 0x000000490600820c */ /* 0x000fe20003f46270 */
[----:B------:R-:W-:Y:S01]  /*56a0*/  FFMA.FTZ R15, R15, UR15, -R4 ;  /* 0x0000000f0f0f7c23 */ /* 0x000fe20008010804 */
[----:B------:R-:W-:Y:S01]  /*56b0*/  F2FP.F16.F32.PACK_AB R6, R94, R95 ;  /* 0x0000005f5e06723e */ /* 0x000fe200000000ff */
[----:B------:R-:W-:Y:S04]  /*56c0*/  MUFU.EX2 R89, R14 ;  /* 0x0000000e00597308 */ /* 0x000fe80000000800 */
[----:B------:R4:W-:Y:S06]  /*56d0*/  STS [R245+0x14000], R6 ;  /* 0x01400006f5007388 */ /* 0x0009ec0000000800 */
[----:B------:R-:W4:Y:S01]  /*56e0*/  MUFU.EX2 R88, R15 ;  /* 0x0000000f00587308 */ /* 0x000f220000000800 */
[C---:B--2---:R-:W-:Y:S01]  /*56f0*/  FFMA.FTZ R17, R7.reuse, UR5, R17 ;  /* 0x0000000507117c23 */ /* 0x044fe20008010011 */
[----:B------:R-:W-:Y:S01]  /*5700*/  FFMA.FTZ R19, R7, UR5, R19 ;  /* 0x0000000507137c23 */ /* 0x000fe20008010013 */
[----:B-1----:R-:W-:Y:S02]  /*5710*/  F2FP.F16.F32.PACK_AB R7, R86, R87 ;  /* 0x000000575607723e */ /* 0x002fe400000000ff */
[----:B----4-:R-:W-:Y:S01]  /*5720*/  F2FP.F16.F32.PACK_AB R6, R88, R89 ;  /* 0x000000595806723e */ /* 0x010fe200000000ff */
[C---:B------:R-:W-:Y:S01]  /*5730*/  FFMA.FTZ R16, R8.reuse, UR5, R16 ;  /* 0x0000000508107c23 */ /* 0x040fe20008010010 */
[----:B------:R-:W-:Y:S01]  /*5740*/  FFMA.FTZ R18, R8, UR5, R18 ;  /* 0x0000000508127c23 */ /* 0x000fe20008010012 */
[----:B------:R-:W-:Y:S03]  /*5750*/  F2FP.F16.F32.PACK_AB R8, R91, R93 ;  /* 0x0000005d5b08723e */ /* 0x000fe600000000ff */
[----:B------:R-:W-:Y:S02]  /*5760*/  @!P0 FSEL R16, R16, -INF , !P1 ;  /* 0xff80000010108808 */ /* 0x000fe40004800000 */
[----:B------:R-:W-:Y:S02]  /*5770*/  @!P0 ISETP.GE.AND P1, PT, R5, R74, PT ;  /* 0x0000004a0500820c */ /* 0x000fe40003f26270 */
[----:B------:R-:W-:Y:S01]  /*5780*/  @!P0 FSEL R18, R18, -INF , !P2 ;  /* 0xff80000012128808 */ /* 0x000fe20005000000 */
[----:B------:R-:W-:Y:S01]  /*5790*/  FFMA.FTZ R16, R16, UR15, -R72 ;  /* 0x0000000f10107c23 */ /* 0x000fe20008010848 */
[----:B------:R-:W-:Y:S02]  /*57a0*/  @!P0 FSEL R17, R17, -INF , !P1 ;  /* 0xff80000011118808 */ /* 0x000fe40004800000 */
[----:B------:R-:W-:Y:S01]  /*57b0*/  @!P0 ISETP.GE.AND P1, PT, R5, R73, PT ;  /* 0x000000490500820c */ /* 0x000fe20003f26270 */
[----:B------:R-:W-:Y:S01]  /*57c0*/  FFMA.FTZ R18, R18, UR15, -R4 ;  /* 0x0000000f12127c23 */ /* 0x000fe20008010804 */
[----:B------:R-:W-:Y:S01]  /*57d0*/  F2FP.F16.F32.PACK_AB R5, R96, R97 ;  /* 0x000000616005723e */ /* 0x000fe200000000ff */
[----:B------:R-:W-:Y:S01]  /*57e0*/  FFMA.FTZ R72, R17, UR15, -R72 ;  /* 0x0000000f11487c23 */ /* 0x000fe20008010848 */
[----:B------:R-:W-:Y:S01]  /*57f0*/  @!P0 FSEL R19, R19, -INF , !P1 ;  /* 0xff80000013138808 */ /* 0x000fe20004800000 */
[----:B------:R-:W-:Y:S02]  /*5800*/  MUFU.EX2 R83, R16 ;  /* 0x0000001000537308 */ /* 0x000fe40000000800 */
[----:B------:R1:W-:Y:S02]  /*5810*/  STS [R245+0x14400], R5 ;  /* 0x01440005f5007388 */ /* 0x0003e40000000800 */
[----:B------:R-:W-:Y:S06]  /*5820*/  FFMA.FTZ R4, R19, UR15, -R4 ;  /* 0x0000000f13047c23 */ /* 0x000fec0008010804 */
[----:B------:R2:W-:Y:S01]  /*5830*/  MUFU.EX2 R84, R4 ;  /* 0x0000000400547308 */ /* 0x0005e20000000800 */
[----:B------:R-:W-:Y:S04]  /*5840*/  IADD3 R12, P0, R10, UR13, RZ ;  /* 0x0000000d0a0c7c10 */ /* 0x000fe8000ff1e0ff */
[----:B------:R-:W-:Y:S05]  /*5850*/  IADD3.X R13, R9, UR12, RZ, P0, !PT ;  /* 0x0000000c090d7c10 */ /* 0x000fea00087fe4ff */
[----:B------:R-:W1:Y:S01]  /*5860*/  MUFU.EX2 R82, R72 ;  /* 0x0000004800527308 */ /* 0x000e620000000800 */
[----:B------:R-:W-:Y:S01]  /*5870*/  PLOP3.LUT P0, PT, PT, PT, UP0, 0x80, 0x0 ;  /* 0x000000000000781c */ /* 0x000fe20003f0f008 */
[----:B------:R-:W4:Y:S08]  /*5880*/  LDG.E R81, desc[UR6][R12.64] ;  /* 0x000000060c517981 */ /* 0x000f30000c1e1900 */
[----:B------:R-:W1:Y:S01]  /*5890*/  MUFU.EX2 R85, R18 ;  /* 0x0000001200557308 */ /* 0x000e620000000800 */
[----:B--2---:R-:W-:Y:S01]  /*58a0*/  F2FP.F16.F32.PACK_AB R4, R90, R92 ;  /* 0x0000005c5a04723e */ /* 0x004fe200000000ff */
[----:B------:R2:W4:Y:S04]  /*58b0*/  LDG.E R80, desc[UR6][R12.64+0x20] ;  /* 0x000020060c507981 */ /* 0x000528000c1e1900 */
[----:B------:R2:W-:Y:S01]  /*58c0*/  STS [R244+0x14000], R4 ;  /* 0x01400004f4007388 */ /* 0x0005e20000000800 */
[----:B-1----:R-:W-:Y:S03]  /*58d0*/  F2FP.F16.F32.PACK_AB R5, R82, R83 ;  /* 0x000000535205723e */ /* 0x002fe600000000ff */
[----:B------:R-:W-:Y:S04]  /*58e0*/  STS [R244+0x14400], R8 ;  /* 0x01440008f4007388 */ /* 0x000fe80000000800 */
[----:B------:R-:W-:Y:S04]  /*58f0*/  STS [R99+0x14000], R7 ;  /* 0x0140000763007388 */ /* 0x000fe80000000800 */
[----:B------:R-:W-:Y:S01]  /*5900*/  STS [R99+0x14400], R6 ;  /* 0x0144000663007388 */ /* 0x000fe20000000800 */
[----:B--2---:R-:W-:Y:S03]  /*5910*/  F2FP.F16.F32.PACK_AB R4, R84, R85 ;  /* 0x000000555404723e */ /* 0x004fe600000000ff */
[----:B---3--:R-:W-:Y:S04]  /*5920*/  STS [R98+0x14000], R5 ;  /* 0x0140000562007388 */ /* 0x008fe80000000800 */
        /* <DEDUP_REMOVED lines=86> */
[----:B------:R-:W-:Y:S01]  /*5e90*/  FADD.FTZ R5, -R80, R15 ;  /* 0x0000000f50057221 */ /* 0x000fe20000010100 */
        /* <DEDUP_REMOVED lines=149> */
.L_x_108:
        /* <DEDUP_REMOVED lines=430> */
.L_x_109:
        /* <DEDUP_REMOVED lines=176> */
.L_x_111:
        /* <DEDUP_REMOVED lines=19> */
.L_x_112:
        /* <DEDUP_REMOVED lines=53> */
.L_x_114:
[----:B------:R-:W-:Y:S05]  /*9250*/  BSYNC B0 ;  /* 0x0000000000007941 */ /* 0x000fea0003800000 */
.L_x_113:
        /* <DEDUP_REMOVED lines=20> */
.L_x_116:
[----:B------:R-:W-:Y:S05]  /*93a0*/  BSYNC B0 ;  /* 0x0000000000007941 */ /* 0x000fea0003800000 */
.L_x_115:
        /* <DEDUP_REMOVED lines=35> */
.L_x_118:
[----:B------:R-:W-:Y:S05]  /*95e0*/  BSYNC B0 ;  /* 0x0000000000007941 */ /* 0x000fea0003800000 */
.L_x_117:
        /* <DEDUP_REMOVED lines=19> */
.L_x_91:
[----:B------:R-:W-:Y:S05]  /*9720*/  BSYNC B1 ;  /* 0x0000000000017941 */ /* 0x000fea0003800000 */
.L_x_77:
        /* <DEDUP_REMOVED lines=8> */
.L_x_119:
[----:B------:R-:W-:Y:S05]  /*97b0*/  EXIT ;  /* 0x000000000000794d */ /* 0x000fea0003800000 */
.L_x_121:
        /* <DEDUP_REMOVED lines=12> */
.L_x_804:


//--------------------- .text._ZN5flash44flash_bwd_dq_dk_dv_loop_seqk_parallel_kernelI23Flash_bwd_kernel_traitsILi192ELi64ELi64ELi8ELi4ELi2ELi2ELb0ELb0EN7cutlass6half_tE19Flash_kernel_traitsILi192ELi64ELi64ELi8ES3_EELb0ELb1ELb0ELb0ELb0ELb0ELb0EEEvNS_16Flash_bwd_paramsE --------------------------
	.section	.text._ZN5flash44flash_bwd_dq_dk_dv_loop_seqk_parallel_kernelI23Flash_bwd_kernel_traitsILi192ELi64ELi64ELi8ELi4ELi2ELi2ELb0ELb0EN7cutlass6half_tE19Flash_kernel_traitsILi192ELi64ELi64ELi8ES3_EELb0ELb1ELb0ELb0ELb0ELb0ELb0EEEvNS_16Flash_bwd_paramsE,"ax",@progbits
	.align	128
        .global         _ZN5flash44flash_bwd_dq_dk_dv_loop_seqk_parallel_kernelI23Flash_bwd_kernel_traitsILi192ELi64ELi64ELi8ELi4ELi2ELi2ELb0ELb0EN7cutlass6half_tE19Flash_kernel_traitsILi192ELi64ELi64ELi8ES3_EELb0ELb1ELb0ELb0ELb0ELb0ELb0EEEvNS_16Flash_bwd_paramsE
        .type           _ZN5flash44flash_bwd_dq_dk_dv_loop_seqk_parallel_kernelI23Flash_bwd_kernel_traitsILi192ELi64ELi64ELi8ELi4ELi2ELi2ELb0ELb0EN7cutlass6half_tE19Flash_kernel_traitsILi192ELi64ELi64ELi8ES3_EELb0ELb1ELb0ELb0ELb0ELb0ELb0EEEvNS_16Flash_bwd_paramsE,@function
        .size           _ZN5flash44flash_bwd_dq_dk_dv_loop_seqk_parallel_kernelI23Flash_bwd_kernel_traitsILi192ELi64ELi64ELi8ELi4ELi2ELi2ELb0ELb0EN7cutlass6half_tE19Flash_kernel_traitsILi192ELi64ELi64ELi8ES3_EELb0ELb1ELb0ELb0ELb0ELb0ELb0EEEvNS_16Flash_bwd_paramsE,(.L_x_805 - _ZN5flash44flash_bwd_dq_dk_dv_loop_seqk_parallel_kernelI23Flash_bwd_kernel_traitsILi192ELi64ELi64ELi8ELi4ELi2ELi2ELb0ELb0EN7cutlass6half_tE19Flash_kernel_traitsILi192ELi64ELi64ELi8ES3_EELb0ELb1ELb0ELb0ELb0ELb0ELb0EEEvNS_16Flash_bwd_paramsE)
        .other          _ZN5flash44flash_bwd_dq_dk_dv_loop_seqk_parallel_kernelI23Flash_bwd_kernel_traitsILi192ELi64ELi64ELi8ELi4ELi2ELi2ELb0ELb0EN7cutlass6half_tE19Flash_kernel_traitsILi192ELi64ELi64ELi8ES3_EELb0ELb1ELb0ELb0ELb0ELb0ELb0EEEvNS_16Flash_bwd_paramsE,@"STO_CUDA_ENTRY STV_DEFAULT"
_ZN5flash44flash_bwd_dq_dk_dv_loop_seqk_parallel_kernelI23Flash_bwd_kernel_traitsILi192ELi64ELi64ELi8ELi4ELi2ELi2ELb0ELb0EN7cutlass6half_tE19Flash_kernel_traitsILi192ELi64ELi64ELi8ES3_EELb0ELb1ELb0ELb0ELb0ELb0ELb0EEEvNS_16Flash_bwd_paramsE:
.text._ZN5flash44flash_bwd_dq_dk_dv_loop_seqk_parallel_kernelI23Flash_bwd_kernel_traitsILi192ELi64ELi64ELi8ELi4ELi2ELi2ELb0ELb0EN7cutlass6half_tE19Flash_kernel_traitsILi192ELi64ELi64ELi8ES3_EELb0ELb1ELb0ELb0ELb0ELb0ELb0EEEvNS_16Flash_bwd_paramsE:
[----:B------:R-:W-:Y:S01]  /*0000*/  LDC R1, c[0x0][0x28] ;  /* 0x00000a00ff017b82 */ /* 0x000fe20000000800 */
[----:B------:R-:W1:Y:S01]  /*0010*/  S2R R215, SR_CTAID.X ;  /* 0x0000000000d77919 */ /* 0x000e620000002500 */
[----:B------:R-:W-:Y:S02]  /*0020*/  ULDC UR5, c[0x0][0x2c8] ;  /* 0x0000b20000057ab9 */ /* 0x000fe40000000800 */
[----:B------:R-:W-:-:S04]  /*0030*/  UIADD3 UR5, UR5, 0x3f, URZ ;  /* 0x0000003f05057890 */ /* 0x000fc8000fffe03f */
[----:B------:R-:W-:-:S04]  /*0040*/  USHF.R.S32.HI UR4, URZ, 0x1f, UR5 ;  /* 0x0000001f3f047899 */ /* 0x000fc80008011405 */
[----:B------:R-:W-:-:S04]  /*0050*/  ULEA.HI UR4, UR4, UR5, URZ, 0x6 ;  /* 0x0000000504047291 */ /* 0x000fc8000f8f303f */
[----:B------:R-:W-:-:S06]  /*0060*/  USHF.R.S32.HI UR12, URZ, 0x6, UR4 ;  /* 0x000000063f0c7899 */ /* 0x000fcc0008011404 */
[----:B-1----:R-:W-:-:S13]  /*0070*/  ISETP.GE.AND P0, PT, R215, UR12, PT ;  /* 0x0000000cd7007c0c */ /* 0x002fda000bf06270 */
[----:B------:R-:W-:Y:S05]  /*0080*/  @P0 EXIT ;  /* 0x000000000000094d */ /* 0x000fea0003800000 */
[----:B------:R-:W1:Y:S01]  /*0090*/  S2R R6, SR_TID.X ;  /* 0x0000000000067919 */ /* 0x000e620000002100 */
[----:B------:R-:W2:Y:S01]  /*00a0*/  S2UR UR5, SR_CgaCtaId ;  /* 0x00000000000579c3 */ /* 0x000ea20000008800 */
[----:B------:R-:W-:Y:S01]  /*00b0*/  UMOV UR4, 0x400 ;  /* 0x0000040000047882 */ /* 0x000fe20000000000 */
[----:B------:R-:W-:Y:S01]  /*00c0*/  IMAD.MOV.U32 R197, RZ, RZ, 0x20 ;  /* 0x00000020ffc57424 */ /* 0x000fe200078e00ff */
[----:B------:R-:W3:Y:S01]  /*00d0*/  S2R R212, SR_CTAID.Y ;  /* 0x0000000000d47919 */ /* 0x000ee20000002600 */
[----:B------:R-:W-:Y:S01]  /*00e0*/  IMAD.MOV.U32 R195, RZ, RZ, 0x40 ;  /* 0x00000040ffc37424 */ /* 0x000fe200078e00ff */
[----:B------:R-:W-:Y:S01]  /*00f0*/  ULDC.64 UR14, c[0x0][0x208] ;  /* 0x00008200000e7ab9 */ /* 0x000fe20000000a00 */
[----:B------:R-:W-:Y:S01]  /*0100*/  IMAD.MOV.U32 R228, RZ, RZ, -0x10 ;  /* 0xfffffff0ffe47424 */ /* 0x000fe200078e00ff */
[----:B------:R-:W4:Y:S01]  /*0110*/  S2R R209, SR_CTAID.Z ;  /* 0x0000000000d17919 */ /* 0x000f220000002700 */
[----:B------:R-:W-:Y:S01]  /*0120*/  ULDC.64 UR10, c[0x0][0x300] ;  /* 0x0000c000000a7ab9 */ /* 0x000fe20000000a00 */
[----:B--2---:R-:W-:-:S04]  /*0130*/  ULEA UR5, UR5, UR4, 0x18 ;  /* 0x0000000405057291 */ /* 0x004fc8000f8ec03f */
[----:B------:R-:W-:Y:S02]  /*0140*/  UIADD3 UR6, UR5, 0x12000, URZ ;  /* 0x0001200005067890 */ /* 0x000fe4000fffe03f */
[----:B------:R-:W-:Y:S01]  /*0150*/  UIADD3 UR4, UR5, 0x1e000, URZ ;  /* 0x0001e00005047890 */ /* 0x000fe2000fffe03f */
[----:B-1----:R-:W-:-:S04]  /*0160*/  SHF.R.S32.HI R11, RZ, 0x1f, R6 ;  /* 0x0000001fff0b7819 */ /* 0x002fc80000011406 */
[CC--:B------:R-:W-:Y:S02]  /*0170*/  LEA.HI R17, R11.reuse, R6.reuse, RZ, 0x4 ;  /* 0x000000060b117211 */ /* 0x0c0fe400078f20ff */
[CC--:B------:R-:W-:Y:S02]  /*0180*/  LEA.HI R19, R11.reuse, R6.reuse, RZ, 0x3 ;  /* 0x000000060b137211 */ /* 0x0c0fe400078f18ff */
[----:B------:R-:W-:Y:S02]  /*0190*/  LEA.HI R7, R11, R6, RZ, 0x2 ;  /* 0x000000060b077211 */ /* 0x000fe400078f10ff */
[----:B------:R-:W-:Y:S02]  /*01a0*/  SHF.R.S32.HI R2, RZ, 0x4, R17 ;  /* 0x00000004ff027819 */ /* 0x000fe40000011411 */
[----:B------:R-:W-:Y:S02]  /*01b0*/  LOP3.LUT R3, R19, 0xfffffff8, RZ, 0xc0, !PT ;  /* 0xfffffff813037812 */ /* 0x000fe400078ec0ff */
[----:B------:R-:W-:-:S02]  /*01c0*/  SHF.R.S32.HI R208, RZ, 0x3, R19 ;  /* 0x00000003ffd07819 */ /* 0x000fc40000011413 */
[----:B------:R-:W-:Y:S01]  /*01d0*/  SHF.R.S32.HI R5, RZ, 0x2, R7 ;  /* 0x00000002ff057819 */ /* 0x000fe20000011407 */
[----:B------:R-:W-:Y:S01]  /*01e0*/  IMAD.IADD R3, R6, 0x1, -R3 ;  /* 0x0000000106037824 */ /* 0x000fe200078e0a03 */
[----:B------:R-:W-:Y:S01]  /*01f0*/  LEA.HI R0, R17, R2, RZ, 0x1 ;  /* 0x0000000211007211 */ /* 0x000fe200078f08ff */
[----:B------:R-:W-:Y:S01]  /*0200*/  IMAD.SHL.U32 R207, R208, 0x40, RZ ;  /* 0x00000040d0cf7824 */ /* 0x000fe200078e00ff */
[----:B------:R-:W-:Y:S01]  /*0210*/  SHF.R.S32.HI R4, RZ, 0x1f, R7 ;  /* 0x0000001fff047819 */ /* 0x000fe20000011407 */
[----:B------:R-:W-:Y:S01]  /*0220*/  IMAD.SHL.U32 R210, R3, 0x8, RZ ;  /* 0x0000000803d27824 */ /* 0x000fe200078e00ff */
[----:B------:R-:W-:Y:S02]  /*0230*/  LEA.HI R9, R11, R6, RZ, 0x5 ;  /* 0x000000060b097211 */ /* 0x000fe400078f28ff */
[----:B------:R-:W-:Y:S01]  /*0240*/  LOP3.LUT R0, R0, 0xfffffffe, RZ, 0xc0, !PT ;  /* 0xfffffffe00007812 */ /* 0x000fe200078ec0ff */
[----:B------:R-:W-:Y:S01]  /*0250*/  VIADD R214, R210, 0x40 ;  /* 0x00000040d2d67836 */ /* 0x000fe20000000000 */
[----:B------:R-:W-:Y:S01]  /*0260*/  LEA.HI R4, R4, R5, RZ, 0x3 ;  /* 0x0000000504047211 */ /* 0x000fe200078f18ff */
[----:B------:R-:W-:Y:S01]  /*0270*/  VIADD R213, R210, 0x80 ;  /* 0x00000080d2d57836 */ /* 0x000fe20000000000 */
[----:B------:R-:W-:Y:S01]  /*0280*/  SHF.R.S32.HI R206, RZ, 0x5, R9 ;  /* 0x00000005ffce7819 */ /* 0x000fe20000011409 */
[----:B------:R-:W-:Y:S01]  /*0290*/  IMAD.IADD R0, R2, 0x1, -R0 ;  /* 0x0000000102007824 */ /* 0x000fe200078e0a00 */
[----:B------:R-:W-:-:S02]  /*02a0*/  LOP3.LUT R207, R207, 0x1c0, RZ, 0xc0, !PT ;  /* 0x000001c0cfcf7812 */ /* 0x000fc400078ec0ff */
[----:B------:R-:W-:Y:S02]  /*02b0*/  LOP3.LUT R4, R4, 0xfffffff8, RZ, 0xc0, !PT ;  /* 0xfffffff804047812 */ /* 0x000fe400078ec0ff */
[----:B------:R-:W-:Y:S02]  /*02c0*/  LEA.HI R2, R9, R206, RZ, 0x1 ;  /* 0x000000ce09027211 */ /* 0x000fe400078f08ff */
[----:B------:R-:W-:Y:S01]  /*02d0*/  LOP3.LUT R8, R207, 0x38, R210, 0xf8, !PT ;  /* 0x00000038cf087812 */ /* 0x000fe200078ef8d2 */
[----:B------:R-:W-:Y:S01]  /*02e0*/  IMAD.IADD R4, R5, 0x1, -R4 ;  /* 0x0000000105047824 */ /* 0x000fe200078e0a04 */
[----:B------:R-:W-:Y:S02]  /*02f0*/  SHF.R.U32.HI R207, RZ, 0x3, R207 ;  /* 0x00000003ffcf7819 */ /* 0x000fe400000116cf */
[----:B------:R-:W-:Y:S02]  /*0300*/  LOP3.LUT R5, R2, 0xfffffffe, RZ, 0xc0, !PT ;  /* 0xfffffffe02057812 */ /* 0x000fe400078ec0ff */
[----:B------:R-:W-:Y:S01]  /*0310*/  LOP3.LUT R207, R8, R207, RZ, 0x3c, !PT ;  /* 0x000000cf08cf7212 */ /* 0x000fe200078e3cff */
[C---:B------:R-:W-:Y:S01]  /*0320*/  IMAD.SHL.U32 R8, R3.reuse, 0x40, RZ ;  /* 0x0000004003087824 */ /* 0x040fe200078e00ff */
[----:B------:R-:W-:-:S02]  /*0330*/  LOP3.LUT P4, RZ, R3, 0x4, RZ, 0xc0, !PT ;  /* 0x0000000403ff7812 */ /* 0x000fc4000788c0ff */
[----:B------:R-:W-:Y:S01]  /*0340*/  LOP3.LUT P3, RZ, R3, 0x2, RZ, 0xc0, !PT ;  /* 0x0000000203ff7812 */ /* 0x000fe2000786c0ff */
[----:B------:R-:W-:Y:S01]  /*0350*/  IMAD.IADD R3, R206, 0x1, -R5 ;  /* 0x00000001ce037824 */ /* 0x000fe200078e0a05 */
[----:B------:R-:W-:Y:S02]  /*0360*/  LOP3.LUT R17, R17, 0xfffffff0, RZ, 0xc0, !PT ;  /* 0xfffffff011117812 */ /* 0x000fe400078ec0ff */
[----:B------:R-:W-:Y:S01]  /*0370*/  LOP3.LUT R8, R8, 0x1c0, RZ, 0xc0, !PT ;  /* 0x000001c008087812 */ /* 0x000fe200078ec0ff */
[----:B------:R-:W-:Y:S01]  /*0380*/  IMAD.SHL.U32 R13, R3, 0x10, RZ ;  /* 0x00000010030d7824 */ /* 0x000fe200078e00ff */
[CC--:B------:R-:W-:Y:S01]  /*0390*/  LEA.HI R5, R11.reuse, R6.reuse, RZ, 0x7 ;  /* 0x000000060b057211 */ /* 0x0c0fe200078f38ff */
[----:B------:R-:W-:Y:S01]  /*03a0*/  IMAD.IADD R17, R6, 0x1, -R17 ;  /* 0x0000000106117824 */ /* 0x000fe200078e0a11 */
[----:B------:R-:W-:Y:S02]  /*03b0*/  LEA.HI R218, R11, R6, RZ, 0x6 ;  /* 0x000000060bda7211 */ /* 0x000fe400078f30ff */
[----:B------:R-:W-:-:S02]  /*03c0*/  LOP3.LUT R194, R8, 0x10, R13, 0xf8, !PT ;  /* 0x0000001008c27812 */ /* 0x000fc400078ef80d */
[----:B------:R-:W-:Y:S02]  /*03d0*/  LOP3.LUT R10, R4, 0x1, RZ, 0xc0, !PT ;  /* 0x00000001040a7812 */ /* 0x000fe400078ec0ff */
[----:B------:R-:W-:Y:S02]  /*03e0*/  LOP3.LUT R205, R9, 0xffffffe0, RZ, 0xc0, !PT ;  /* 0xffffffe009cd7812 */ /* 0x000fe400078ec0ff */
[----:B------:R-:W-:Y:S02]  /*03f0*/  LOP3.LUT R11, R7, 0x7ffffffc, RZ, 0xc0, !PT ;  /* 0x7ffffffc070b7812 */ /* 0x000fe400078ec0ff */
[----:B------:R-:W-:Y:S01]  /*0400*/  LOP3.LUT R198, R8, 0x8, R19, 0xf8, !PT ;  /* 0x0000000808c67812 */ /* 0x000fe200078ef813 */
[----:B------:R-:W-:Y:S01]  /*0410*/  IMAD.IADD R205, R6, 0x1, -R205 ;  /* 0x0000000106cd7824 */ /* 0x000fe200078e0acd */
[----:B------:R-:W-:Y:S01]  /*0420*/  SHF.R.U32.HI R13, RZ, 0x3, R8 ;  /* 0x00000003ff0d7819 */ /* 0x000fe20000011608 */
[----:B------:R-:W-:Y:S01]  /*0430*/  IMAD.SHL.U32 R8, R0, 0x200, RZ ;  /* 0x0000020000087824 */ /* 0x000fe200078e00ff */
[----:B------:R-:W-:-:S02]  /*0440*/  SHF.R.S32.HI R5, RZ, 0x7, R5 ;  /* 0x00000007ff057819 */ /* 0x000fc40000011405 */
[----:B------:R-:W-:Y:S01]  /*0450*/  SHF.R.S32.HI R7, RZ, 0x1f, R9 ;  /* 0x0000001fff077819 */ /* 0x000fe20000011409 */
[----:B------:R-:W-:Y:S01]  /*0460*/  IMAD.SHL.U32 R9, R6, 0x2, RZ ;  /* 0x0000000206097824 */ /* 0x000fe200078e00ff */
[----:B------:R-:W-:Y:S01]  /*0470*/  SHF.R.S32.HI R2, RZ, 0x1f, R17 ;  /* 0x0000001fff027819 */ /* 0x000fe20000011411 */
[----:B------:R-:W-:Y:S01]  /*0480*/  IMAD R15, R5, 0x800, R8 ;  /* 0x00000800050f7824 */ /* 0x000fe200078e0208 */
[----:B------:R-:W-:Y:S02]  /*0490*/  LOP3.LUT R194, R194, 0x8, R19, 0xf8, !PT ;  /* 0x00000008c2c27812 */ /* 0x000fe400078ef813 */
[----:B------:R-:W-:Y:S01]  /*04a0*/  ISETP.NE.U32.AND P0, PT, R10, 0x1, PT ;  /* 0x000000010a00780c */ /* 0x000fe20003f05070 */
[----:B------:R-:W-:Y:S01]  /*04b0*/  IMAD.IADD R10, R6, 0x1, -R11 ;  /* 0x00000001060a7824 */ /* 0x000fe200078e0a0b */
[----:B------:R-:W-:Y:S02]  /*04c0*/  SHF.R.S32.HI R218, RZ, 0x6, R218 ;  /* 0x00000006ffda7819 */ /* 0x000fe400000114da */
[----:B------:R-:W-:Y:S01]  /*04d0*/  LEA.HI R6, R7, R206, RZ, 0x2 ;  /* 0x000000ce07067211 */ /* 0x000fe200078f10ff */
[----:B------:R-:W-:Y:S01]  /*04e0*/  IMAD.SHL.U32 R7, R4, 0x40, RZ ;  /* 0x0000004004077824 */ /* 0x000fe200078e00ff */
[----:B------:R-:W-:Y:S01]  /*04f0*/  LEA.HI R2, R2, R17, RZ, 0x3 ;  /* 0x0000001102027211 */ /* 0x000fe200078f18ff */
[----:B------:R-:W-:Y:S01]  /*0500*/  IMAD R207, R218, 0x200, R207 ;  /* 0x00000200dacf7824 */ /* 0x000fe200078e02cf */
[----:B------:R-:W-:Y:S01]  /*0510*/  LOP3.LUT R194, R8, R194, R13, 0xf6, !PT ;  /* 0x000000c208c27212 */ /* 0x000fe200078ef60d */
[----:B------:R-:W-:Y:S01]  /*0520*/  IMAD.SHL.U32 R8, R5, 0x20, RZ ;  /* 0x0000002005087824 */ /* 0x000fe200078e00ff */
[----:B------:R-:W-:Y:S01]  /*0530*/  LOP3.LUT R204, R2, 0xfffffff8, RZ, 0xc0, !PT ;  /* 0xfffffff802cc7812 */ /* 0x000fe200078ec0ff */
[----:B------:R-:W-:Y:S01]  /*0540*/  IMAD.SHL.U32 R218, R218, 0x8, RZ ;  /* 0x00000008dada7824 */ /* 0x000fe200078e00ff */
[----:B------:R-:W-:-:S02]  /*0550*/  LOP3.LUT R7, R7, 0x1c0, RZ, 0xc0, !PT ;  /* 0x000001c007077812 */ /* 0x000fc400078ec0ff */
[----:B------:R-:W-:Y:S01]  /*0560*/  LOP3.LUT R5, R6, 0xfffffffc, RZ, 0xc0, !PT ;  /* 0xfffffffc06057812 */ /* 0x000fe200078ec0ff */
[----:B------:R-:W-:Y:S01]  /*0570*/  IMAD.IADD R204, R17, 0x1, -R204 ;  /* 0x0000000111cc7824 */ /* 0x000fe200078e0acc */
[----:B------:R-:W-:Y:S01]  /*0580*/  LOP3.LUT R202, R8, 0x6, R9, 0xf8, !PT ;  /* 0x0000000608ca7812 */ /* 0x000fe200078ef809 */
[----:B------:R-:W-:Y:S01]  /*0590*/  IMAD.SHL.U32 R9, R0, 0x20, RZ ;  /* 0x0000002000097824 */ /* 0x000fe200078e00ff */
[----:B------:R-:W-:Y:S01]  /*05a0*/  LOP3.LUT R218, R218, 0x18, RZ, 0xc0, !PT ;  /* 0x00000018dada7812 */ /* 0x000fe200078ec0ff */
[----:B------:R-:W-:Y:S01]  /*05b0*/  IMAD.IADD R5, R206, 0x1, -R5 ;  /* 0x00000001ce057824 */ /* 0x000fe200078e0a05 */
[----:B------:R-:W-:Y:S01]  /*05c0*/  SHF.R.U32.HI R219, RZ, 0x3, R7 ;  /* 0x00000003ffdb7819 */ /* 0x000fe20000011607 */
[----:B------:R-:W-:Y:S01]  /*05d0*/  IMAD.SHL.U32 R199, R204, 0x40, RZ ;  /* 0x00000040ccc77824 */ /* 0x000fe200078e00ff */
[----:B------:R-:W-:Y:S01]  /*05e0*/  R2P PR, R4, 0x6 ;  /* 0x0000000604007804 */ /* 0x000fe20000000000 */
[----:B------:R-:W-:Y:S01]  /*05f0*/  IMAD.SHL.U32 R4, R10, 0x2, RZ ;  /* 0x000000020a047824 */ /* 0x000fe200078e00ff */
[----:B------:R-:W-:-:S02]  /*0600*/  LOP3.LUT R8, R7, 0x20, R8, 0xf8, !PT ;  /* 0x0000002007087812 */ /* 0x000fc400078ef808 */
[----:B------:R-:W-:Y:S02]  /*0610*/  LOP3.LUT R6, R218, 0x20, R9, 0xf8, !PT ;  /* 0x00000020da067812 */ /* 0x000fe400078ef809 */
[----:B------:R-:W-:Y:S01]  /*0620*/  LOP3.LUT R218, R219, R7, R218, 0x1e, !PT ;  /* 0x00000007dbda7212 */ /* 0x000fe200078e1eda */
[----:B------:R-:W-:Y:S01]  /*0630*/  IMAD.SHL.U32 R7, R2, 0x40, RZ ;  /* 0x0000004002077824 */ /* 0x000fe200078e00ff */
[----:B------:R-:W-:Y:S01]  /*0640*/  LOP3.LUT R219, R8, R219, RZ, 0x3c, !PT ;  /* 0x000000db08db7212 */ /* 0x000fe200078e3cff */
[----:B------:R-:W-:Y:S01]  /*0650*/  IMAD R8, R5, 0x400, R4 ;  /* 0x0000040005087824 */ /* 0x000fe200078e0204 */
[----:B------:R-:W-:Y:S02]  /*0660*/  LOP3.LUT R199, R199, 0x1c0, RZ, 0xc0, !PT ;  /* 0x000001c0c7c77812 */ /* 0x000fe400078ec0ff */
[----:B------:R-:W-:Y:S01]  /*0670*/  SHF.R.S32.HI R10, RZ, 0x1f, R205 ;  /* 0x0000001fff0a7819 */ /* 0x000fe200000114cd */
[----:B------:R-:W-:Y:S01]  /*0680*/  IMAD.IADD R219, R8, 0x1, R219 ;  /* 0x0000000108db7824 */ /* 0x000fe200078e02db */
[----:B------:R-:W-:Y:S01]  /*0690*/  SHF.R.U32.HI R193, RZ, 0x3, R199 ;  /* 0x00000003ffc17819 */ /* 0x000fe200000116c7 */
[----:B------:R-:W-:Y:S01]  /*06a0*/  IMAD.SHL.U32 R8, R0, 0x8, RZ ;  /* 0x0000000800087824 */ /* 0x000fe200078e00ff */
[----:B------:R-:W-:-:S02]  /*06b0*/  LOP3.LUT R198, R198, R13, RZ, 0x3c, !PT ;  /* 0x0000000dc6c67212 */ /* 0x000fc400078e3cff */
[----:B------:R-:W-:Y:S02]  /*06c0*/  LEA.HI R0, R10, R205, RZ, 0x2 ;  /* 0x000000cd0a007211 */ /* 0x000fe400078f10ff */
[----:B------:R-:W-:Y:S01]  /*06d0*/  LOP3.LUT R2, R199, 0x8, R8, 0xf8, !PT ;  /* 0x00000008c7027812 */ /* 0x000fe200078ef808 */
[----:B------:R-:W-:Y:S01]  /*06e0*/  IMAD.IADD R198, R15, 0x1, R198 ;  /* 0x000000010fc67824 */ /* 0x000fe200078e02c6 */
[----:B------:R-:W-:Y:S02]  /*06f0*/  LOP3.LUT R199, R193, R6, R199, 0x1e, !PT ;  /* 0x00000006c1c77212 */ /* 0x000fe400078e1ec7 */
[----:B------:R-:W-:Y:S01]  /*0700*/  SHF.R.S32.HI R6, RZ, 0x2, R0 ;  /* 0x00000002ff067819 */ /* 0x000fe20000011400 */
[----:B------:R-:W-:Y:S01]  /*0710*/  IMAD.SHL.U32 R198, R198, 0x2, RZ ;  /* 0x00000002c6c67824 */ /* 0x000fe200078e00ff */
[----:B------:R-:W-:Y:S01]  /*0720*/  LOP3.LUT R0, R7, 0xfffffe00, RZ, 0xc0, !PT ;  /* 0xfffffe0007007812 */ /* 0x000fe200078ec0ff */
[----:B------:R-:W-:Y:S01]  /*0730*/  IMAD R7, R3, 0x400, R4 ;  /* 0x0000040003077824 */ /* 0x000fe200078e0204 */
[----:B------:R-:W-:Y:S01]  /*0740*/  LOP3.LUT R193, R2, R193, RZ, 0x3c, !PT ;  /* 0x000000c102c17212 */ /* 0x000fe200078e3cff */
[----:B------:R-:W-:Y:S01]  /*0750*/  IMAD R203, R5, 0x10, R6 ;  /* 0x0000001005cb7824 */ /* 0x000fe200078e0206 */
[----:B------:R-:W-:Y:S01]  /*0760*/  LEA R219, R219, UR5, 0x1 ;  /* 0x00000005dbdb7c11 */ /* 0x000fe2000f8e08ff */
[----:B------:R-:W-:Y:S01]  /*0770*/  IMAD.IADD R218, R7, 0x1, R218 ;  /* 0x0000000107da7824 */ /* 0x000fe200078e02da */
[----:B------:R-:W-:Y:S01]  /*0780*/  SEL R197, R197, 0xffffffe0, !P3 ;  /* 0xffffffe0c5c57807 */ /* 0x000fe20005800000 */
[--C-:B------:R-:W-:Y:S01]  /*0790*/  IMAD R200, R5, 0x400, R0.reuse ;  /* 0x0000040005c87824 */ /* 0x100fe200078e0200 */
[----:B------:R-:W-:Y:S01]  /*07a0*/  SEL R195, R195, 0xffffffc0, !P4 ;  /* 0xffffffc0c3c37807 */ /* 0x000fe20006000000 */
[----:B------:R-:W-:Y:S01]  /*07b0*/  IMAD R2, R3, 0x400, R0 ;  /* 0x0000040003027824 */ /* 0x000fe200078e0200 */
[----:B------:R-:W-:Y:S01]  /*07c0*/  SEL R228, R228, 0x10, !P0 ;  /* 0x00000010e4e47807 */ /* 0x000fe20004000000 */
[----:B------:R-:W-:Y:S01]  /*07d0*/  VIADD R196, R198, UR6 ;  /* 0x00000006c6c47c36 */ /* 0x000fe20008000000 */
[----:B------:R-:W-:Y:S01]  /*07e0*/  LEA R194, R194, UR5, 0x1 ;  /* 0x00000005c2c27c11 */ /* 0x000fe2000f8e08ff */
[----:B------:R-:W-:Y:S01]  /*07f0*/  IMAD.IADD R200, R200, 0x1, R193 ;  /* 0x00000001c8c87824 */ /* 0x000fe200078e02c1 */
[----:B------:R-:W-:Y:S01]  /*0800*/  LEA R218, R218, UR6, 0x1 ;  /* 0x00000006dada7c11 */ /* 0x000fe2000f8e08ff */
[----:B------:R-:W-:Y:S01]  /*0810*/  IMAD.IADD R193, R193, 0x1, R2 ;  /* 0x00000001c1c17824 */ /* 0x000fe200078e0202 */
[----:B------:R-:W-:Y:S01]  /*0820*/  SHF.R.S32.HI R216, RZ, 0x1f, R203 ;  /* 0x0000001fffd87819 */ /* 0x000fe200000114cb */
[----:B------:R-:W-:Y:S01]  /*0830*/  VIADD R221, R219, 0x20 ;  /* 0x00000020dbdd7836 */ /* 0x000fe20000000000 */
[----:B------:R-:W-:Y:S01]  /*0840*/  LOP3.LUT R199, R199, R0, RZ, 0xfc, !PT ;  /* 0x00000000c7c77212 */ /* 0x000fe200078efcff */
[C---:B------:R-:W-:Y:S01]  /*0850*/  IMAD.IADD R197, R196.reuse, 0x1, R197 ;  /* 0x00000001c4c57824 */ /* 0x040fe200078e02c5 */
[----:B------:R-:W-:Y:S01]  /*0860*/  LEA R217, R207, UR5, 0x1 ;  /* 0x00000005cfd97c11 */ /* 0x000fe2000f8e08ff */
[----:B------:R-:W-:Y:S01]  /*0870*/  @P1 VIADD R221, R219, 0xffffffe0 ;  /* 0xffffffe0dbdd1836 */ /* 0x000fe20000000000 */
[----:B------:R-:W-:Y:S01]  /*0880*/  SHF.L.U64.HI R216, R203, 0x2, R216 ;  /* 0x00000002cbd87819 */ /* 0x000fe200000102d8 */
[----:B------:R-:W-:Y:S01]  /*0890*/  IMAD.IADD R196, R196, 0x1, R195 ;  /* 0x00000001c4c47824 */ /* 0x000fe200078e02c3 */
[----:B------:R-:W-:Y:S01]  /*08a0*/  LEA R193, R193, UR4, 0x1 ;  /* 0x00000004c1c17c11 */ /* 0x000fe2000f8e08ff */
[----:B------:R-:W-:-:S02]  /*08b0*/  IMAD.IADD R0, R195, 0x1, R194 ;  /* 0x00000001c3007824 */ /* 0x000fc400078e02c2 */
[C---:B------:R-:W-:Y:S02]  /*08c0*/  VIADD R220, R218.reuse, 0x40 ;  /* 0x00000040dadc7836 */ /* 0x040fe40000000000 */
[----:B------:R-:W-:Y:S02]  /*08d0*/  IMAD.IADD R222, R219, 0x1, R228 ;  /* 0x00000001dbde7824 */ /* 0x000fe400078e02e4 */
[----:B------:R-:W-:Y:S02]  /*08e0*/  IMAD.IADD R195, R197, 0x1, R195 ;  /* 0x00000001c5c37824 */ /* 0x000fe400078e02c3 */
[----:B------:R-:W-:Y:S02]  /*08f0*/  @P2 VIADD R220, R218, 0xffffffc0 ;  /* 0xffffffc0dadc2836 */ /* 0x000fe40000000000 */
[----:B---34-:R-:W-:-:S07]  /*0900*/  IMAD.IADD R228, R228, 0x1, R221 ;  /* 0x00000001e4e47824 */ /* 0x018fce00078e02dd */
.L_x_168:
[----:B------:R-:W1:Y:S01]  /*0910*/  LDC.64 R4, c[0x0][0x2f0] ;  /* 0x0000bc00ff047b82 */ /* 0x000e620000000a00 */
[C---:B--2---:R-:W-:Y:S01]  /*0920*/  IMAD.SHL.U32 R11, R212.reuse, 0x4, RZ ;  /* 0x00000004d40b7824 */ /* 0x044fe200078e00ff */
[----:B------:R-:W-:Y:S01]  /*0930*/  SHF.R.S32.HI R15, RZ, 0x1f, R212 ;  /* 0x0000001fff0f7819 */ /* 0x000fe200000114d4 */
[----:B------:R-:W-:Y:S01]  /*0940*/  IMAD.MOV.U32 R19, RZ, RZ, -0x1 ;  /* 0xffffffffff137424 */ /* 0x000fe200078e00ff */
[----:B------:R-:W-:Y:S02]  /*0950*/  ISETP.NE.U32.AND P3, PT, RZ, UR10, PT ;  /* 0x0000000aff007c0c */ /* 0x000fe4000bf65070 */
[----:B------:R-:W-:Y:S02]  /*0960*/  SHF.L.U64.HI R8, R212, 0x2, R15 ;  /* 0x00000002d4087819 */ /* 0x000fe4000001020f */
[----:B------:R-:W2:Y:S01]  /*0970*/  LDC.64 R2, c[0x0][0x308] ;  /* 0x0000c200ff027b82 */ /* 0x000ea20000000a00 */
[----:B------:R-:W-:Y:S02]  /*0980*/  ISETP.NE.AND.EX P3, PT, RZ, UR11, PT, P3 ;  /* 0x0000000bff007c0c */ /* 0x000fe4000bf65330 */
[----:B-1----:R-:W-:-:S02]  /*0990*/  ISETP.NE.U32.AND P4, PT, R4, RZ, PT ;  /* 0x000000ff0400720c */ /* 0x002fc40003f85070 */
[----:B------:R-:W-:Y:S02]  /*09a0*/  IADD3 R20, P0, R11, R4, RZ ;  /* 0x000000040b147210 */ /* 0x000fe40007f1e0ff */
[----:B------:R-:W-:-:S03]  /*09b0*/  ISETP.NE.AND.EX P4, PT, R5, RZ, PT, P4 ;  /* 0x000000ff0500720c */ /* 0x000fc60003f85340 */
[----:B------:R-:W-:Y:S01]  /*09c0*/  IMAD.X R21, R8, 0x1, R5, P0 ;  /* 0x0000000108157824 */ /* 0x000fe200000e0605 */
[----:B--2---:R-:W-:Y:S01]  /*09d0*/  ISETP.NE.U32.AND P2, PT, R2, RZ, PT ;  /* 0x000000ff0200720c */ /* 0x004fe20003f45070 */
[----:B------:R-:W-:Y:S02]  /*09e0*/  IMAD.MOV.U32 R241, RZ, RZ, RZ ;  /* 0x000000fffff17224 */ /* 0x000fe400078e00ff */
[----:B------:R-:W-:Y:S01]  /*09f0*/  @P3 IADD3 R12, P1, R11, UR10, RZ ;  /* 0x0000000a0b0c3c10 */ /* 0x000fe2000ff3e0ff */
[----:B------:R-:W1:Y:S01]  /*0a00*/  LDC.U8 R7, c[0x0][0x3c2] ;  /* 0x0000f080ff077b82 */ /* 0x000e620000000000 */
[----:B------:R-:W-:-:S04]  /*0a10*/  ISETP.NE.AND.EX P2, PT, R3, RZ, PT, P2 ;  /* 0x000000ff0300720c */ /* 0x000fc80003f45320 */
[----:B------:R-:W2:Y:S03]  /*0a20*/  @P4 LDG.E R19, desc[UR14][R20.64] ;  /* 0x0000000e14134981 */ /* 0x000ea6000c1e1900 */
[----:B------:R-:W3:Y:S01]  /*0a30*/  LDC.64 R4, c[0x0][0x2f8] ;  /* 0x0000be00ff047b82 */ /* 0x000ee20000000a00 */
[----:B------:R-:W2:Y:S01]  /*0a40*/  @P4 LDG.E R6, desc[UR14][R20.64+0x4] ;  /* 0x0000040e14064981 */ /* 0x000ea2000c1e1900 */
[----:B------:R-:W-:-:S04]  /*0a50*/  @P3 IADD3.X R13, R8, UR11, RZ, P1, !PT ;  /* 0x0000000b080d3c10 */ /* 0x000fc80008ffe4ff */
[----:B------:R-:W-:Y:S01]  /*0a60*/  @P2 IADD3 R16, P0, R11, R2, RZ ;  /* 0x000000020b102210 */ /* 0x000fe20007f1e0ff */
[----:B------:R-:W4:Y:S04]  /*0a70*/  @P3 LDG.E R241, desc[UR14][R12.64] ;  /* 0x0000000e0cf13981 */ /* 0x000f28000c1e1900 */
[----:B------:R-:W-:Y:S02]  /*0a80*/  @P2 IMAD.X R17, R8, 0x1, R3, P0 ;  /* 0x0000000108112824 */ /* 0x000fe400000e0603 */
[----:B------:R-:W3:Y:S03]  /*0a90*/  @!P2 LDC.64 R2, c[0x0][0x318] ;  /* 0x0000c600ff02ab82 */ /* 0x000ee60000000a00 */
[----:B------:R-:W4:Y:S01]  /*0aa0*/  @P2 LDG.E R240, desc[UR14][R16.64] ;  /* 0x0000000e10f02981 */ /* 0x000f22000c1e1900 */
[----:B-1----:R-:W-:Y:S01]  /*0ab0*/  ISETP.NE.AND P3, PT, R7, RZ, PT ;  /* 0x000000ff0700720c */ /* 0x002fe20003f65270 */
[----:B------:R-:W-:-:S03]  /*0ac0*/  IMAD.MOV.U32 R242, RZ, RZ, -0x1 ;  /* 0xfffffffffff27424 */ /* 0x000fc600078e00ff */
[----:B------:R-:W1:Y:S01]  /*0ad0*/  @!P2 LDC R7, c[0x0][0x2cc] ;  /* 0x0000b300ff07ab82 */ /* 0x000e620000000800 */
[----:B---3--:R-:W-:Y:S02]  /*0ae0*/  ISETP.EQ.U32.AND P1, PT, R4, RZ, PT ;  /* 0x000000ff0400720c */ /* 0x008fe40003f22070 */
[----:B------:R-:W-:Y:S02]  /*0af0*/  IADD3 R10, P0, R11, R4, RZ ;  /* 0x000000040b0a7210 */ /* 0x000fe40007f1e0ff */
[----:B------:R-:W-:-:S03]  /*0b00*/  ISETP.EQ.OR.EX P1, PT, R5, RZ, !P3, P1 ;  /* 0x000000ff0500720c */ /* 0x000fc60005f22710 */
[----:B------:R-:W-:Y:S01]  /*0b10*/  IMAD.X R11, R8, 0x1, R5, P0 ;  /* 0x00000001080b7824 */ /* 0x000fe200000e0605 */
[----:B------:R-:W-:-:S04]  /*0b20*/  @!P2 ISETP.NE.U32.AND P0, PT, R2, RZ, PT ;  /* 0x000000ff0200a20c */ /* 0x000fc80003f05070 */
[----:B------:R-:W-:-:S05]  /*0b30*/  @!P2 ISETP.NE.AND.EX P0, PT, R3, RZ, PT, P0 ;  /* 0x000000ff0300a20c */ /* 0x000fca0003f05300 */
[----:B-----5:R3:W5:Y:S01]  /*0b40*/  @!P1 LDG.E R242, desc[UR14][R10.64] ;  /* 0x0000000e0af29981 */ /* 0x020762000c1e1900 */
[----:B------:R-:W2:Y:S01]  /*0b50*/  LDC R3, c[0x0][0x2c8] ;  /* 0x0000b200ff037b82 */ /* 0x000ea20000000800 */
[----:B------:R-:W-:-:S04]  /*0b60*/  ISETP.NE.U32.AND P1, PT, R4, RZ, PT ;  /* 0x000000ff0400720c */ /* 0x000fc80003f25070 */
[----:B------:R-:W-:Y:S02]  /*0b70*/  ISETP.NE.AND.EX P1, PT, R5, RZ, PT, P1 ;  /* 0x000000ff0500720c */ /* 0x000fe40003f25310 */
[----:B-1----:R-:W-:Y:S01]  /*0b80*/  @!P2 SEL R2, R7, RZ, P0 ;  /* 0x000000ff0702a207 */ /* 0x002fe20000000000 */
[----:B--2---:R-:W-:-:S06]  /*0b90*/  @P4 IMAD.IADD R225, R6, 0x1, -R19 ;  /* 0x0000000106e14824 */ /* 0x004fcc00078e0a13 */
[----:B------:R-:W1:Y:S01]  /*0ba0*/  @!P4 LDC R225, c[0x0][0x2c4] ;  /* 0x0000b100ffe1cb82 */ /* 0x000e620000000800 */
[----:B----4-:R-:W-:-:S03]  /*0bb0*/  @P2 IMAD.IADD R240, R240, 0x1, -R241 ;  /* 0x00000001f0f02824 */ /* 0x010fc600078e0af1 */
[----:B---3--:R-:W-:Y:S05]  /*0bc0*/  @!P1 BRA `(.L_x_122) ;  /* 0x00000000000c9947 */ /* 0x008fea0003800000 */
[----:B------:R-:W2:Y:S02]  /*0bd0*/  @P3 LDG.E R3, desc[UR14][R10.64+0x4] ;  /* 0x0000040e0a033981 */ /* 0x000ea4000c1e1900 */
[----:B--2--5:R-:W-:-:S06]  /*0be0*/  @P3 IADD3 R3, R3, -R242, RZ ;  /* 0x800000f203033210 */ /* 0x024fcc0007ffe0ff */
[----:B------:R2:W5:Y:S02]  /*0bf0*/  @!P3 LDG.E R3, desc[UR14][R10.64] ;  /* 0x0000000e0a03b981 */ /* 0x000564000c1e1900 */
.L_x_122:
[----:B------:R-:W-:Y:S01]  /*0c00*/  IMAD.SHL.U32 R239, R215, 0x40, RZ ;  /* 0x00000040d7ef7824 */ /* 0x000fe200078e00ff */
[----:B-----5:R-:W-:-:S04]  /*0c10*/  @!P2 IADD3 R240, R2, R3, -R241 ;  /* 0x0000000302f0a210 */ /* 0x020fc80007ffe8f1 */
[----:B------:R-:W-:-:S13]  /*0c20*/  ISETP.GT.AND P0, PT, R240, R239, PT ;  /* 0x000000eff000720c */ /* 0x000fda0003f04270 */
[----:B------:R-:W-:Y:S05]  /*0c30*/  @!P0 BRA `(.L_x_123) ;  /* 0x0000007800948947 */ /* 0x000fea0003800000 */
[----:B------:R-:W3:Y:S01]  /*0c40*/  LDC R8, c[0x0][0x278] ;  /* 0x00009e00ff087b82 */ /* 0x000ee20000000800 */
[----:B------:R-:W-:Y:S01]  /*0c50*/  IABS R6, R209 ;  /* 0x000000d100067213 */ /* 0x000fe20000000000 */
[----:B------:R-:W-:Y:S01]  /*0c60*/  IMAD.SHL.U32 R28, R212, 0x80, RZ ;  /* 0x00000080d41c7824 */ /* 0x000fe200078e00ff */
[----:B------:R-:W-:Y:S02]  /*0c70*/  ISETP.NE.AND P1, PT, R242, -0x1, PT ;  /* 0xfffffffff200780c */ /* 0x000fe40003f25270 */
[----:B------:R-:W-:Y:S02]  /*0c80*/  ISETP.NE.AND P2, PT, R19, -0x1, PT ;  /* 0xffffffff1300780c */ /* 0x000fe40003f45270 */
[----:B------:R-:W-:Y:S01]  /*0c90*/  SEL R28, R28, RZ, P4 ;  /* 0x000000ff1c1c7207 */ /* 0x000fe20002000000 */
[----:B------:R-:W4:Y:S08]  /*0ca0*/  LDC.64 R4, c[0x0][0x228] ;  /* 0x00008a00ff047b82 */ /* 0x000f300000000a00 */
[----:B------:R-:W5:Y:S01]  /*0cb0*/  LDC R29, c[0x0][0x2d4] ;  /* 0x0000b500ff1d7b82 */ /* 0x000f620000000800 */
[----:B------:R-:W-:Y:S01]  /*0cc0*/  @P1 IMAD.IADD R42, R241, 0x1, R242 ;  /* 0x00000001f12a1824 */ /* 0x000fe200078e02f2 */
[----:B---3--:R-:W-:-:S06]  /*0cd0*/  IABS R9, R8 ;  /* 0x0000000800097213 */ /* 0x008fcc0000000000 */
[----:B------:R-:W3:Y:S01]  /*0ce0*/  LDC R23, c[0x0][0x2dc] ;  /* 0x0000b700ff177b82 */ /* 0x000ee20000000800 */
[----:B--2---:R-:W2:Y:S01]  /*0cf0*/  I2F.RP R11, R9 ;  /* 0x00000009000b7306 */ /* 0x004ea20000209400 */
[----:B----4-:R-:W-:-:S06]  /*0d00*/  IMAD R21, R15, R4, RZ ;  /* 0x000000040f157224 */ /* 0x010fcc00078e02ff */
[----:B------:R-:W3:Y:S01]  /*0d10*/  LDC R22, c[0x0][0x270] ;  /* 0x00009c00ff167b82 */ /* 0x000ee20000000800 */
[----:B------:R-:W-:-:S04]  /*0d20*/  IMAD.WIDE.U32 R16, R212, R4, RZ ;  /* 0x00000004d4107225 */ /* 0x000fc800078e00ff */
[C---:B------:R-:W-:Y:S02]  /*0d30*/  IMAD R21, R212.reuse, R5, R21 ;  /* 0x00000005d4157224 */ /* 0x040fe400078e0215 */
[----:B-----5:R-:W-:Y:S01]  /*0d40*/  IMAD.WIDE.U32 R30, R212, R29, RZ ;  /* 0x0000001dd41e7225 */ /* 0x020fe200078e00ff */
[----:B------:R-:W4:Y:S01]  /*0d50*/  LDC.U8 R4, c[0x0][0x3d8] ;  /* 0x0000f600ff047b82 */ /* 0x000f220000000000 */
[----:B--2---:R-:W2:Y:S02]  /*0d60*/  MUFU.RCP R10, R11 ;  /* 0x0000000b000a7308 */ /* 0x004ea40000001000 */
[----:B------:R-:W-:Y:S02]  /*0d70*/  IMAD.IADD R21, R17, 0x1, R21 ;  /* 0x0000000111157824 */ /* 0x000fe400078e0215 */
[----:B------:R-:W5:Y:S03]  /*0d80*/  S2R R17, SR_CTAID.X ;  /* 0x0000000000117919 */ /* 0x000f660000002500 */
[----:B------:R-:W5:Y:S01]  /*0d90*/  LDC R33, c[0x0][0x2c4] ;  /* 0x0000b100ff217b82 */ /* 0x000f620000000800 */
[----:B---3--:R-:W-:-:S07]  /*0da0*/  IMAD.WIDE R36, R23, R22, RZ ;  /* 0x0000001617247225 */ /* 0x008fce00078e02ff */
[----:B------:R-:W3:Y:S01]  /*0db0*/  LDC.U8 R20, c[0x0][0x480] ;  /* 0x00012000ff147b82 */ /* 0x000ee20000000000 */
[----:B--2---:R-:W-:Y:S02]  /*0dc0*/  IADD3 R10, R10, 0xffffffe, RZ ;  /* 0x0ffffffe0a0a7810 */ /* 0x004fe40007ffe0ff */
[----:B-1----:R-:W-:Y:S02]  /*0dd0*/  IADD3 R11, R225, 0x3f, RZ ;  /* 0x0000003fe10b7810 */ /* 0x002fe40007ffe0ff */
[----:B------:R-:W1:Y:S02]  /*0de0*/  F2I.FTZ.U32.TRUNC.NTZ R3, R10 ;  /* 0x0000000a00037305 */ /* 0x000e64000021f000 */
[----:B------:R-:W-:-:S04]  /*0df0*/  SHF.R.S32.HI R238, RZ, 0x1f, R11 ;  /* 0x0000001fffee7819 */ /* 0x000fc8000001140b */
[----:B------:R-:W-:Y:S02]  /*0e00*/  LEA.HI R238, R238, R11, RZ, 0x6 ;  /* 0x0000000beeee7211 */ /* 0x000fe400078f30ff */
[----:B------:R-:W-:Y:S01]  /*0e10*/  SHF.R.S32.HI R11, RZ, 0x1f, R29 ;  /* 0x0000001fff0b7819 */ /* 0x000fe2000001141d */
[----:B-1----:R-:W-:-:S04]  /*0e20*/  IMAD.MOV R2, RZ, RZ, -R3 ;  /* 0x000000ffff027224 */ /* 0x002fc800078e0a03 */
[----:B------:R-:W-:Y:S01]  /*0e30*/  IMAD R7, R2, R9, RZ ;  /* 0x0000000902077224 */ /* 0x000fe200078e02ff */
[----:B------:R-:W-:-:S05]  /*0e40*/  MOV R2, RZ ;  /* 0x000000ff00027202 */ /* 0x000fca0000000f00 */
[----:B------:R-:W-:Y:S02]  /*0e50*/  IMAD.HI.U32 R7, R3, R7, R2 ;  /* 0x0000000703077227 */ /* 0x000fe400078e0002 */
[----:B------:R-:W1:Y:S04]  /*0e60*/  LDC.64 R2, c[0x0][0x240] ;  /* 0x00009000ff027b82 */ /* 0x000e680000000a00 */
[----:B------:R-:W-:-:S04]  /*0e70*/  IMAD.HI.U32 R14, R7, R6, RZ ;  /* 0x00000006070e7227 */ /* 0x000fc800078e00ff */
[----:B------:R-:W-:-:S04]  /*0e80*/  IMAD.MOV R10, RZ, RZ, -R14 ;  /* 0x000000ffff0a7224 */ /* 0x000fc800078e0a0e */
[C---:B------:R-:W-:Y:S02]  /*0e90*/  IMAD R10, R9.reuse, R10, R6 ;  /* 0x0000000a090a7224 */ /* 0x040fe400078e0206 */
[----:B------:R-:W2:Y:S03]  /*0ea0*/  @P1 LDC.64 R6, c[0x0][0x250] ;  /* 0x00009400ff061b82 */ /* 0x000ea60000000a00 */
[----:B------:R-:W-:Y:S01]  /*0eb0*/  ISETP.GT.U32.AND P5, PT, R9, R10, PT ;  /* 0x0000000a0900720c */ /* 0x000fe20003fa4070 */
[----:B-1----:R-:W-:-:S04]  /*0ec0*/  IMAD.WIDE.U32 R12, R19, R2, RZ ;  /* 0x00000002130c7225 */ /* 0x002fc800078e00ff */
[----:B------:R-:W-:Y:S01]  /*0ed0*/  IMAD R5, R19, R3, RZ ;  /* 0x0000000313057224 */ /* 0x000fe200078e02ff */
[----:B------:R-:W-:Y:S01]  /*0ee0*/  SEL R25, R16, R12, !P2 ;  /* 0x0000000c10197207 */ /* 0x000fe20005000000 */
[----:B------:R-:W-:-:S06]  /*0ef0*/  IMAD R16, R11, R212, RZ ;  /* 0x000000d40b107224 */ /* 0x000fcc00078e02ff */
[----:B------:R-:W-:Y:S02]  /*0f00*/  @!P5 IADD3 R10, R10, -R9, RZ ;  /* 0x800000090a0ad210 */ /* 0x000fe40007ffe0ff */
[----:B------:R-:W-:Y:S01]  /*0f10*/  @P2 IADD3 R21, R13, R5, RZ ;  /* 0x000000050d152210 */ /* 0x000fe20007ffe0ff */
[----:B------:R-:W-:Y:S01]  /*0f20*/  @P1 IMAD.IADD R5, R241, 0x1, R242 ;  /* 0x00000001f1051824 */ /* 0x000fe200078e02f2 */
[----:B------:R-:W1:Y:S01]  /*0f30*/  @!P2 LDC.64 R12, c[0x0][0x418] ;  /* 0x00010600ff0cab82 */ /* 0x000e620000000a00 */
[----:B------:R-:W-:Y:S01]  /*0f40*/  ISETP.GE.U32.AND P3, PT, R10, R9, PT ;  /* 0x000000090a00720c */ /* 0x000fe20003f66070 */
[----:B------:R-:W-:Y:S01]  /*0f50*/  IMAD R9, R15, R29, R16 ;  /* 0x0000001d0f097224 */ /* 0x000fe200078e0210 */
[----:B------:R-:W-:Y:S01]  /*0f60*/  LOP3.LUT R10, R209, R8, RZ, 0x3c, !PT ;  /* 0x00000008d10a7212 */ /* 0x000fe200078e3cff */
[C---:B--2---:R-:W-:Y:S01]  /*0f70*/  @P1 IMAD R16, R5.reuse, R7, RZ ;  /* 0x0000000705101224 */ /* 0x044fe200078e02ff */
[----:B------:R-:W-:Y:S01]  /*0f80*/  @!P5 IADD3 R14, R14, 0x1, RZ ;  /* 0x000000010e0ed810 */ /* 0x000fe20007ffe0ff */
[----:B------:R-:W-:Y:S01]  /*0f90*/  @P1 IMAD.WIDE.U32 R26, R5, R6, RZ ;  /* 0x00000006051a1225 */ /* 0x000fe200078e00ff */
[----:B------:R-:W-:-:S02]  /*0fa0*/  ISETP.GE.AND P0, PT, R10, RZ, PT ;  /* 0x000000ff0a00720c */ /* 0x000fc40003f06270 */
[----:B------:R-:W-:Y:S01]  /*0fb0*/  ISETP.NE.AND P5, PT, R8, RZ, PT ;  /* 0x000000ff0800720c */ /* 0x000fe20003fa5270 */
[-C--:B------:R-:W-:Y:S01]  /*0fc0*/  IMAD R5, R37, R30.reuse, RZ ;  /* 0x0000001e25057224 */ /* 0x080fe200078e02ff */
[----:B------:R-:W-:Y:S01]  /*0fd0*/  IADD3 R24, R31, R9, RZ ;  /* 0x000000091f187210 */ /* 0x000fe20007ffe0ff */
[----:B------:R-:W2:Y:S01]  /*0fe0*/  @P2 LDC.64 R10, c[0x0][0x420] ;  /* 0x00010800ff0a2b82 */ /* 0x000ea20000000a00 */
[----:B------:R-:W-:Y:S01]  /*0ff0*/  @P1 IMAD.IADD R16, R27, 0x1, R16 ;  /* 0x000000011b101824 */ /* 0x000fe200078e0210 */
[----:B------:R-:W-:Y:S01]  /*1000*/  @P3 IADD3 R14, R14, 0x1, RZ ;  /* 0x000000010e0e3810 */ /* 0x000fe20007ffe0ff */
[----:B------:R-:W-:Y:S01]  /*1010*/  IMAD.WIDE.U32 R30, R36, R30, RZ ;  /* 0x0000001e241e7225 */ /* 0x000fe200078e00ff */
[----:B----4-:R-:W-:Y:S02]  /*1020*/  ISETP.NE.AND P3, PT, R4, RZ, PT ;  /* 0x000000ff0400720c */ /* 0x010fe40003f65270 */
[----:B------:R-:W-:Y:S01]  /*1030*/  @P1 MOV R18, R26 ;  /* 0x0000001a00121202 */ /* 0x000fe20000000f00 */
[----:B------:R-:W-:-:S02]  /*1040*/  IMAD R24, R36, R24, R5 ;  /* 0x0000001824187224 */ /* 0x000fc400078e0205 */
[----:B------:R-:W-:-:S03]  /*1050*/  IMAD.WIDE.U32 R26, R36, R19, RZ ;  /* 0x00000013241a7225 */ /* 0x000fc600078e00ff */
[----:B------:R-:W-:Y:S01]  /*1060*/  IADD3 R24, R31, R24, RZ ;  /* 0x000000181f187210 */ /* 0x000fe20007ffe0ff */
[----:B------:R-:W-:Y:S01]  /*1070*/  IMAD R4, R37, R19, RZ ;  /* 0x0000001325047224 */ /* 0x000fe200078e02ff */
[----:B------:R-:W-:Y:S01]  /*1080*/  SEL R26, R30, R26, !P2 ;  /* 0x0000001a1e1a7207 */ /* 0x000fe20005000000 */
[----:B------:R-:W-:Y:S01]  /*1090*/  @!P0 IMAD.MOV R14, RZ, RZ, -R14 ;  /* 0x000000ffff0e8224 */ /* 0x000fe200078e0a0e */
[----:B------:R-:W-:Y:S01]  /*10a0*/  @!P5 LOP3.LUT R14, RZ, R8, RZ, 0x33, !PT ;  /* 0x00000008ff0ed212 */ /* 0x000fe200078e33ff */
[----:B-1----:R-:W-:Y:S01]  /*10b0*/  @!P2 IMAD R8, R15, R12, RZ ;  /* 0x0000000c0f08a224 */ /* 0x002fe200078e02ff */
[----:B------:R-:W-:Y:S01]  /*10c0*/  @P2 IADD3 R24, R27, R4, RZ ;  /* 0x000000041b182210 */ /* 0x000fe20007ffe0ff */
[----:B------:R-:W1:Y:S01]  /*10d0*/  @P3 LDC R30, c[0x0][0x2e4] ;  /* 0x0000b900ff1e3b82 */ /* 0x000e620000000800 */
[----:B------:R-:W-:Y:S01]  /*10e0*/  LOP3.LUT R27, R238, 0xffffffc0, RZ, 0xc0, !PT ;  /* 0xffffffc0ee1b7812 */ /* 0x000fe200078ec0ff */
[C---:B------:R-:W-:Y:S01]  /*10f0*/  @!P2 IMAD R13, R212.reuse, R13, R8 ;  /* 0x0000000dd40da224 */ /* 0x040fe200078e0208 */
[C---:B------:R-:W-:Y:S01]  /*1100*/  SHF.L.U64.HI R31, R212.reuse, 0x7, R15 ;  /* 0x00000007d41f7819 */ /* 0x040fe2000001020f */
[----:B------:R-:W-:Y:S01]  /*1110*/  @!P2 IMAD.WIDE.U32 R38, R212, R12, RZ ;  /* 0x0000000cd426a225 */ /* 0x000fe200078e00ff */
[----:B------:R-:W-:-:S02]  /*1120*/  IADD3 R27, R27, -0x40, RZ ;  /* 0xffffffc01b1b7810 */ /* 0x000fc40007ffe0ff */
[----:B------:R-:W-:Y:S01]  /*1130*/  SEL R31, R31, RZ, P4 ;  /* 0x000000ff1f1f7207 */ /* 0x000fe20002000000 */
[----:B------:R-:W4:Y:S01]  /*1140*/  LDC.64 R4, c[0x0][0x488] ;  /* 0x00012200ff047b82 */ /* 0x000f220000000a00 */
[----:B------:R-:W-:Y:S01]  /*1150*/  IADD3 R35, P0, R27, R28, RZ ;  /* 0x0000001c1b237210 */ /* 0x000fe20007f1e0ff */
[C---:B--2---:R-:W-:Y:S01]  /*1160*/  @P2 IMAD.WIDE.U32 R40, R19.reuse, R10, RZ ;  /* 0x0000000a13282225 */ /* 0x044fe200078e00ff */
[----:B------:R-:W-:Y:S02]  /*1170*/  SHF.R.S32.HI R28, RZ, 0x1f, R27 ;  /* 0x0000001fff1c7819 */ /* 0x000fe4000001141b */
[----:B------:R-:W-:Y:S01]  /*1180*/  SHF.R.S32.HI R238, RZ, 0x6, R238 ;  /* 0x00000006ffee7819 */ /* 0x000fe200000114ee */
[----:B------:R-:W-:Y:S01]  /*1190*/  @P2 IMAD R11, R19, R11, R41 ;  /* 0x0000000b130b2224 */ /* 0x000fe200078e0229 */
[----:B------:R-:W-:Y:S01]  /*11a0*/  IADD3.X R12, R28, R31, RZ, P0, !PT ;  /* 0x0000001f1c0c7210 */ /* 0x000fe200007fe4ff */
[----:B------:R-:W2:Y:S01]  /*11b0*/  @P1 LDC.64 R8, c[0x0][0x248] ;  /* 0x00009200ff081b82 */ /* 0x000ea20000000a00 */
[----:B-----5:R-:W-:Y:S01]  /*11c0*/  @P3 IMAD R10, R212, R33, RZ ;  /* 0x00000021d40a3224 */ /* 0x020fe200078e02ff */
[----:B------:R-:W-:Y:S01]  /*11d0*/  @!P2 IADD3 R11, R39, R13, RZ ;  /* 0x0000000d270ba210 */ /* 0x000fe20007ffe0ff */
[----:B------:R-:W-:Y:S01]  /*11e0*/  IMAD R41, R37, R35, RZ ;  /* 0x0000002325297224 */ /* 0x000fe200078e02ff */
[----:B---3--:R-:W-:Y:S01]  /*11f0*/  ISETP.NE.AND P0, PT, R20, RZ, PT ;  /* 0x000000ff1400720c */ /* 0x008fe20003f05270 */
[----:B------:R-:W-:Y:S01]  /*1200*/  IMAD R39, R209, R23, RZ ;  /* 0x00000017d1277224 */ /* 0x000fe200078e02ff */
[----:B------:R-:W-:Y:S01]  /*1210*/  @P3 SEL R10, R10, R19, !P2 ;  /* 0x000000130a0a3207 */ /* 0x000fe20005000000 */
[----:B------:R-:W-:-:S02]  /*1220*/  IMAD R41, R36, R12, R41 ;  /* 0x0000000c24297224 */ /* 0x000fc400078e0229 */
[----:B------:R-:W-:Y:S01]  /*1230*/  @P2 IMAD.MOV.U32 R31, RZ, RZ, R40 ;  /* 0x000000ffff1f2224 */ /* 0x000fe200078e0028 */
[----:B------:R-:W-:Y:S01]  /*1240*/  @!P2 MOV R31, R38 ;  /* 0x00000026001fa202 */ /* 0x000fe20000000f00 */
[----:B-1----:R-:W-:Y:S01]  /*1250*/  @P3 IMAD R30, R209, R30, R10 ;  /* 0x0000001ed11e3224 */ /* 0x002fe200078e020a */
[----:B------:R-:W-:Y:S01]  /*1260*/  SHF.R.S32.HI R32, RZ, 0x1f, R39 ;  /* 0x0000001fff207819 */ /* 0x000fe20000011427 */
[----:B------:R-:W-:Y:S02]  /*1270*/  @!P3 IMAD R10, R212, R22, R209 ;  /* 0x00000016d40ab224 */ /* 0x000fe400078e02d1 */
[----:B------:R-:W-:-:S04]  /*1280*/  IMAD.WIDE.U32 R34, R36, R35, RZ ;  /* 0x0000002324227225 */ /* 0x000fc800078e00ff */
[----:B----4-:R-:W-:-:S04]  /*1290*/  IMAD.WIDE.U32 R12, R17, R4, RZ ;  /* 0x00000004110c7225 */ /* 0x010fc800078e00ff */
[----:B------:R-:W-:Y:S01]  /*12a0*/  IMAD R5, R17, R5, R13 ;  /* 0x0000000511057224 */ /* 0x000fe200078e020d */
[----:B------:R-:W-:Y:S01]  /*12b0*/  SEL R37, R12, RZ, P0 ;  /* 0x000000ff0c257207 */ /* 0x000fe20000000000 */
[C---:B--2---:R-:W-:Y:S01]  /*12c0*/  @P1 IMAD R17, R42.reuse, R9, RZ ;  /* 0x000000092a111224 */ /* 0x044fe200078e02ff */
[----:B------:R-:W-:Y:S01]  /*12d0*/  SHF.R.S32.HI R13, RZ, 0x1f, R239 ;  /* 0x0000001fff0d7819 */ /* 0x000fe200000114ef */
[----:B------:R-:W-:-:S04]  /*12e0*/  @P1 IMAD.WIDE.U32 R42, R42, R8, RZ ;  /* 0x000000082a2a1225 */ /* 0x000fc800078e00ff */
[----:B------:R-:W-:Y:S01]  /*12f0*/  @!P3 IMAD R30, R10, R33, RZ ;  /* 0x000000210a1eb224 */ /* 0x000fe200078e02ff */
[----:B------:R-:W-:Y:S02]  /*1300*/  SHF.R.S32.HI R10, RZ, 0x1f, R209 ;  /* 0x0000001fff0a7819 */ /* 0x000fe400000114d1 */
[----:B------:R-:W-:Y:S02]  /*1310*/  @P1 IADD3 R17, R43, R17, RZ ;  /* 0x000000112b111210 */ /* 0x000fe40007ffe0ff */
[----:B------:R-:W-:Y:S02]  /*1320*/  SEL R33, R5, RZ, P0 ;  /* 0x000000ff05217207 */ /* 0x000fe40000000000 */
[----:B------:R-:W-:Y:S01]  /*1330*/  @P1 MOV R20, R42 ;  /* 0x0000002a00141202 */ /* 0x000fe20000000f00 */
[----:B------:R-:W-:Y:S06]  /*1340*/  @P1 BRA `(.L_x_124) ;  /* 0x0000000000301947 */ /* 0x000fec0003800000 */
[----:B------:R-:W1:Y:S01]  /*1350*/  LDC.64 R8, c[0x0][0x248] ;  /* 0x00009200ff087b82 */ /* 0x000e620000000a00 */
[----:B------:R-:W-:-:S07]  /*1360*/  SHF.R.S32.HI R17, RZ, 0x1f, R241 ;  /* 0x0000001fff117819 */ /* 0x000fce00000114f1 */
[----:B------:R-:W2:Y:S01]  /*1370*/  LDC.64 R4, c[0x0][0x230] ;  /* 0x00008c00ff047b82 */ /* 0x000ea20000000a00 */
[-C--:B-1----:R-:W-:Y:S02]  /*1380*/  IMAD R12, R17, R8.reuse, RZ ;  /* 0x00000008110c7224 */ /* 0x082fe400078e02ff */
[----:B------:R-:W-:-:S04]  /*1390*/  IMAD.WIDE.U32 R42, R241, R8, RZ ;  /* 0x00000008f12a7225 */ /* 0x000fc800078e00ff */
[----:B------:R-:W-:Y:S02]  /*13a0*/  IMAD R17, R241, R9, R12 ;  /* 0x00000009f1117224 */ /* 0x000fe400078e020c */
[----:B--2---:R-:W-:-:S03]  /*13b0*/  IMAD R12, R15, R4, RZ ;  /* 0x000000040f0c7224 */ /* 0x004fc600078e02ff */
[----:B------:R-:W-:Y:S01]  /*13c0*/  IADD3 R43, R43, R17, RZ ;  /* 0x000000112b2b7210 */ /* 0x000fe20007ffe0ff */
[C---:B------:R-:W-:Y:S02]  /*13d0*/  IMAD R5, R212.reuse, R5, R12 ;  /* 0x00000005d4057224 */ /* 0x040fe400078e020c */
[----:B------:R-:W-:-:S05]  /*13e0*/  IMAD.WIDE.U32 R42, R212, R4, R42 ;  /* 0x00000004d42a7225 */ /* 0x000fca00078e002a */
[----:B------:R-:W-:Y:S02]  /*13f0*/  IADD3 R17, R43, R5, RZ ;  /* 0x000000052b117210 */ /* 0x000fe40007ffe0ff */
[----:B------:R-:W-:Y:S02]  /*1400*/  MOV R20, R42 ;  /* 0x0000002a00147202 */ /* 0x000fe40000000f00 */
.L_x_124:
[----:B------:R-:W-:Y:S05]  /*1410*/  @P1 BRA `(.L_x_125) ;  /* 0x0000000000301947 */ /* 0x000fea0003800000 */
        /* <DEDUP_REMOVED lines=11> */
[----:B------:R-:W-:-:S07]  /*14d0*/  MOV R18, R42 ;  /* 0x0000002a00127202 */ /* 0x000fce0000000f00 */
.L_x_125:
[----:B------:R-:W-:Y:S02]  /*14e0*/  IADD3 R41, R35, R41, RZ ;  /* 0x0000002923297210 */ /* 0x000fe40007ffe0ff */
[----:B------:R-:W-:Y:S01]  /*14f0*/  SHF.R.S32.HI R12, RZ, 0x1f, R14 ;  /* 0x0000001fff0c7819 */ /* 0x000fe2000001140e */
[----:B------:R-:W-:Y:S05]  /*1500*/  @!P3 BRA `(.L_x_126) ;  /* 0x00000000001cb947 */ /* 0x000fea0003800000 */
[----:B------:R-:W1:Y:S01]  /*1510*/  LDC R5, c[0x0][0x2c0] ;  /* 0x0000b000ff057b82 */ /* 0x000e620000000800 */
[----:B------:R-:W-:-:S05]  /*1520*/  @!P2 IMAD R19, R212, R29, RZ ;  /* 0x0000001dd413a224 */ /* 0x000fca00078e02ff */
[----:B------:R-:W-:Y:S02]  /*1530*/  LEA R19, R212, R19, 0x7 ;  /* 0x00000013d4137211 */ /* 0x000fe400078e38ff */
[----:B------:R-:W1:Y:S02]  /*1540*/  LDC R4, c[0x0][0x2e4] ;  /* 0x0000b900ff047b82 */ /* 0x000e640000000800 */
[----:B-1----:R-:W-:-:S05]  /*1550*/  LEA R4, R5, R4, 0x7 ;  /* 0x0000000405047211 */ /* 0x002fca00078e38ff */
[----:B------:R-:W-:Y:S01]  /*1560*/  IMAD R36, R4, R209, R19 ;  /* 0x000000d104247224 */ /* 0x000fe200078e0213 */
[----:B------:R-:W-:Y:S06]  /*1570*/  BRA `(.L_x_127) ;  /* 0x0000000000087947 */ /* 0x000fec0003800000 */
.L_x_126:
[----:B------:R-:W-:-:S04]  /*1580*/  IMAD R36, R212, R22, R209 ;  /* 0x00000016d4247224 */ /* 0x000fc800078e02d1 */
[----:B------:R-:W-:-:S07]  /*1590*/  IMAD R36, R36, R29, RZ ;  /* 0x0000001d24247224 */ /* 0x000fce00078e02ff */
.L_x_127:
[----:B------:R-:W1:Y:S01]  /*15a0*/  LDC.64 R4, c[0x0][0x420] ;  /* 0x00010800ff047b82 */ /* 0x000e620000000a00 */
[----:B------:R-:W-:Y:S01]  /*15b0*/  IMAD R22, R23, R22, RZ ;  /* 0x0000001617167224 */ /* 0x000fe200078e02ff */
[----:B------:R-:W-:Y:S01]  /*15c0*/  IADD3 R38, P4, R210, R31, RZ ;  /* 0x0000001fd2267210 */ /* 0x000fe20007f9e0ff */
[----:B------:R-:W-:Y:S01]  /*15d0*/  ULDC UR4, c[0x0][0x398] ;  /* 0x0000e60000047ab9 */ /* 0x000fe20000000800 */
[----:B------:R-:W-:Y:S01]  /*15e0*/  SHF.R.S32.HI R211, RZ, 0x1f, R210 ;  /* 0x0000001fffd37819 */ /* 0x000fe200000114d2 */
[----:B------:R-:W-:Y:S01]  /*15f0*/  IMAD.SHL.U32 R19, R22, 0x40, RZ ;  /* 0x0000004016137824 */ /* 0x000fe200078e00ff */
[----:B------:R-:W-:Y:S01]  /*1600*/  IADD3 R23, -R240, R225, R239 ;  /* 0x000000e1f0177210 */ /* 0x000fe20007ffe1ef */
[----:B------:R-:W-:Y:S01]  /*1610*/  ULDC.64 UR6, c[0x0][0x428] ;  /* 0x00010a0000067ab9 */ /* 0x000fe20000000a00 */
[----:B------:R-:W-:Y:S01]  /*1620*/  IADD3 R36, R27, R36, RZ ;  /* 0x000000241b247210 */ /* 0x000fe20007ffe0ff */
[----:B------:R-:W-:Y:S01]  /*1630*/  ULDC.64 UR8, c[0x0][0x210] ;  /* 0x0000840000087ab9 */ /* 0x000fe20000000a00 */
[----:B------:R-:W-:Y:S01]  /*1640*/  IADD3 R34, P3, P2, R34, R19, R39 ;  /* 0x0000001322227210 */ /* 0x000fe20007a7e027 */
[----:B------:R-:W-:Y:S01]  /*1650*/  IMAD.X R39, R211, 0x1, R11, P4 ;  /* 0x00000001d3277824 */ /* 0x000fe200020e060b */
[----:B------:R-:W-:Y:S01]  /*1660*/  SHF.R.S32.HI R19, RZ, 0x1f, R19 ;  /* 0x0000001fff137819 */ /* 0x000fe20000011413 */
[----:B------:R-:W-:Y:S01]  /*1670*/  VIADD R23, R23, -UR4 ;  /* 0x8000000417177c36 */ /* 0x000fe20008000000 */
[----:B------:R-:W-:Y:S01]  /*1680*/  SHF.R.S32.HI R11, RZ, 0x1f, R208 ;  /* 0x0000001fff0b7819 */ /* 0x000fe200000114d0 */
[----:B------:R-:W-:Y:S01]  /*1690*/  BSSY B1, `(.L_x_123) ;  /* 0x00006ff000017945 */ /* 0x000fe20003800000 */
[----:B------:R-:W-:-:S02]  /*16a0*/  IADD3.X R32, R41, R19, R32, P3, P2 ;  /* 0x0000001329207210 */ /* 0x000fc40001fe4420 */
[----:B------:R-:W-:Y:S02]  /*16b0*/  IADD3 R26, P3, P2, R37, R34, R26 ;  /* 0x00000022251a7210 */ /* 0x000fe40007a7e01a */
[----:B------:R-:W-:Y:S02]  /*16c0*/  IADD3 R29, P4, R208, R27, RZ ;  /* 0x0000001bd01d7210 */ /* 0x000fe40007f9e0ff */
[----:B------:R-:W-:Y:S01]  /*16d0*/  IADD3 R30, R27, R30, RZ ;  /* 0x0000001e1b1e7210 */ /* 0x000fe20007ffe0ff */
[----:B-1----:R-:W-:Y:S01]  /*16e0*/  IMAD R34, R28, R4, RZ ;  /* 0x000000041c227224 */ /* 0x002fe200078e02ff */
[----:B------:R-:W-:Y:S01]  /*16f0*/  IADD3.X R24, R33, R32, R24, P3, P2 ;  /* 0x0000002021187210 */ /* 0x000fe20001fe4418 */
[C---:B------:R-:W-:Y:S01]  /*1700*/  IMAD.WIDE.U32 R40, R27.reuse, R4, R38 ;  /* 0x000000041b287225 */ /* 0x040fe200078e0026 */
[----:B------:R-:W-:Y:S01]  /*1710*/  SHF.R.S32.HI R38, RZ, 0x1f, R23 ;  /* 0x0000001fff267819 */ /* 0x000fe20000011417 */
[----:B------:R-:W1:Y:S02]  /*1720*/  LDC.64 R32, c[0x0][0x2b0] ;  /* 0x0000ac00ff207b82 */ /* 0x000e640000000a00 */
[----:B------:R-:W-:Y:S01]  /*1730*/  IMAD R19, R27, R5, R34 ;  /* 0x000000051b137224 */ /* 0x000fe200078e0222 */
[----:B------:R-:W-:Y:S01]  /*1740*/  LEA.HI R23, R38, R23, RZ, 0x6 ;  /* 0x0000001726177211 */ /* 0x000fe200078f30ff */
[----:B------:R-:W-:-:S02]  /*1750*/  IMAD R27, R206, R22, R205 ;  /* 0x00000016ce1b7224 */ /* 0x000fc400078e02cd */
[----:B------:R-:W-:Y:S01]  /*1760*/  IMAD.IADD R41, R41, 0x1, R19 ;  /* 0x0000000129297824 */ /* 0x000fe200078e0213 */
[----:B------:R-:W-:Y:S01]  /*1770*/  SHF.R.S32.HI R23, RZ, 0x6, R23 ;  /* 0x00000006ff177819 */ /* 0x000fe20000011417 */
[----:B------:R-:W-:Y:S01]  /*1780*/  IMAD.X R19, R11, 0x1, R28, P4 ;  /* 0x000000010b137824 */ /* 0x000fe200020e061c */
[----:B------:R-:W2:Y:S01]  /*1790*/  LDC.64 R34, c[0x0][0x478] ;  /* 0x00011e00ff227b82 */ /* 0x000ea20000000a00 */
[----:B------:R-:W-:Y:S01]  /*17a0*/  IMAD R28, R10, UR6, RZ ;  /* 0x000000060a1c7c24 */ /* 0x000fe2000f8e02ff */
[----:B------:R-:W-:Y:S01]  /*17b0*/  IADD3 R26, P2, R27, R26, RZ ;  /* 0x0000001a1b1a7210 */ /* 0x000fe20007f5e0ff */
[----:B------:R-:W-:Y:S01]  /*17c0*/  IMAD R38, R19, R2, RZ ;  /* 0x0000000213267224 */ /* 0x000fe200078e02ff */
[----:B------:R-:W-:Y:S01]  /*17d0*/  VIMNMX R227, RZ, R23, !PT ;  /* 0x00000017ffe37248 */ /* 0x000fe20007fe0100 */
[----:B------:R-:W-:Y:S01]  /*17e0*/  IMAD R19, R209, UR7, R28 ;  /* 0x00000007d1137c24 */ /* 0x000fe2000f8e021c */
[----:B------:R-:W-:Y:S01]  /*17f0*/  LEA.HI.X.SX32 R27, R27, R24, 0x1, P2 ;  /* 0x000000181b1b7211 */ /* 0x000fe200010f0eff */
[C---:B------:R-:W-:Y:S01]  /*1800*/  IMAD R22, R29.reuse, R3, R38 ;  /* 0x000000031d167224 */ /* 0x040fe200078e0226 */
[C---:B------:R-:W-:Y:S01]  /*1810*/  ISETP.GT.AND P4, PT, R238.reuse, R227, PT ;  /* 0x000000e3ee00720c */ /* 0x040fe20003f84270 */
[----:B------:R-:W-:Y:S01]  /*1820*/  IMAD.WIDE.U32 R38, R29, R2, R210 ;  /* 0x000000021d267225 */ /* 0x000fe200078e00d2 */
[----:B------:R-:W-:-:S03]  /*1830*/  IADD3 R238, R238, -0x1, RZ ;  /* 0xffffffffeeee7810 */ /* 0x000fc60007ffe0ff */
[----:B------:R-:W-:Y:S01]  /*1840*/  IMAD.WIDE.U32 R40, R209, UR6, R40 ;  /* 0x00000006d1287c25 */ /* 0x000fe2000f8e0028 */
[----:B------:R-:W-:Y:S01]  /*1850*/  ULDC.64 UR6, c[0x0][0x400] ;  /* 0x0001000000067ab9 */ /* 0x000fe20000000a00 */
[----:B------:R-:W-:Y:S02]  /*1860*/  IADD3 R28, P3, R25, R38, RZ ;  /* 0x00000026191c7210 */ /* 0x000fe40007f7e0ff */
[C---:B------:R-:W-:Y:S01]  /*1870*/  LEA R244, P2, R26.reuse, UR6, 0x2 ;  /* 0x000000061af47c11 */ /* 0x040fe2000f8410ff */
[----:B------:R-:W-:Y:S01]  /*1880*/  IMAD.IADD R41, R41, 0x1, R19 ;  /* 0x0000000129297824 */ /* 0x000fe200078e0213 */
[----:B------:R-:W-:Y:S01]  /*1890*/  IADD3.X R29, R21, R39, R22, P3, !PT ;  /* 0x00000027151d7210 */ /* 0x000fe20001ffe416 */
[-C--:B------:R-:W-:Y:S01]  /*18a0*/  IMAD R21, R11, R4.reuse, RZ ;  /* 0x000000040b157224 */ /* 0x080fe200078e02ff */
[----:B------:R-:W-:Y:S01]  /*18b0*/  LEA.HI.X R245, R26, UR7, R27, 0x2, P2 ;  /* 0x000000071af57c11 */ /* 0x000fe200090f141b */
[----:B------:R-:W-:Y:S01]  /*18c0*/  ULDC.64 UR6, c[0x0][0x258] ;  /* 0x0000960000067ab9 */ /* 0x000fe20000000a00 */
[----:B------:R-:W-:-:S04]  /*18d0*/  IMAD.WIDE.U32 R26, R208, R4, R40 ;  /* 0x00000004d01a7225 */ /* 0x000fc800078e0028 */
[----:B------:R-:W-:Y:S02]  /*18e0*/  IMAD R22, R10, UR6, RZ ;  /* 0x000000060a167c24 */ /* 0x000fe4000f8e02ff */
[----:B------:R-:W-:-:S04]  /*18f0*/  IMAD.WIDE.U32 R24, R209, UR6, R28 ;  /* 0x00000006d1187c25 */ /* 0x000fc8000f8e001c */
[----:B------:R-:W-:Y:S01]  /*1900*/  IMAD R19, R209, UR7, R22 ;  /* 0x00000007d1137c24 */ /* 0x000fe2000f8e0216 */
[----:B------:R-:W-:Y:S01]  /*1910*/  ULDC.64 UR6, c[0x0][0x3e0] ;  /* 0x0000f80000067ab9 */ /* 0x000fe20000000a00 */
[----:B------:R-:W-:Y:S01]  /*1920*/  IMAD R21, R208, R5, R21 ;  /* 0x00000005d0157224 */ /* 0x000fe200078e0215 */
[----:B------:R-:W-:Y:S01]  /*1930*/  LEA R248, P3, R24, UR8, 0x1 ;  /* 0x0000000818f87c11 */ /* 0x000fe2000f8608ff */
[----:B--2---:R-:W-:Y:S01]  /*1940*/  IMAD.WIDE R230, R36, 0x4, R34 ;  /* 0x0000000424e67825 */ /* 0x004fe200078e0222 */
[----:B------:R-:W-:Y:S02]  /*1950*/  LEA R246, P2, R26, UR6, 0x1 ;  /* 0x000000061af67c11 */ /* 0x000fe4000f8408ff */
[----:B------:R-:W-:Y:S01]  /*1960*/  IADD3 R21, R27, R21, RZ ;  /* 0x000000151b157210 */ /* 0x000fe20007ffe0ff */
[----:B------:R-:W-:Y:S01]  /*1970*/  IMAD.IADD R19, R25, 0x1, R19 ;  /* 0x0000000119137824 */ /* 0x000fe200078e0213 */
[----:B------:R-:W-:Y:S01]  /*1980*/  MOV R229, R231 ;  /* 0x000000e700e57202 */ /* 0x000fe20000000f00 */
[----:B-1----:R-:W-:Y:S01]  /*1990*/  IMAD.WIDE R232, R30, 0x4, R32 ;  /* 0x000000041ee87825 */ /* 0x002fe200078e0220 */
[----:B------:R-:W-:-:S02]  /*19a0*/  LEA.HI.X R247, R26, UR7, R21, 0x1, P2 ;  /* 0x000000071af77c11 */ /* 0x000fc400090f0c15 */
[----:B------:R-:W-:Y:S01]  /*19b0*/  LEA.HI.X R249, R24, UR9, R19, 0x1, P3 ;  /* 0x0000000918f97c11 */ /* 0x000fe200098f0c13 */
[----:B------:R-:W-:Y:S01]  /*19c0*/  IMAD.MOV.U32 R231, RZ, RZ, R233 ;  /* 0x000000ffffe77224 */ /* 0x000fe200078e00e9 */
[----:B------:R-:W-:Y:S06]  /*19d0*/  @P4 BRA `(.L_x_128) ;  /* 0x0000000800284947 */ /* 0x000fec0003800000 */
[----:B------:R-:W1:Y:S01]  /*19e0*/  @P1 LDC.64 R2, c[0x0][0x458] ;  /* 0x00011600ff021b82 */ /* 0x000e620000000a00 */
[CC--:B------:R-:W-:Y:S02]  /*19f0*/  @P1 IADD3 R6, R241.reuse, R242.reuse, RZ ;  /* 0x000000f2f1061210 */ /* 0x0c0fe40007ffe0ff */
[----:B------:R-:W-:-:S05]  /*1a00*/  @P1 IADD3 R16, R241, R242, RZ ;  /* 0x000000f2f1101210 */ /* 0x000fca0007ffe0ff */
[----:B------:R-:W2:Y:S01]  /*1a10*/  @P1 LDC.64 R4, c[0x0][0x450] ;  /* 0x00011400ff041b82 */ /* 0x000ea20000000a00 */
[C---:B-1----:R-:W-:Y:S02]  /*1a20*/  @P1 IMAD R12, R6.reuse, R3, RZ ;  /* 0x00000003060c1224 */ /* 0x042fe400078e02ff */
[----:B------:R-:W-:-:S05]  /*1a30*/  @P1 IMAD.WIDE.U32 R6, R6, R2, RZ ;  /* 0x0000000206061225 */ /* 0x000fca00078e00ff */
[----:B------:R-:W-:Y:S01]  /*1a40*/  @P1 IADD3 R12, R7, R12, RZ ;  /* 0x0000000c070c1210 */ /* 0x000fe20007ffe0ff */
[C---:B--2---:R-:W-:Y:S01]  /*1a50*/  @P1 IMAD R8, R16.reuse, R5, RZ ;  /* 0x0000000510081224 */ /* 0x044fe200078e02ff */
[----:B------:R-:W-:Y:S01]  /*1a60*/  @P1 MOV R14, R6 ;  /* 0x00000006000e1202 */ /* 0x000fe20000000f00 */
[----:B------:R-:W-:-:S05]  /*1a70*/  @P1 IMAD.WIDE.U32 R16, R16, R4, RZ ;  /* 0x0000000410101225 */ /* 0x000fca00078e00ff */
[----:B------:R-:W-:Y:S01]  /*1a80*/  @P1 IADD3 R8, R17, R8, RZ ;  /* 0x0000000811081210 */ /* 0x000fe20007ffe0ff */
        /* <DEDUP_REMOVED lines=12> */
.L_x_129:
        /* <DEDUP_REMOVED lines=11> */
[----:B------:R-:W-:-:S07]  /*1c00*/  IADD3 R12, R15, R7, RZ ;  /* 0x000000070f0c7210 */ /* 0x000fce0007ffe0ff */
.L_x_130:
[-C--:B------:R-:W-:Y:S01]  /*1c10*/  IMAD R6, R13, R4.reuse, RZ ;  /* 0x000000040d067224 */ /* 0x080fe200078e02ff */
[----:B------:R-:W-:Y:S01]  /*1c20*/  ULDC.64 UR6, c[0x0][0x468] ;  /* 0x00011a0000067ab9 */ /* 0x000fe20000000a00 */
[----:B------:R-:W-:Y:S01]  /*1c30*/  IMAD.WIDE.U32 R18, R239, R4, R210 ;  /* 0x00000004ef127225 */ /* 0x000fe200078e00d2 */
[----:B------:R-:W-:Y:S03]  /*1c40*/  BSSY B0, `(.L_x_131) ;  /* 0x000001d000007945 */ /* 0x000fe60003800000 */
[----:B------:R-:W-:Y:S01]  /*1c50*/  IMAD R9, R215, -0x40, R240 ;  /* 0xffffffc0d7097824 */ /* 0x000fe200078e02f0 */
[----:B------:R-:W-:Y:S01]  /*1c60*/  IADD3 R16, P0, R16, R18, RZ ;  /* 0x0000001210107210 */ /* 0x000fe20007f1e0ff */
[----:B------:R-:W-:Y:S01]  /*1c70*/  IMAD R7, R239, R5, R6 ;  /* 0x00000005ef077224 */ /* 0x000fe200078e0206 */
[C---:B------:R-:W-:Y:S02]  /*1c80*/  IADD3 R6, R208.reuse, 0x20, RZ ;  /* 0x00000020d0067810 */ /* 0x040fe40007ffe0ff */
[----:B------:R-:W-:-:S02]  /*1c90*/  ISETP.GE.AND P4, PT, R208, R9, PT ;  /* 0x00000009d000720c */ /* 0x000fc40003f86270 */
[----:B------:R-:W-:Y:S01]  /*1ca0*/  IADD3.X R17, R8, R19, R7, P0, !PT ;  /* 0x0000001308117210 */ /* 0x000fe200007fe407 */
[----:B------:R-:W-:Y:S01]  /*1cb0*/  IMAD R8, R10, UR6, RZ ;  /* 0x000000060a087c24 */ /* 0x000fe2000f8e02ff */
[----:B------:R-:W-:-:S03]  /*1cc0*/  ISETP.GE.AND P3, PT, R6, R9, PT ;  /* 0x000000090600720c */ /* 0x000fc60003f66270 */
[C---:B------:R-:W-:Y:S02]  /*1cd0*/  IMAD R7, R209.reuse, UR7, R8 ;  /* 0x00000007d1077c24 */ /* 0x040fe4000f8e0208 */
[----:B------:R-:W-:-:S05]  /*1ce0*/  IMAD.WIDE.U32 R8, R209, UR6, R16 ;  /* 0x00000006d1087c25 */ /* 0x000fca000f8e0010 */
[----:B------:R-:W-:Y:S01]  /*1cf0*/  IADD3 R7, R9, R7, RZ ;  /* 0x0000000709077210 */ /* 0x000fe20007ffe0ff */
[----:B------:R-:W-:Y:S06]  /*1d00*/  @P4 BRA `(.L_x_132) ;  /* 0x0000000000404947 */ /* 0x000fec0003800000 */
[----:B------:R-:W-:Y:S01]  /*1d10*/  MOV R17, R7 ;  /* 0x0000000700117202 */ /* 0x000fe20000000f00 */
[-C--:B------:R-:W-:Y:S01]  /*1d20*/  IMAD R6, R11, R4.reuse, RZ ;  /* 0x000000040b067224 */ /* 0x080fe200078e02ff */
[----:B------:R-:W-:Y:S01]  /*1d30*/  ULDC UR4, c[0x0][0x2d0] ;  /* 0x0000b40000047ab9 */ /* 0x000fe20000000800 */
[----:B------:R-:W-:Y:S01]  /*1d40*/  IMAD.MOV.U32 R16, RZ, RZ, R8 ;  /* 0x000000ffff107224 */ /* 0x000fe200078e0008 */
[----:B------:R-:W-:Y:S01]  /*1d50*/  ISETP.GE.AND P5, PT, R210, UR4, PT ;  /* 0x00000004d2007c0c */ /* 0x000fe2000bfa6270 */
[----:B------:R-:W-:Y:S01]  /*1d60*/  IMAD R6, R208, R5, R6 ;  /* 0x00000005d0067224 */ /* 0x000fe200078e0206 */
[----:B------:R-:W-:Y:S01]  /*1d70*/  ISETP.GE.AND P2, PT, R214, UR4, PT ;  /* 0x00000004d6007c0c */ /* 0x000fe2000bf46270 */
[----:B------:R-:W-:Y:S01]  /*1d80*/  IMAD.WIDE.U32 R16, R208, R4, R16 ;  /* 0x00000004d0107225 */ /* 0x000fe200078e0010 */
        /* <DEDUP_REMOVED lines=8> */
.L_x_132:
[----:B------:R-:W-:Y:S05]  /*1e10*/  BSYNC B0 ;  /* 0x0000000000007941 */ /* 0x000fea0003800000 */
.L_x_131:
[----:B------:R-:W-:Y:S04]  /*1e20*/  BSSY B0, `(.L_x_133) ;  /* 0x0000014000007945 */ /* 0x000fe80003800000 */
[----:B------:R-:W-:Y:S05]  /*1e30*/  @P3 BRA `(.L_x_134) ;  /* 0x0000000000483947 */ /* 0x000fea0003800000 */
[----:B------:R-:W-:Y:S01]  /*1e40*/  IADD3 R9, P0, R208, 0x20, RZ ;  /* 0x00000020d0097810 */ /* 0x000fe20007f1e0ff */
[----:B------:R-:W-:Y:S01]  /*1e50*/  IMAD.MOV.U32 R16, RZ, RZ, R8 ;  /* 0x000000ffff107224 */ /* 0x000fe200078e0008 */
[----:B------:R-:W-:Y:S01]  /*1e60*/  MOV R17, R7 ;  /* 0x0000000700117202 */ /* 0x000fe20000000f00 */
[----:B------:R-:W-:Y:S01]  /*1e70*/  ULDC UR4, c[0x0][0x2d0] ;  /* 0x0000b40000047ab9 */ /* 0x000fe20000000800 */
[----:B------:R-:W-:Y:S01]  /*1e80*/  ULDC.64 UR6, c[0x0][0x3f0] ;  /* 0x0000fc0000067ab9 */ /* 0x000fe20000000a00 */
[----:B------:R-:W-:Y:S01]  /*1e90*/  IMAD.X R15, RZ, RZ, R11, P0 ;  /* 0x000000ffff0f7224 */ /* 0x000fe200000e060b */
[----:B------:R-:W-:Y:S01]  /*1ea0*/  ISETP.GE.AND P2, PT, R210, UR4, PT ;  /* 0x00000004d2007c0c */ /* 0x000fe2000bf46270 */
[-C--:B------:R-:W-:Y:S01]  /*1eb0*/  IMAD.WIDE.U32 R16, R9, R4.reuse, R16 ;  /* 0x0000000409107225 */ /* 0x080fe200078e0010 */
[----:B------:R-:W-:Y:S02]  /*1ec0*/  ISETP.GE.AND P1, PT, R214, UR4, PT ;  /* 0x00000004d6007c0c */ /* 0x000fe4000bf26270 */
[----:B------:R-:W-:Y:S01]  /*1ed0*/  ISETP.GE.AND P0, PT, R213, UR4, PT ;  /* 0x00000004d5007c0c */ /* 0x000fe2000bf06270 */
[----:B------:R-:W-:Y:S01]  /*1ee0*/  IMAD R6, R15, R4, RZ ;  /* 0x000000040f067224 */ /* 0x000fe200078e02ff */
[----:B------:R-:W-:-:S03]  /*1ef0*/  LEA R4, P5, R16, UR6, 0x1 ;  /* 0x0000000610047c11 */ /* 0x000fc6000f8a08ff */
[----:B------:R-:W-:-:S04]  /*1f00*/  IMAD R5, R9, R5, R6 ;  /* 0x0000000509057224 */ /* 0x000fc800078e0206 */
[----:B------:R-:W-:-:S05]  /*1f10*/  IMAD.IADD R5, R17, 0x1, R5 ;  /* 0x0000000111057824 */ /* 0x000fca00078e0205 */
[----:B------:R-:W-:-:S05]  /*1f20*/  LEA.HI.X R5, R16, UR7, R5, 0x1, P5 ;  /* 0x0000000710057c11 */ /* 0x000fca000a8f0c05 */
[----:B------:R2:W-:Y:S04]  /*1f30*/  @!P2 STG.E.128 desc[UR14][R4.64], RZ ;  /* 0x000000ff0400a986 */ /* 0x0005e8000c101d0e */
[----:B------:R2:W-:Y:S04]  /*1f40*/  @!P1 STG.E.128 desc[UR14][R4.64+0x80], RZ ;  /* 0x000080ff04009986 */ /* 0x0005e8000c101d0e */
[----:B------:R2:W-:Y:S02]  /*1f50*/  @!P0 STG.E.128 desc[UR14][R4.64+0x100], RZ ;  /* 0x000100ff04008986 */ /* 0x0005e4000c101d0e */
.L_x_134:
[----:B------:R-:W-:Y:S05]  /*1f60*/  BSYNC B0 ;  /* 0x0000000000007941 */ /* 0x000fea0003800000 */
.L_x_133:
[-C--:B------:R-:W-:Y:S01]  /*1f70*/  IMAD.WIDE.U32 R6, R239, R2.reuse, R210 ;  /* 0x00000002ef067225 */ /* 0x080fe200078e00d2 */
[----:B------:R-:W-:Y:S01]  /*1f80*/  ULDC.64 UR6, c[0x0][0x470] ;  /* 0x00011c0000067ab9 */ /* 0x000fe20000000a00 */
[----:B------:R-:W-:Y:S02]  /*1f90*/  BSSY B0, `(.L_x_135) ;  /* 0x000001a000007945 */ /* 0x000fe40003800000 */
[----:B--2---:R-:W-:Y:S01]  /*1fa0*/  IMAD R4, R13, R2, RZ ;  /* 0x000000020d047224 */ /* 0x004fe200078e02ff */
[----:B------:R-:W-:Y:S01]  /*1fb0*/  IADD3 R6, P0, R14, R6, RZ ;  /* 0x000000060e067210 */ /* 0x000fe20007f1e0ff */
[----:B------:R-:W-:Y:S02]  /*1fc0*/  IMAD R10, R10, UR6, RZ ;  /* 0x000000060a0a7c24 */ /* 0x000fe4000f8e02ff */
[----:B------:R-:W-:Y:S02]  /*1fd0*/  IMAD R239, R239, R3, R4 ;  /* 0x00000003efef7224 */ /* 0x000fe400078e0204 */
[----:B------:R-:W-:-:S03]  /*1fe0*/  IMAD R5, R209, UR7, R10 ;  /* 0x00000007d1057c24 */ /* 0x000fc6000f8e020a */
[----:B------:R-:W-:-:S03]  /*1ff0*/  IADD3.X R7, R12, R7, R239, P0, !PT ;  /* 0x000000070c077210 */ /* 0x000fc600007fe4ef */
        /* <DEDUP_REMOVED lines=19> */
.L_x_136:
[----:B------:R-:W-:Y:S05]  /*2130*/  BSYNC B0 ;  /* 0x0000000000007941 */ /* 0x000fea0003800000 */
.L_x_135:
[----:B------:R-:W-:Y:S05]  /*2140*/  @P3 BRA `(.L_x_137) ;  /* 0x00000064004c3947 */ /* 0x000fea0003800000 */
[----:B------:R-:W-:Y:S01]  /*2150*/  IADD3 R4, P0, R208, 0x20, RZ ;  /* 0x00000020d0047810 */ /* 0x000fe20007f1e0ff */
[----:B------:R-:W-:Y:S01]  /*2160*/  IMAD.MOV.U32 R7, RZ, RZ, R5 ;  /* 0x000000ffff077224 */ /* 0x000fe200078e0005 */
[----:B------:R-:W-:Y:S01]  /*2170*/  ULDC UR4, c[0x0][0x2d0] ;  /* 0x0000b40000047ab9 */ /* 0x000fe20000000800 */
[----:B------:R-:W-:Y:S01]  /*2180*/  ULDC.64 UR6, c[0x0][0x3f8] ;  /* 0x0000fe0000067ab9 */ /* 0x000fe20000000a00 */
[----:B------:R-:W-:Y:S01]  /*2190*/  ISETP.GE.AND P1, PT, R210, UR4, PT ;  /* 0x00000004d2007c0c */ /* 0x000fe2000bf26270 */
[----:B------:R-:W-:Y:S01]  /*21a0*/  IMAD.X R11, RZ, RZ, R11, P0 ;  /* 0x000000ffff0b7224 */ /* 0x000fe200000e060b */
[----:B------:R-:W-:Y:S01]  /*21b0*/  ISETP.GE.AND P0, PT, R214, UR4, PT ;  /* 0x00000004d6007c0c */ /* 0x000fe2000bf06270 */
[----:B------:R-:W-:-:S04]  /*21c0*/  IMAD.WIDE.U32 R6, R4, R2, R6 ;  /* 0x0000000204067225 */ /* 0x000fc800078e0006 */
[----:B------:R-:W-:Y:S01]  /*21d0*/  IMAD R11, R11, R2, RZ ;  /* 0x000000020b0b7224 */ /* 0x000fe200078e02ff */
[----:B------:R-:W-:-:S03]  /*21e0*/  LEA R2, P2, R6, UR6, 0x1 ;  /* 0x0000000606027c11 */ /* 0x000fc6000f8408ff */
[----:B------:R-:W-:-:S04]  /*21f0*/  IMAD R11, R4, R3, R11 ;  /* 0x00000003040b7224 */ /* 0x000fc800078e020b */
[----:B------:R-:W-:-:S05]  /*2200*/  IMAD.IADD R11, R7, 0x1, R11 ;  /* 0x00000001070b7824 */ /* 0x000fca00078e020b */
[----:B------:R-:W-:-:S05]  /*2210*/  LEA.HI.X R3, R6, UR7, R11, 0x1, P2 ;  /* 0x0000000706037c11 */ /* 0x000fca00090f0c0b */
[----:B------:R3:W-:Y:S04]  /*2220*/  @!P1 STG.E.128 desc[UR14][R2.64], RZ ;  /* 0x000000ff02009986 */ /* 0x0007e8000c101d0e */
[----:B------:R3:W-:Y:S01]  /*2230*/  @!P0 STG.E.128 desc[UR14][R2.64+0x80], RZ ;  /* 0x000080ff02008986 */ /* 0x0007e2000c101d0e */
[----:B------:R-:W-:-:S13]  /*2240*/  ISETP.GE.AND P0, PT, R213, UR4, PT ;  /* 0x00000004d5007c0c */ /* 0x000fda000bf06270 */
[----:B------:R-:W-:Y:S05]  /*2250*/  @P0 BRA `(.L_x_137) ;  /* 0x0000006400080947 */ /* 0x000fea0003800000 */
[----:B------:R4:W-:Y:S01]  /*2260*/  STG.E.128 desc[UR14][R2.64+0x100], RZ ;  /* 0x000100ff02007986 */ /* 0x0009e2000c101d0e */
[----:B------:R-:W-:Y:S05]  /*2270*/  BRA `(.L_x_137) ;  /* 0x0000006400007947 */ /* 0x000fea0003800000 */
.L_x_128:
[----:B------:R-:W-:Y:S01]  /*2280*/  @P0 BAR.SYNC.DEFER_BLOCKING 0x0 ;  /* 0x0000000000000b1d */ /* 0x000fe20000010000 */
[C---:B------:R-:W-:Y:S01]  /*2290*/  IMAD R10, R238.reuse, -0x40, R225 ;  /* 0xffffffc0ee0a7824 */ /* 0x040fe200078e02e1 */
[----:B------:R-:W-:Y:S01]  /*22a0*/  LEA.HI R23, R238, R238, RZ, 0x1 ;  /* 0x000000eeee177211 */ /* 0x000fe200078f08ff */
[----:B------:R-:W-:-:S03]  /*22b0*/  VIADD R15, R208, 0x20 ;  /* 0x00000020d00f7836 */ /* 0x000fc60000000000 */
[-C--:B------:R-:W-:Y:S01]  /*22c0*/  ISETP.GE.AND P5, PT, R208, R10.reuse, PT ;  /* 0x0000000ad000720c */ /* 0x080fe20003fa6270 */
[----:B------:R-:W-:Y:S01]  /*22d0*/  BSSY B0, `(.L_x_138) ;  /* 0x000001c000007945 */ /* 0x000fe20003800000 */
[----:B------:R-:W-:Y:S02]  /*22e0*/  LOP3.LUT R23, R23, 0xfffffffe, RZ, 0xc0, !PT ;  /* 0xfffffffe17177812 */ /* 0x000fe400078ec0ff */
[----:B------:R-:W-:-:S03]  /*22f0*/  ISETP.GE.AND P4, PT, R15, R10, PT ;  /* 0x0000000a0f00720c */ /* 0x000fc60003f86270 */
[----:B------:R-:W-:-:S06]  /*2300*/  IMAD.IADD R22, R238, 0x1, -R23 ;  /* 0x00000001ee167824 */ /* 0x000fcc00078e0a17 */
[----:B------:R1:W-:Y:S04]  /*2310*/  @P5 STS.128 [R217+0xc000], RZ ;  /* 0x00c000ffd9005388 */ /* 0x0003e80000000c00 */
[----:B------:R1:W-:Y:S04]  /*2320*/  @P5 STS.128 [R217+0xe000], RZ ;  /* 0x00e000ffd9005388 */ /* 0x0003e80000000c00 */
[----:B------:R1:W-:Y:S01]  /*2330*/  @P5 STS.128 [R217+0x10000], RZ ;  /* 0x010000ffd9005388 */ /* 0x0003e20000000c00 */
[----:B------:R-:W-:Y:S05]  /*2340*/  @P5 BRA `(.L_x_139) ;  /* 0x0000000000505947 */ /* 0x000fea0003800000 */
[----:B------:R-:W-:Y:S02]  /*2350*/  ULDC UR4, c[0x0][0x2d0] ;  /* 0x0000b40000047ab9 */ /* 0x000fe40000000800 */
[----:B------:R-:W-:Y:S02]  /*2360*/  ISETP.GE.AND P2, PT, R210, UR4, PT ;  /* 0x00000004d2007c0c */ /* 0x000fe4000bf46270 */
[----:B------:R-:W-:Y:S02]  /*2370*/  ISETP.GE.AND P1, PT, R214, UR4, PT ;  /* 0x00000004d6007c0c */ /* 0x000fe4000bf26270 */
[----:B------:R-:W-:-:S09]  /*2380*/  ISETP.GE.AND P0, PT, R213, UR4, PT ;  /* 0x00000004d5007c0c */ /* 0x000fd2000bf06270 */
        /* <DEDUP_REMOVED lines=16> */
.L_x_139:
[----:B------:R-:W-:Y:S05]  /*2490*/  BSYNC B0 ;  /* 0x0000000000007941 */ /* 0x000fea0003800000 */
.L_x_138:
[----:B------:R4:W-:Y:S01]  /*24a0*/  @P4 STS.128 [R217+0xd000], RZ ;  /* 0x00d000ffd9004388 */ /* 0x0009e20000000c00 */
[----:B------:R-:W-:Y:S01]  /*24b0*/  ISETP.NE.AND P0, PT, R22, 0x1, PT ;  /* 0x000000011600780c */ /* 0x000fe20003f05270 */
[----:B------:R-:W-:Y:S01]  /*24c0*/  VIADD R22, R207, 0x3000 ;  /* 0x00003000cf167836 */ /* 0x000fe20000000000 */
[----:B------:R-:W-:Y:S01]  /*24d0*/  BSSY B0, `(.L_x_140) ;  /* 0x0000023000007945 */ /* 0x000fe20003800000 */
[----:B------:R4:W-:Y:S03]  /*24e0*/  @P4 STS.128 [R217+0xf000], RZ ;  /* 0x00f000ffd9004388 */ /* 0x0009e60000000c00 */
[----:B------:R-:W-:Y:S01]  /*24f0*/  SEL R237, R22, R207, !P0 ;  /* 0x000000cf16ed7207 */ /* 0x000fe20004000000 */
[----:B------:R4:W-:Y:S01]  /*2500*/  @P4 STS.128 [R217+0x11000], RZ ;  /* 0x011000ffd9004388 */ /* 0x0009e20000000c00 */
[----:B------:R-:W-:Y:S05]  /*2510*/  @P4 BRA `(.L_x_141) ;  /* 0x0000000000784947 */ /* 0x000fea0003800000 */
[----:B------:R-:W-:Y:S01]  /*2520*/  ULDC UR4, c[0x0][0x2d0] ;  /* 0x0000b40000047ab9 */ /* 0x000fe20000000800 */
[----:B------:R-:W-:Y:S01]  /*2530*/  IMAD.WIDE.U32 R22, R4, 0x20, RZ ;  /* 0x0000002004167825 */ /* 0x000fe200078e00ff */
[----:B------:R-:W-:Y:S02]  /*2540*/  ISETP.GE.AND P3, PT, R210, UR4, PT ;  /* 0x00000004d2007c0c */ /* 0x000fe4000bf66270 */
[----:B------:R-:W-:Y:S02]  /*2550*/  ISETP.GE.AND P2, PT, R214, UR4, PT ;  /* 0x00000004d6007c0c */ /* 0x000fe4000bf46270 */
[----:B------:R-:W-:Y:S01]  /*2560*/  IADD3 R22, P6, R26, R22, RZ ;  /* 0x000000161a167210 */ /* 0x000fe20007fde0ff */
[----:B------:R-:W-:-:S05]  /*2570*/  IMAD.SHL.U32 R26, R5, 0x20, RZ ;  /* 0x00000020051a7824 */ /* 0x000fca00078e00ff */
[----:B------:R-:W-:-:S03]  /*2580*/  IADD3.X R21, R21, R23, R26, P6, !PT ;  /* 0x0000001715157210 */ /* 0x000fc600037fe41a */
[C---:B------:R-:W-:Y:S01]  /*2590*/  @!P3 LEA R28, P1, R4.reuse, R246, 0x6 ;  /* 0x000000f6041cb211 */ /* 0x040fe200078230ff */
[----:B------:R1:W-:Y:S03]  /*25a0*/  @P3 STS.128 [R217+0xd000], RZ ;  /* 0x00d000ffd9003388 */ /* 0x0003e60000000c00 */
[----:B------:R-:W-:Y:S02]  /*25b0*/  @!P3 LEA.HI.X R29, R4, R247, R5, 0x6, P1 ;  /* 0x000000f7041db211 */ /* 0x000fe400008f3405 */
[----:B------:R-:W-:Y:S02]  /*25c0*/  ISETP.GE.AND P1, PT, R213, UR4, PT ;  /* 0x00000004d5007c0c */ /* 0x000fe4000bf26270 */
[C---:B------:R-:W-:Y:S01]  /*25d0*/  @!P2 LEA R4, P6, R22.reuse, UR6, 0x1 ;  /* 0x000000061604ac11 */ /* 0x040fe2000f8c08ff */
[----:B------:R-:W-:Y:S01]  /*25e0*/  @!PT LDS RZ, [RZ] ;  /* 0x00000000fffff984 */ /* 0x000fe20000000800 */
[----:B------:R-:W-:Y:S01]  /*25f0*/  @!PT LDS RZ, [RZ] ;  /* 0x00000000fffff984 */ /* 0x000fe20000000800 */
[----:B------:R-:W-:Y:S01]  /*2600*/  @!PT LDS RZ, [RZ] ;  /* 0x00000000fffff984 */ /* 0x000fe20000000800 */
[----:B------:R1:W-:Y:S03]  /*2610*/  @!P3 LDGSTS.E.BYPASS.LTC128B.128 [R217+0xd000], desc[UR14][R28.64] ;  /* 0x0d0000001cd9bfae */ /* 0x0003e6000b901d4e */
[----:B------:R-:W-:Y:S01]  /*2620*/  @!P2 LEA.HI.X R5, R22, UR7, R21, 0x1, P6 ;  /* 0x000000071605ac11 */ /* 0x000fe2000b0f0c15 */
[----:B------:R1:W-:Y:S04]  /*2630*/  @P2 STS.128 [R217+0xf000], RZ ;  /* 0x00f000ffd9002388 */ /* 0x0003e80000000c00 */
        /* <DEDUP_REMOVED lines=12> */
.L_x_141:
[----:B------:R-:W-:Y:S05]  /*2700*/  BSYNC B0 ;  /* 0x0000000000007941 */ /* 0x000fea0003800000 */
.L_x_140:
[----:B------:R-:W-:Y:S01]  /*2710*/  BSSY B0, `(.L_x_142) ;  /* 0x000002d000007945 */ /* 0x000fe20003800000 */
[----:B------:R-:W-:-:S03]  /*2720*/  LEA R237, R237, UR5, 0x1 ;  /* 0x00000005eded7c11 */ /* 0x000fc6000f8e08ff */
[----:B------:R-:W-:Y:S05]  /*2730*/  @!P5 BRA `(.L_x_143) ;  /* 0x000000000034d947 */ /* 0x000fea0003800000 */
[----:B------:R1:W-:Y:S04]  /*2740*/  STS [R237], RZ ;  /* 0x000000ffed007388 */ /* 0x0003e80000000800 */
[----:B------:R1:W-:Y:S04]  /*2750*/  STS [R237+0x4], RZ ;  /* 0x000004ffed007388 */ /* 0x0003e80000000800 */
        /* <DEDUP_REMOVED lines=9> */
[----:B------:R1:W-:Y:S01]  /*27f0*/  STS [R237+0x400c], RZ ;  /* 0x00400cffed007388 */ /* 0x0003e20000000800 */
[----:B------:R-:W-:Y:S05]  /*2800*/  BRA `(.L_x_144) ;  /* 0x0000000000747947 */ /* 0x000fea0003800000 */
.L_x_143:
[----:B------:R-:W-:Y:S02]  /*2810*/  ULDC UR4, c[0x0][0x2d0] ;  /* 0x0000b40000047ab9 */ /* 0x000fe40000000800 */
[----:B------:R-:W-:Y:S02]  /*2820*/  ISETP.GE.AND P3, PT, R210, UR4, PT ;  /* 0x00000004d2007c0c */ /* 0x000fe4000bf66270 */
[----:B------:R-:W-:Y:S02]  /*2830*/  ISETP.GE.AND P2, PT, R214, UR4, PT ;  /* 0x00000004d6007c0c */ /* 0x000fe4000bf46270 */
[----:B------:R-:W-:-:S09]  /*2840*/  ISETP.GE.AND P1, PT, R213, UR4, PT ;  /* 0x00000004d5007c0c */ /* 0x000fd2000bf26270 */
[----:B------:R1:W-:Y:S04]  /*2850*/  @P3 STS [R237], RZ ;  /* 0x000000ffed003388 */ /* 0x0003e80000000800 */
[----:B------:R1:W-:Y:S04]  /*2860*/  @P3 STS [R237+0x4], RZ ;  /* 0x000004ffed003388 */ /* 0x0003e80000000800 */
[----:B------:R1:W-:Y:S04]  /*2870*/  @P3 STS [R237+0x8], RZ ;  /* 0x000008ffed003388 */ /* 0x0003e80000000800 */
[----:B------:R1:W-:Y:S04]  /*2880*/  @P3 STS [R237+0xc], RZ ;  /* 0x00000cffed003388 */ /* 0x0003e80000000800 */
[----:B------:R-:W-:Y:S01]  /*2890*/  @!PT LDS RZ, [RZ] ;  /* 0x00000000fffff984 */ /* 0x000fe20000000800 */
[----:B------:R-:W-:Y:S01]  /*28a0*/  @!PT LDS RZ, [RZ] ;  /* 0x00000000fffff984 */ /* 0x000fe20000000800 */
[----:B------:R-:W-:Y:S01]  /*28b0*/  @!PT LDS RZ, [RZ] ;  /* 0x00000000fffff984 */ /* 0x000fe20000000800 */
[----:B------:R1:W-:Y:S04]  /*28c0*/  @!P3 LDGSTS.E.BYPASS.LTC128B.128 [R237], desc[UR14][R248.64] ;  /* 0x00000000f8edbfae */ /* 0x0003e8000b901d4e */
[----:B------:R1:W-:Y:S04]  /*28d0*/  @P2 STS [R237+0x2000], RZ ;  /* 0x002000ffed002388 */ /* 0x0003e80000000800 */
[----:B------:R1:W-:Y:S04]  /*28e0*/  @P2 STS [R237+0x2004], RZ ;  /* 0x002004ffed002388 */ /* 0x0003e80000000800 */
[----:B------:R1:W-:Y:S04]  /*28f0*/  @P2 STS [R237+0x2008], RZ ;  /* 0x002008ffed002388 */ /* 0x0003e80000000800 */
[----:B------:R1:W-:Y:S04]  /*2900*/  @P2 STS [R237+0x200c], RZ ;  /* 0x00200cffed002388 */ /* 0x0003e80000000800 */
[----:B------:R-:W-:Y:S01]  /*2910*/  @!PT LDS RZ, [RZ] ;  /* 0x00000000fffff984 */ /* 0x000fe20000000800 */
[----:B------:R-:W-:Y:S01]  /*2920*/  @!PT LDS RZ, [RZ] ;  /* 0x00000000fffff984 */ /* 0x000fe20000000800 */
[----:B------:R-:W-:Y:S01]  /*2930*/  @!PT LDS RZ, [RZ] ;  /* 0x00000000fffff984 */ /* 0x000fe20000000800 */
[----:B------:R1:W-:Y:S04]  /*2940*/  @!P2 LDGSTS.E.BYPASS.LTC128B.128 [R237+0x2000], desc[UR14][R248.64+0x80] ;  /* 0x02000080f8edafae */ /* 0x0003e8000b901d4e */
[----:B------:R1:W-:Y:S04]  /*2950*/  @P1 STS [R237+0x4000], RZ ;  /* 0x004000ffed001388 */ /* 0x0003e80000000800 */
[----:B------:R1:W-:Y:S04]  /*2960*/  @P1 STS [R237+0x4004], RZ ;  /* 0x004004ffed001388 */ /* 0x0003e80000000800 */
[----:B------:R1:W-:Y:S04]  /*2970*/  @P1 STS [R237+0x4008], RZ ;  /* 0x004008ffed001388 */ /* 0x0003e80000000800 */
[----:B------:R1:W-:Y:S01]  /*2980*/  @P1 STS [R237+0x400c], RZ ;  /* 0x00400cffed001388 */ /* 0x0003e20000000800 */
[----:B------:R-:W-:Y:S05]  /*2990*/  @P1 BRA `(.L_x_144) ;  /* 0x0000000000101947 */ /* 0x000fea0003800000 */
[----:B------:R-:W-:Y:S01]  /*29a0*/  @!PT LDS RZ, [RZ] ;  /* 0x00000000fffff984 */ /* 0x000fe20000000800 */
[----:B------:R-:W-:Y:S01]  /*29b0*/  @!PT LDS RZ, [RZ] ;  /* 0x00000000fffff984 */ /* 0x000fe20000000800 */
[----:B------:R-:W-:Y:S01]  /*29c0*/  @!PT LDS RZ, [RZ] ;  /* 0x00000000fffff984 */ /* 0x000fe20000000800 */
[----:B------:R1:W-:Y:S02]  /*29d0*/  LDGSTS.E.BYPASS.LTC128B.128 [R237+0x4000], desc[UR14][R248.64+0x100] ;  /* 0x04000100f8ed7fae */ /* 0x0003e4000b901d4e */
.L_x_144:
[----:B------:R-:W-:Y:S05]  /*29e0*/  BSYNC B0 ;  /* 0x0000000000007941 */ /* 0x000fea0003800000 */
.L_x_142:
[----:B------:R-:W-:Y:S01]  /*29f0*/  BSSY B0, `(.L_x_145) ;  /* 0x0000036000007945 */ /* 0x000fe20003800000 */
[----:B-1----:R-:W-:Y:S01]  /*2a00*/  SHF.L.U32 R4, R3, 0x5, RZ ;  /* 0x0000000503047819 */ /* 0x002fe200000006ff */
[----:B------:R-:W-:Y:S02]  /*2a10*/  IMAD.WIDE.U32 R22, R2, 0x20, RZ ;  /* 0x0000002002167825 */ /* 0x000fe400078e00ff */
[----:B------:R-:W-:Y:S05]  /*2a20*/  @!P4 BRA `(.L_x_146) ;  /* 0x000000000034c947 */ /* 0x000fea0003800000 */
        /* <DEDUP_REMOVED lines=13> */
.L_x_146:
[----:B------:R-:W-:Y:S01]  /*2b00*/  ULDC UR4, c[0x0][0x2d0] ;  /* 0x0000b40000047ab9 */ /* 0x000fe20000000800 */
[----:B------:R-:W-:Y:S02]  /*2b10*/  IADD3 R24, P4, R24, R22, RZ ;  /* 0x0000001618187210 */ /* 0x000fe40007f9e0ff */
[----:B------:R-:W-:Y:S02]  /*2b20*/  ISETP.GE.AND P3, PT, R210, UR4, PT ;  /* 0x00000004d2007c0c */ /* 0x000fe4000bf66270 */
[----:B------:R-:W-:Y:S02]  /*2b30*/  ISETP.GE.AND P2, PT, R214, UR4, PT ;  /* 0x00000004d6007c0c */ /* 0x000fe4000bf46270 */
[----:B------:R-:W-:-:S09]  /*2b40*/  IADD3.X R19, R19, R23, R4, P4, !PT ;  /* 0x0000001713137210 */ /* 0x000fd200027fe404 */
[----:B------:R-:W-:Y:S01]  /*2b50*/  @!P3 LEA R22, P1, R2, R248, 0x6 ;  /* 0x000000f80216b211 */ /* 0x000fe200078230ff */
[----:B------:R1:W-:Y:S01]  /*2b60*/  @P3 STS [R237+0x1000], RZ ;  /* 0x001000ffed003388 */ /* 0x0003e20000000800 */
[----:B------:R-:W-:Y:S02]  /*2b70*/  @!P2 LEA R4, P4, R24, UR8, 0x1 ;  /* 0x000000081804ac11 */ /* 0x000fe4000f8808ff */
[----:B------:R-:W-:Y:S01]  /*2b80*/  @!P3 LEA.HI.X R23, R2, R249, R3, 0x6, P1 ;  /* 0x000000f90217b211 */ /* 0x000fe200008f3403 */
[----:B------:R1:W-:Y:S01]  /*2b90*/  @P3 STS [R237+0x1004], RZ ;  /* 0x001004ffed003388 */ /* 0x0003e20000000800 */
[----:B------:R-:W-:Y:S02]  /*2ba0*/  ISETP.GE.AND P1, PT, R213, UR4, PT ;  /* 0x00000004d5007c0c */ /* 0x000fe4000bf26270 */
[----:B------:R-:W-:Y:S01]  /*2bb0*/  @!P2 LEA.HI.X R5, R24, UR9, R19, 0x1, P4 ;  /* 0x000000091805ac11 */ /* 0x000fe2000a0f0c13 */
        /* <DEDUP_REMOVED lines=19> */
[----:B------:R-:W-:-:S04]  /*2cf0*/  LEA R2, P1, R24, UR8, 0x1 ;  /* 0x0000000818027c11 */ /* 0x000fc8000f8208ff */
[----:B------:R-:W-:-:S05]  /*2d00*/  LEA.HI.X R3, R24, UR9, R19, 0x1, P1 ;  /* 0x0000000918037c11 */ /* 0x000fca00088f0c13 */
[----:B------:R-:W-:Y:S01]  /*2d10*/  @!PT LDS RZ, [RZ] ;  /* 0x00000000fffff984 */ /* 0x000fe20000000800 */
[----:B------:R-:W-:Y:S01]  /*2d20*/  @!PT LDS RZ, [RZ] ;  /* 0x00000000fffff984 */ /* 0x000fe20000000800 */
[----:B------:R-:W-:Y:S01]  /*2d30*/  @!PT LDS RZ, [RZ] ;  /* 0x00000000fffff984 */ /* 0x000fe20000000800 */
[----:B------:R1:W-:Y:S04]  /*2d40*/  LDGSTS.E.BYPASS.LTC128B.128 [R237+0x5000], desc[UR14][R2.64+0x100] ;  /* 0x0500010002ed7fae */ /* 0x0003e8000b901d4e */
.L_x_147:
[----:B------:R-:W-:Y:S05]  /*2d50*/  BSYNC B0 ;  /* 0x0000000000007941 */ /* 0x000fea0003800000 */
.L_x_145:
[----:B-1----:R-:W-:Y:S01]  /*2d60*/  IMAD R2, R215, -0x40, R240 ;  /* 0xffffffc0d7027824 */ /* 0x002fe200078e02f0 */
[----:B------:R-:W-:Y:S01]  /*2d70*/  ULDC.64 UR6, c[0x0][0x260] ;  /* 0x0000980000067ab9 */ /* 0x000fe20000000a00 */
[-C--:B------:R-:W-:Y:S01]  /*2d80*/  IMAD R4, R13, R8.reuse, RZ ;  /* 0x000000080d047224 */ /* 0x080fe200078e02ff */
[----:B------:R-:W-:Y:S01]  /*2d90*/  BSSY B0, `(.L_x_148) ;  /* 0x0000038000007945 */ /* 0x000fe20003800000 */
[----:B------:R-:W-:Y:S01]  /*2da0*/  IMAD.WIDE.U32 R22, R239, R8, R210 ;  /* 0x00000008ef167225 */ /* 0x000fe200078e00d2 */
[-C--:B------:R-:W-:Y:S02]  /*2db0*/  ISETP.GE.AND P1, PT, R208, R2.reuse, PT ;  /* 0x00000002d000720c */ /* 0x080fe40003f26270 */
[----:B------:R-:W-:Y:S01]  /*2dc0*/  ISETP.GE.AND P4, PT, R15, R2, PT ;  /* 0x000000020f00720c */ /* 0x000fe20003f86270 */
[----:B------:R-:W-:Y:S01]  /*2dd0*/  IMAD R4, R239, R9, R4 ;  /* 0x00000009ef047224 */ /* 0x000fe200078e0204 */
[----:B------:R-:W-:Y:S01]  /*2de0*/  IADD3 R22, P2, R20, R22, RZ ;  /* 0x0000001614167210 */ /* 0x000fe20007f5e0ff */
[-C--:B------:R-:W-:Y:S01]  /*2df0*/  IMAD R20, R13, R6.reuse, RZ ;  /* 0x000000060d147224 */ /* 0x080fe200078e02ff */
[----:B------:R-:W-:Y:S01]  /*2e00*/  IADD3 R13, R203, 0x8, RZ ;  /* 0x00000008cb0d7810 */ /* 0x000fe20007ffe0ff */
[----:B------:R-:W-:Y:S01]  /*2e10*/  IMAD.WIDE.U32 R24, R239, R6, R210 ;  /* 0x00000006ef187225 */ /* 0x000fe200078e00d2 */
[----:B------:R-:W-:-:S03]  /*2e20*/  IADD3.X R23, R17, R23, R4, P2, !PT ;  /* 0x0000001711177210 */ /* 0x000fc600017fe404 */
[----:B------:R-:W-:Y:S01]  /*2e30*/  IMAD R5, R12, UR6, RZ ;  /* 0x000000060c057c24 */ /* 0x000fe2000f8e02ff */
[----:B------:R-:W-:Y:S01]  /*2e40*/  IADD3 R18, P2, R18, R24, RZ ;  /* 0x0000001812127210 */ /* 0x000fe20007f5e0ff */
[----:B------:R1:W-:Y:S01]  /*2e50*/  @P1 STS.128 [R217+0x12000], RZ ;  /* 0x012000ffd9001388 */ /* 0x0003e20000000c00 */
[----:B------:R-:W-:Y:S02]  /*2e60*/  IMAD R3, R239, R7, R20 ;  /* 0x00000007ef037224 */ /* 0x000fe400078e0214 */
[C---:B------:R-:W-:Y:S01]  /*2e70*/  IMAD R5, R14.reuse, UR7, R5 ;  /* 0x000000070e057c24 */ /* 0x040fe2000f8e0205 */
[----:B------:R1:W-:Y:S01]  /*2e80*/  @P1 STS.128 [R217+0x14000], RZ ;  /* 0x014000ffd9001388 */ /* 0x0003e20000000c00 */
[----:B------:R-:W-:Y:S01]  /*2e90*/  IMAD.WIDE.U32 R20, R14, UR6, R22 ;  /* 0x000000060e147c25 */ /* 0x000fe2000f8e0016 */
[----:B------:R-:W-:Y:S02]  /*2ea0*/  IADD3.X R19, R16, R25, R3, P2, !PT ;  /* 0x0000001910137210 */ /* 0x000fe400017fe403 */
[----:B------:R1:W-:Y:S02]  /*2eb0*/  @P1 STS.128 [R217+0x16000], RZ ;  /* 0x016000ffd9001388 */ /* 0x0003e40000000c00 */
[----:B------:R-:W-:Y:S01]  /*2ec0*/  IADD3 R15, R21, R5, RZ ;  /* 0x00000005150f7210 */ /* 0x000fe20007ffe0ff */
[----:B------:R-:W-:Y:S06]  /*2ed0*/  @P1 BRA `(.L_x_149) ;  /* 0x00000000008c1947 */ /* 0x000fec0003800000 */
[----:B------:R-:W-:Y:S01]  /*2ee0*/  ULDC UR4, c[0x0][0x2d0] ;  /* 0x0000b40000047ab9 */ /* 0x000fe20000000800 */
[-C--:B------:R-:W-:Y:S01]  /*2ef0*/  IMAD R16, R11, R8.reuse, RZ ;  /* 0x000000080b107224 */ /* 0x080fe200078e02ff */
[----:B------:R-:W-:Y:S01]  /*2f00*/  ISETP.GE.AND P6, PT, R210, UR4, PT ;  /* 0x00000004d2007c0c */ /* 0x000fe2000bfc6270 */
[----:B------:R-:W-:Y:S01]  /*2f10*/  IMAD.MOV.U32 R22, RZ, RZ, R20 ;  /* 0x000000ffff167224 */ /* 0x000fe200078e0014 */
[----:B------:R-:W-:Y:S01]  /*2f20*/  ISETP.GE.AND P5, PT, R214, UR4, PT ;  /* 0x00000004d6007c0c */ /* 0x000fe2000bfa6270 */
[----:B------:R-:W-:Y:S01]  /*2f30*/  IMAD.MOV.U32 R23, RZ, RZ, R15 ;  /* 0x000000ffff177224 */ /* 0x000fe200078e000f */
[----:B------:R-:W-:Y:S01]  /*2f40*/  ISETP.GE.AND P2, PT, R213, UR4, PT ;  /* 0x00000004d5007c0c */ /* 0x000fe2000bf46270 */
[C---:B------:R-:W-:Y:S02]  /*2f50*/  IMAD R16, R208.reuse, R9, R16 ;  /* 0x00000009d0107224 */ /* 0x040fe400078e0210 */
[----:B------:R-:W-:-:S04]  /*2f60*/  IMAD.WIDE.U32 R22, R208, R8, R22 ;  /* 0x00000008d0167225 */ /* 0x000fc800078e0016 */
[----:B------:R-:W-:Y:S02]  /*2f70*/  IMAD.IADD R16, R23, 0x1, R16 ;  /* 0x0000000117107824 */ /* 0x000fe400078e0210 */
[----:B------:R-:W5:Y:S01]  /*2f80*/  @!P6 LDC.64 R4, c[0x0][0x218] ;  /* 0x00008600ff04eb82 */ /* 0x000f620000000a00 */
[----:B------:R1:W-:Y:S07]  /*2f90*/  @P6 STS.128 [R217+0x12000], RZ ;  /* 0x012000ffd9006388 */ /* 0x0003ee0000000c00 */
[----:B------:R-:W2:Y:S01]  /*2fa0*/  @!P5 LDC.64 R2, c[0x0][0x218] ;  /* 0x00008600ff02db82 */ /* 0x000ea20000000a00 */
[----:B-----5:R-:W-:-:S04]  /*2fb0*/  @!P6 LEA R4, P3, R22, R4, 0x1 ;  /* 0x000000041604e211 */ /* 0x020fc800078608ff */
[C---:B------:R-:W-:Y:S02]  /*2fc0*/  @!P6 LEA.HI.X R5, R22.reuse, R5, R16, 0x1, P3 ;  /* 0x000000051605e211 */ /* 0x040fe400018f0c10 */
[----:B--2---:R-:W-:-:S03]  /*2fd0*/  @!P5 LEA R2, P3, R22, R2, 0x1 ;  /* 0x000000021602d211 */ /* 0x004fc600078608ff */
[----:B------:R-:W-:Y:S01]  /*2fe0*/  @!PT LDS RZ, [RZ] ;  /* 0x00000000fffff984 */ /* 0x000fe20000000800 */
[----:B------:R-:W-:Y:S01]  /*2ff0*/  @!PT LDS RZ, [RZ] ;  /* 0x00000000fffff984 */ /* 0x000fe20000000800 */
[----:B------:R-:W-:Y:S01]  /*3000*/  @!PT LDS RZ, [RZ] ;  /* 0x00000000fffff984 */ /* 0x000fe20000000800 */
[----:B------:R1:W-:Y:S01]  /*3010*/  @!P6 LDGSTS.E.BYPASS.LTC128B.128 [R217+0x12000], desc[UR14][R4.64] ;  /* 0x1200000004d9efae */ /* 0x0003e2000b901d4e */
[----:B------:R-:W-:-:S03]  /*3020*/  @!P5 LEA.HI.X R3, R22, R3, R16, 0x1, P3 ;  /* 0x000000031603d211 */ /* 0x000fc600018f0c10 */
[----:B------:R1:W-:Y:S04]  /*3030*/  @P5 STS.128 [R217+0x14000], RZ ;  /* 0x014000ffd9005388 */ /* 0x0003e80000000c00 */
        /* <DEDUP_REMOVED lines=13> */
.L_x_149:
[----:B------:R-:W-:Y:S05]  /*3110*/  BSYNC B0 ;  /* 0x0000000000007941 */ /* 0x000fea0003800000 */
.L_x_148:
[----:B------:R1:W-:Y:S01]  /*3120*/  @P4 STS.128 [R217+0x13000], RZ ;  /* 0x013000ffd9004388 */ /* 0x0003e20000000c00 */
[----:B------:R-:W-:Y:S03]  /*3130*/  BSSY B0, `(.L_x_150) ;  /* 0x0000028000007945 */ /* 0x000fe60003800000 */
[----:B------:R1:W-:Y:S04]  /*3140*/  @P4 STS.128 [R217+0x15000], RZ ;  /* 0x015000ffd9004388 */ /* 0x0003e80000000c00 */
[----:B------:R1:W-:Y:S01]  /*3150*/  @P4 STS.128 [R217+0x17000], RZ ;  /* 0x017000ffd9004388 */ /* 0x0003e20000000c00 */
[----:B------:R-:W-:Y:S05]  /*3160*/  @P4 BRA `(.L_x_151) ;  /* 0x0000000000904947 */ /* 0x000fea0003800000 */
[----:B------:R-:W-:Y:S01]  /*3170*/  ULDC UR4, c[0x0][0x2d0] ;  /* 0x0000b40000047ab9 */ /* 0x000fe20000000800 */
[----:B------:R-:W-:Y:S01]  /*3180*/  IADD3 R16, P2, R208, 0x20, RZ ;  /* 0x00000020d0107810 */ /* 0x000fe20007f5e0ff */
[----:B------:R-:W-:Y:S01]  /*3190*/  IMAD.MOV.U32 R21, RZ, RZ, R15 ;  /* 0x000000ffff157224 */ /* 0x000fe200078e000f */
[----:B------:R-:W-:Y:S02]  /*31a0*/  ISETP.GE.AND P6, PT, R210, UR4, PT ;  /* 0x00000004d2007c0c */ /* 0x000fe4000bfc6270 */
[----:B------:R-:W-:Y:S01]  /*31b0*/  ISETP.GE.AND P5, PT, R214, UR4, PT ;  /* 0x00000004d6007c0c */ /* 0x000fe2000bfa6270 */
[----:B------:R-:W-:Y:S01]  /*31c0*/  IMAD.X R17, RZ, RZ, R11, P2 ;  /* 0x000000ffff117224 */ /* 0x000fe200010e060b */
[----:B------:R-:W-:Y:S01]  /*31d0*/  ISETP.GE.AND P2, PT, R213, UR4, PT ;  /* 0x00000004d5007c0c */ /* 0x000fe2000bf46270 */
[----:B------:R-:W-:-:S04]  /*31e0*/  IMAD.WIDE.U32 R20, R16, R8, R20 ;  /* 0x0000000810147225 */ /* 0x000fc800078e0014 */
[----:B------:R-:W-:-:S04]  /*31f0*/  IMAD R17, R17, R8, RZ ;  /* 0x0000000811117224 */ /* 0x000fc800078e02ff */
[----:B-1----:R-:W1:Y:S01]  /*3200*/  @!P6 LDC.64 R4, c[0x0][0x218] ;  /* 0x00008600ff04eb82 */ /* 0x002e620000000a00 */
[----:B------:R-:W-:Y:S01]  /*3210*/  IMAD R17, R16, R9, R17 ;  /* 0x0000000910117224 */ /* 0x000fe200078e0211 */
[----:B------:R1:W-:Y:S06]  /*3220*/  @P6 STS.128 [R217+0x13000], RZ ;  /* 0x013000ffd9006388 */ /* 0x0003ec0000000c00 */
[----:B------:R-:W5:Y:S01]  /*3230*/  @!P5 LDC.64 R2, c[0x0][0x218] ;  /* 0x00008600ff02db82 */ /* 0x000f620000000a00 */
[----:B-1----:R-:W-:Y:S01]  /*3240*/  @!P6 LEA R8, P3, R20, R4, 0x1 ;  /* 0x000000041408e211 */ /* 0x002fe200078608ff */
[----:B------:R-:W-:-:S05]  /*3250*/  IMAD.IADD R4, R21, 0x1, R17 ;  /* 0x0000000115047824 */ /* 0x000fca00078e0211 */
[C---:B------:R-:W-:Y:S02]  /*3260*/  @!P6 LEA.HI.X R9, R20.reuse, R5, R4, 0x1, P3 ;  /* 0x000000051409e211 */ /* 0x040fe400018f0c04 */
[----:B-----5:R-:W-:-:S03]  /*3270*/  @!P5 LEA R2, P3, R20, R2, 0x1 ;  /* 0x000000021402d211 */ /* 0x020fc600078608ff */
        /* <DEDUP_REMOVED lines=19> */
.L_x_151:
[----:B------:R-:W-:Y:S05]  /*33b0*/  BSYNC B0 ;  /* 0x0000000000007941 */ /* 0x000fea0003800000 */
.L_x_150:
[----:B------:R2:W-:Y:S01]  /*33c0*/  @P1 STS.128 [R217+0x18000], RZ ;  /* 0x018000ffd9001388 */ /* 0x0005e20000000c00 */
[----:B------:R-:W-:Y:S01]  /*33d0*/  ULDC.64 UR6, c[0x0][0x268] ;  /* 0x00009a0000067ab9 */ /* 0x000fe20000000a00 */
[----:B------:R-:W-:Y:S01]  /*33e0*/  SHF.L.U32 R233, R203, 0x2, RZ ;  /* 0x00000002cbe97819 */ /* 0x000fe200000006ff */
[----:B-1----:R-:W-:Y:S01]  /*33f0*/  IMAD R3, R12, UR6, RZ ;  /* 0x000000060c037c24 */ /* 0x002fe2000f8e02ff */
[----:B------:R2:W-:Y:S01]  /*3400*/  @P1 STS.128 [R217+0x1a000], RZ ;  /* 0x01a000ffd9001388 */ /* 0x0005e20000000c00 */
[C---:B------:R-:W-:Y:S01]  /*3410*/  IMAD.WIDE.U32 R18, R14.reuse, UR6, R18 ;  /* 0x000000060e127c25 */ /* 0x040fe2000f8e0012 */
[----:B------:R-:W-:Y:S01]  /*3420*/  IADD3 R12, P2, R233, R232, RZ ;  /* 0x000000e8e90c7210 */ /* 0x000fe20007f5e0ff */
[----:B------:R-:W-:Y:S01]  /*3430*/  BSSY B0, `(.L_x_152) ;  /* 0x000002d000007945 */ /* 0x000fe20003800000 */
[----:B------:R2:W-:Y:S01]  /*3440*/  @P1 STS.128 [R217+0x1c000], RZ ;  /* 0x01c000ffd9001388 */ /* 0x0005e20000000c00 */
[----:B------:R-:W-:Y:S01]  /*3450*/  IMAD R3, R14, UR7, R3 ;  /* 0x000000070e037c24 */ /* 0x000fe2000f8e0203 */
[-C--:B------:R-:W-:Y:S01]  /*3460*/  ISETP.GE.AND P5, PT, R13, R10.reuse, PT ;  /* 0x0000000a0d00720c */ /* 0x080fe20003fa6270 */
[----:B------:R-:W-:Y:S01]  /*3470*/  IMAD.MOV.U32 R236, RZ, RZ, 0x7f800000 ;  /* 0x7f800000ffec7424 */ /* 0x000fe200078e00ff */
[----:B------:R-:W-:Y:S01]  /*3480*/  ISETP.GE.AND P6, PT, R203, R10, PT ;  /* 0x0000000acb00720c */ /* 0x000fe20003fc6270 */
[----:B------:R-:W-:Y:S01]  /*3490*/  IMAD.IADD R9, R19, 0x1, R3 ;  /* 0x0000000113097824 */ /* 0x000fe200078e0203 */
[----:B------:R-:W-:-:S02]  /*34a0*/  MOV R235, 0x7f800000 ;  /* 0x7f80000000eb7802 */ /* 0x000fc40000000f00 */
[----:B------:R-:W-:Y:S01]  /*34b0*/  IADD3.X R13, R216, R231, RZ, P2, !PT ;  /* 0x000000e7d80d7210 */ /* 0x000fe200017fe4ff */
[----:B------:R-:W-:Y:S08]  /*34c0*/  @P1 BRA `(.L_x_153) ;  /* 0x00000000008c1947 */ /* 0x000ff00003800000 */
[----:B------:R-:W-:Y:S01]  /*34d0*/  ULDC UR4, c[0x0][0x2d0] ;  /* 0x0000b40000047ab9 */ /* 0x000fe20000000800 */
[-C--:B------:R-:W-:Y:S01]  /*34e0*/  IMAD R8, R11, R6.reuse, RZ ;  /* 0x000000060b087224 */ /* 0x080fe200078e02ff */
[----:B------:R-:W-:Y:S01]  /*34f0*/  ISETP.GE.AND P3, PT, R210, UR4, PT ;  /* 0x00000004d2007c0c */ /* 0x000fe2000bf66270 */
[----:B------:R-:W-:Y:S01]  /*3500*/  IMAD.MOV.U32 R14, RZ, RZ, R18 ;  /* 0x000000ffff0e7224 */ /* 0x000fe200078e0012 */
[----:B------:R-:W-:Y:S01]  /*3510*/  ISETP.GE.AND P2, PT, R214, UR4, PT ;  /* 0x00000004d6007c0c */ /* 0x000fe2000bf46270 */
[----:B------:R-:W-:Y:S02]  /*3520*/  IMAD.MOV.U32 R15, RZ, RZ, R9 ;  /* 0x000000ffff0f7224 */ /* 0x000fe400078e0009 */
[C---:B------:R-:W-:Y:S02]  /*3530*/  IMAD R8, R208.reuse, R7, R8 ;  /* 0x00000007d0087224 */ /* 0x040fe400078e0208 */
[----:B------:R-:W-:-:S04]  /*3540*/  IMAD.WIDE.U32 R14, R208, R6, R14 ;  /* 0x00000006d00e7225 */ /* 0x000fc800078e000e */
[----:B------:R-:W-:Y:S02]  /*3550*/  IMAD.IADD R8, R15, 0x1, R8 ;  /* 0x000000010f087824 */ /* 0x000fe400078e0208 */
[----:B------:R-:W1:Y:S01]  /*3560*/  @!P3 LDC.64 R4, c[0x0][0x220] ;  /* 0x00008800ff04bb82 */ /* 0x000e620000000a00 */
[----:B------:R1:W-:Y:S07]  /*3570*/  @P3 STS.128 [R217+0x18000], RZ ;  /* 0x018000ffd9003388 */ /* 0x0003ee0000000c00 */
[----:B------:R-:W5:Y:S01]  /*3580*/  @!P2 LDC.64 R2, c[0x0][0x220] ;  /* 0x00008800ff02ab82 */ /* 0x000f620000000a00 */
[----:B-1----:R-:W-:-:S04]  /*3590*/  @!P3 LEA R4, P1, R14, R4, 0x1 ;  /* 0x000000040e04b211 */ /* 0x002fc800078208ff */
[C---:B------:R-:W-:Y:S02]  /*35a0*/  @!P3 LEA.HI.X R5, R14.reuse, R5, R8, 0x1, P1 ;  /* 0x000000050e05b211 */ /* 0x040fe400008f0c08 */
[----:B-----5:R-:W-:-:S03]  /*35b0*/  @!P2 LEA R2, P1, R14, R2, 0x1 ;  /* 0x000000020e02a211 */ /* 0x020fc600078208ff */
[----:B------:R-:W-:Y:S01]  /*35c0*/  @!PT LDS RZ, [RZ] ;  /* 0x00000000fffff984 */ /* 0x000fe20000000800 */
[----:B------:R-:W-:Y:S01]  /*35d0*/  @!PT LDS RZ, [RZ] ;  /* 0x00000000fffff984 */ /* 0x000fe20000000800 */
[----:B------:R-:W-:Y:S01]  /*35e0*/  @!PT LDS RZ, [RZ] ;  /* 0x00000000fffff984 */ /* 0x000fe20000000800 */
[----:B------:R1:W-:Y:S01]  /*35f0*/  @!P3 LDGSTS.E.BYPASS.LTC128B.128 [R217+0x18000], desc[UR14][R4.64] ;  /* 0x1800000004d9bfae */ /* 0x0003e2000b901d4e */
[----:B------:R-:W-:-:S03]  /*3600*/  @!P2 LEA.HI.X R3, R14, R3, R8, 0x1, P1 ;  /* 0x000000030e03a211 */ /* 0x000fc600008f0c08 */
[----:B------:R1:W-:Y:S01]  /*3610*/  @P2 STS.128 [R217+0x1a000], RZ ;  /* 0x01a000ffd9002388 */ /* 0x0003e20000000c00 */
[----:B------:R-:W-:-:S03]  /*3620*/  ISETP.GE.AND P1, PT, R213, UR4, PT ;  /* 0x00000004d5007c0c */ /* 0x000fc6000bf26270 */
[----:B------:R-:W-:Y:S01]  /*3630*/  @!PT LDS RZ, [RZ] ;  /* 0x00000000fffff984 */ /* 0x000fe20000000800 */
[----:B------:R-:W-:Y:S01]  /*3640*/  @!PT LDS RZ, [RZ] ;  /* 0x00000000fffff984 */ /* 0x000fe20000000800 */
[----:B------:R-:W-:Y:S01]  /*3650*/  @!PT LDS RZ, [RZ] ;  /* 0x00000000fffff984 */ /* 0x000fe20000000800 */
[----:B------:R1:W-:Y:S10]  /*3660*/  @!P2 LDGSTS.E.BYPASS.LTC128B.128 [R217+0x1a000], desc[UR14][R2.64+0x80] ;  /* 0x1a00008002d9afae */ /* 0x0003f4000b901d4e */
        /* <DEDUP_REMOVED lines=9> */
.L_x_153:
[----:B------:R-:W-:Y:S05]  /*3700*/  BSYNC B0 ;  /* 0x0000000000007941 */ /* 0x000fea0003800000 */
.L_x_152:
        /* <DEDUP_REMOVED lines=8> */
[----:B------:R-:W-:Y:S01]  /*3790*/  ISETP.GE.AND P4, PT, R210, UR4, PT ;  /* 0x00000004d2007c0c */ /* 0x000fe2000bf86270 */
[----:B------:R-:W-:Y:S01]  /*37a0*/  IMAD.MOV.U32 R15, RZ, RZ, R9 ;  /* 0x000000ffff0f7224 */ /* 0x000fe200078e0009 */
        /* <DEDUP_REMOVED lines=32> */
.L_x_155:
[----:B------:R-:W-:Y:S05]  /*39b0*/  BSYNC B0 ;  /* 0x0000000000007941 */ /* 0x000fea0003800000 */
.L_x_154:
[----:B------:R-:W2:Y:S01]  /*39c0*/  LDC R223, c[0x0][0x270] ;  /* 0x00009c00ffdf7b82 */ /* 0x000ea20000000800 */
[----:B------:R-:W-:Y:S01]  /*39d0*/  IMAD.MOV.U32 R190, RZ, RZ, 0x20 ;  /* 0x00000020ffbe7424 */ /* 0x000fe200078e00ff */
[----:B------:R-:W-:Y:S01]  /*39e0*/  R2P PR, R204, 0x6 ;  /* 0x00000006cc007804 */ /* 0x000fe20000000000 */
[----:B------:R-:W-:Y:S01]  /*39f0*/  VIADD R226, R203, 0x1 ;  /* 0x00000001cbe27836 */ /* 0x000fe20000000000 */
[----:B------:R-:W-:Y:S01]  /*3a00*/  ULDC UR4, c[0x0][0x2d0] ;  /* 0x0000b40000047ab9 */ /* 0x000fe20000000800 */
[----:B------:R-:W-:Y:S01]  /*3a10*/  IMAD.MOV.U32 R189, RZ, RZ, 0x40 ;  /* 0x00000040ffbd7424 */ /* 0x000fe200078e00ff */
[----:B------:R2:W5:Y:S01]  /*3a20*/  @!P6 LDG.E R235, desc[UR14][R12.64] ;  /* 0x0000000e0cebe981 */ /* 0x000562000c1e1900 */
[----:B-1----:R-:W-:Y:S01]  /*3a30*/  VIADD R3, R200, 0x3000 ;  /* 0x00003000c8037836 */ /* 0x002fe20000000000 */
[----:B------:R-:W-:Y:S01]  /*3a40*/  SEL R190, R190, 0xffffffe0, !P1 ;  /* 0xffffffe0bebe7807 */ /* 0x000fe20004800000 */
[----:B------:R-:W-:Y:S01]  /*3a50*/  VIADD R2, R199, 0x3000 ;  /* 0x00003000c7027836 */ /* 0x000fe20000000000 */
[----:B------:R-:W-:Y:S01]  /*3a60*/  IADD3 R226, R240, R226, -R225 ;  /* 0x000000e2f0e27210 */ /* 0x000fe20007ffe8e1 */
[----:B------:R-:W-:Y:S01]  /*3a70*/  IMAD.MOV.U32 R234, RZ, RZ, R237 ;  /* 0x000000ffffea7224 */ /* 0x000fe200078e00ed */
[----:B------:R-:W-:Y:S01]  /*3a80*/  IADD3 R225, R225, 0x40, R239 ;  /* 0x00000040e1e17810 */ /* 0x000fe20007ffe0ef */
[----:B------:R-:W-:Y:S01]  /*3a90*/  IMAD.IADD R188, R193, 0x1, R190 ;  /* 0x00000001c1bc7824 */ /* 0x000fe200078e02be */
[----:B------:R-:W-:Y:S01]  /*3aa0*/  SEL R189, R189, 0xffffffc0, !P2 ;  /* 0xffffffc0bdbd7807 */ /* 0x000fe20005000000 */
[----:B------:R-:W-:Y:S01]  /*3ab0*/  VIADD R224, R239, 0x40 ;  /* 0x00000040efe07836 */ /* 0x000fe20000000000 */
[----:B------:R-:W-:-:S02]  /*3ac0*/  SEL R192, R3, R200, !P0 ;  /* 0x000000c803c07207 */ /* 0x000fc40004000000 */
[----:B------:R-:W-:Y:S02]  /*3ad0*/  CS2R R142, SRZ ;  /* 0x00000000008e7805 */ /* 0x000fe4000001ff00 */
[----:B------:R-:W-:Y:S02]  /*3ae0*/  SEL R191, R2, R199, !P0 ;  /* 0x000000c702bf7207 */ /* 0x000fe40004000000 */
        /* <DEDUP_REMOVED lines=47> */
[----:B------:R-:W-:Y:S01]  /*3de0*/  IMAD.IADD R225, R225, 0x1, -R240 ;  /* 0x00000001e1e17824 */ /* 0x000fe200078e0af0 */
[----:B------:R-:W-:Y:S01]  /*3df0*/  LEA R192, R192, UR5, 0x1 ;  /* 0x00000005c0c07c11 */ /* 0x000fe2000f8e08ff */
[----:B------:R-:W-:Y:S01]  /*3e00*/  IMAD.IADD R2, R193, 0x1, R189 ;  /* 0x00000001c1027824 */ /* 0x000fe200078e02bd */
[----:B------:R-:W-:Y:S01]  /*3e10*/  LEA R191, R191, UR5, 0x1 ;  /* 0x00000005bfbf7c11 */ /* 0x000fe2000f8e08ff */
[----:B------:R-:W-:Y:S01]  /*3e20*/  IMAD.IADD R3, R189, 0x1, R188 ;  /* 0x00000001bd037824 */ /* 0x000fe200078e02bc */
[----:B------:R-:W-:Y:S01]  /*3e30*/  ULDC UR6, c[0x0][0x2dc] ;  /* 0x0000b70000067ab9 */ /* 0x000fe20000000800 */
[----:B------:R-:W-:Y:S01]  /*3e40*/  ULDC UR7, c[0x0][0x2ec] ;  /* 0x0000bb0000077ab9 */ /* 0x000fe20000000800 */
[----:B------:R1:W5:Y:S04]  /*3e50*/  @!P5 LDG.E R236, desc[UR14][R12.64+0x20] ;  /* 0x0000200e0cecd981 */ /* 0x000368000c1e1900 */
[----:B--2---:R-:W0:Y:S02]  /*3e60*/  LDGDEPBAR ;  /* 0x00000000000079af */ /* 0x004e240000000000 */
.L_x_158:
[----:B------:R-:W0:Y:S01]  /*3e70*/  LDGDEPBAR ;  /* 0x00000000000079af */ /* 0x000e220000000000 */
[----:B------:R-:W-:Y:S02]  /*3e80*/  IMAD.IADD R98, R192, 0x1, R190 ;  /* 0x00000001c0627824 */ /* 0x000fe400078e02be */
[----:B-----5:R-:W-:Y:S01]  /*3e90*/  FMUL.FTZ R163, R236, 1.4426950216293334961 ;  /* 0x3fb8aa3beca37820 */ /* 0x020fe20000410000 */
[----:B------:R-:W-:Y:S01]  /*3ea0*/  IMAD.IADD R97, R192, 0x1, R189 ;  /* 0x00000001c0617824 */ /* 0x000fe200078e02bd */
[----:B------:R-:W-:Y:S01]  /*3eb0*/  FSETP.NEU.FTZ.AND P0, PT, R235, -INF , PT ;  /* 0xff800000eb00780b */ /* 0x000fe20003f1d000 */
[----:B------:R-:W-:Y:S01]  /*3ec0*/  IMAD.SHL.U32 R99, R238, 0x40, RZ ;  /* 0x00000040ee637824 */ /* 0x000fe200078e00ff */
[----:B------:R-:W-:Y:S02]  /*3ed0*/  IADD3 R96, R98, R189, RZ ;  /* 0x000000bd62607210 */ /* 0x000fe40007ffe0ff */
[----:B------:R-:W-:Y:S02]  /*3ee0*/  ISETP.GT.AND P6, PT, R238, R227, PT ;  /* 0x000000e3ee00720c */ /* 0x000fe40003fc4270 */
[----:B------:R-:W-:Y:S04]  /*3ef0*/  ISETP.GE.AND P2, PT, R99, R225, PT ;  /* 0x000000e16300720c */ /* 0x000fe80003f46270 */
[----:B------:R-:W-:Y:S01]  /*3f00*/  ISETP.LT.AND P2, PT, R224, R240, P2 ;  /* 0x000000f0e000720c */ /* 0x000fe20001741270 */
[----:B------:R-:W-:Y:S04]  /*3f10*/  DEPBAR.LE SB0, 0x0 ;  /* 0x000080000000791a */ /* 0x000fe80000000000 */
[----:B------:R-:W-:Y:S08]  /*3f20*/  BAR.SYNC.DEFER_BLOCKING 0x0 ;  /* 0x0000000000007b1d */ /* 0x000ff00000010000 */
[----:B------:R-:W-:Y:S01]  /*3f30*/  @!P2 LEA R159, R215, R202, 0x6 ;  /* 0x000000cad79fa211 */ /* 0x000fe200078e30ff */
[----:B------:R-:W-:Y:S02]  /*3f40*/  @!P2 IMAD.IADD R149, R226, 0x1, R99 ;  /* 0x00000001e295a824 */ /* 0x000fe400078e0263 */
[----:B------:R-:W-:Y:S01]  /*3f50*/  FMUL.FTZ R99, R235, 1.4426950216293334961 ;  /* 0x3fb8aa3beb637820 */ /* 0x000fe20000410000 */
[C---:B------:R-:W-:Y:S01]  /*3f60*/  @!P2 IADD3 R165, R159.reuse, 0x19, RZ ;  /* 0x000000199fa5a810 */ /* 0x040fe20007ffe0ff */
[----:B------:R-:W-:Y:S01]  /*3f70*/  @!P2 VIADD R151, R159, 0x1 ;  /* 0x000000019f97a836 */ /* 0x000fe20000000000 */
[----:B------:R-:W-:Y:S01]  /*3f80*/  @!P2 VIMNMX R160, R149, R240, PT ;  /* 0x000000f095a0a248 */ /* 0x000fe20003fe0100 */
[----:B------:R-:W-:Y:S01]  /*3f90*/  @!P2 VIADD R153, R159, 0x8 ;  /* 0x000000089f99a836 */ /* 0x000fe20000000000 */
[----:B------:R-:W-:Y:S01]  /*3fa0*/  FSEL R99, R99, RZ, P0 ;  /* 0x000000ff63637208 */ /* 0x000fe20000000000 */
[----:B------:R-:W-:Y:S01]  /*3fb0*/  @!P2 VIADD R157, R159, 0x10 ;  /* 0x000000109f9da836 */ /* 0x000fe20000000000 */
[-C--:B------:R-:W-:Y:S02]  /*3fc0*/  @!P2 ISETP.GE.AND P0, PT, R151, R160.reuse, PT ;  /* 0x000000a09700a20c */ /* 0x080fe40003f06270 */
[----:B------:R-:W-:Y:S02]  /*3fd0*/  @!P2 VIADDMNMX R162, R149, 0x8, R240, PT ;  /* 0x0000000895a2a846 */ /* 0x000fe400038001f0 */
[C---:B------:R-:W-:Y:S02]  /*3fe0*/  @!P2 IADD3 R155, R159.reuse, 0x9, RZ ;  /* 0x000000099f9ba810 */ /* 0x040fe40007ffe0ff */
[C---:B------:R-:W-:Y:S02]  /*3ff0*/  @!P2 IADD3 R161, R159.reuse, 0x11, RZ ;  /* 0x000000119fa1a810 */ /* 0x040fe40007ffe0ff */
[----:B------:R-:W-:Y:S01]  /*4000*/  @!P2 ISETP.GE.AND P1, PT, R159, R160, PT ;  /* 0x000000a09f00a20c */ /* 0x000fe20003f26270 */
[----:B------:R-:W-:Y:S04]  /*4010*/  LDSM.16.M88.4 R68, [R192] ;  /* 0x00000000c044783b */ /* 0x000fe80000000200 */
[----:B------:R-:W2:Y:S04]  /*4020*/  LDSM.16.M88.4 R72, [R198+UR5+0x12000] ;  /* 0x01200005c648783b */ /* 0x000ea80008000200 */
[----:B------:R-:W1:Y:S04]  /*4030*/  LDSM.16.M88.4 R76, [R198+UR5+0x12800] ;  /* 0x01280005c64c783b */ /* 0x000e680008000200 */
[----:B------:R-:W-:Y:S04]  /*4040*/  LDSM.16.M88.4 R80, [R98] ;  /* 0x000000006250783b */ /* 0x000fe80000000200 */
[----:B------:R-:W3:Y:S04]  /*4050*/  LDSM.16.M88.4 R84, [R197] ;  /* 0x00000000c554783b */ /* 0x000ee80000000200 */
[----:B------:R-:W4:Y:S04]  /*4060*/  LDSM.16.M88.4 R88, [R197+0x800] ;  /* 0x00080000c558783b */ /* 0x000f280000000200 */
[----:B------:R-:W-:Y:S01]  /*4070*/  LDSM.16.M88.4 R92, [R196] ;  /* 0x00000000c45c783b */ /* 0x000fe20000000200 */
[C---:B--2---:R-:W-:Y:S06]  /*4080*/  HMMA.16816.F32 R4, R68.reuse, R72, RZ ;  /* 0x000000484404723c */ /* 0x044fec00000018ff */
[C---:B------:R-:W-:Y:S01]  /*4090*/  HMMA.16816.F32 R8, R68.reuse, R74, RZ ;  /* 0x0000004a4408723c */ /* 0x040fe200000018ff */
[----:B------:R-:W2:Y:S05]  /*40a0*/  LDSM.16.M88.4 R72, [R97] ;  /* 0x000000006148783b */ /* 0x000eaa0000000200 */
[C---:B-1----:R-:W-:Y:S06]  /*40b0*/  HMMA.16816.F32 R12, R68.reuse, R76, RZ ;  /* 0x0000004c440c723c */ /* 0x042fec00000018ff */
[----:B------:R-:W-:Y:S01]  /*40c0*/  HMMA.16816.F32 R16, R68, R78, RZ ;  /* 0x0000004e4410723c */ /* 0x000fe200000018ff */
[----:B------:R-:W1:Y:S04]  /*40d0*/  LDSM.16.M88.4 R68, [R196+0x800] ;  /* 0x00080000c444783b */ /* 0x000e680000000200 */
[----:B------:R-:W-:Y:S01]  /*40e0*/  LDSM.16.M88.4 R76, [R96] ;  /* 0x00000000604c783b */ /* 0x000fe20000000200 */
[C---:B---3--:R-:W-:Y:S06]  /*40f0*/  HMMA.16816.F32 R4, R80.reuse, R84, R4 ;  /* 0x000000545004723c */ /* 0x048fec0000001804 */
[C---:B------:R-:W-:Y:S01]  /*4100*/  HMMA.16816.F32 R8, R80.reuse, R86, R8 ;  /* 0x000000565008723c */ /* 0x040fe20000001808 */
[----:B------:R-:W3:Y:S05]  /*4110*/  LDSM.16.M88.4 R84, [R195] ;  /* 0x00000000c354783b */ /* 0x000eea0000000200 */
[C---:B----4-:R-:W-:Y:S06]  /*4120*/  HMMA.16816.F32 R12, R80.reuse, R88, R12 ;  /* 0x00000058500c723c */ /* 0x050fec000000180c */
[----:B------:R-:W-:Y:S01]  /*4130*/  HMMA.16816.F32 R16, R80, R90, R16 ;  /* 0x0000005a5010723c */ /* 0x000fe20000001810 */
[----:B------:R-:W4:Y:S04]  /*4140*/  LDSM.16.M88.4 R80, [R195+0x800] ;  /* 0x00080000c350783b */ /* 0x000f280000000200 */
[----:B------:R-:W-:Y:S01]  /*4150*/  LDSM.16.M88.4 R88, [R192+0x2000] ;  /* 0x00200000c058783b */ /* 0x000fe20000000200 */
[C---:B--2---:R-:W-:Y:S06]  /*4160*/  HMMA.16816.F32 R4, R72.reuse, R92, R4 ;  /* 0x0000005c4804723c */ /* 0x044fec0000001804 */
[C---:B------:R-:W-:Y:S01]  /*4170*/  HMMA.16816.F32 R8, R72.reuse, R94, R8 ;  /* 0x0000005e4808723c */ /* 0x040fe20000001808 */
[----:B------:R-:W2:Y:S05]  /*4180*/  LDSM.16.M88.4 R92, [R198+UR5+0x14000] ;  /* 0x01400005c65c783b */ /* 0x000eaa0008000200 */
[C---:B-1----:R-:W-:Y:S06]  /*4190*/  HMMA.16816.F32 R12, R72.reuse, R68, R12 ;  /* 0x00000044480c723c */ /* 0x042fec000000180c */
[----:B------:R-:W-:Y:S01]  /*41a0*/  HMMA.16816.F32 R16, R72, R70, R16 ;  /* 0x000000464810723c */ /* 0x000fe20000001810 */
[----:B------:R-:W1:Y:S04]  /*41b0*/  LDSM.16.M88.4 R68, [R198+UR5+0x14800] ;  /* 0x01480005c644783b */ /* 0x000e680008000200 */
[----:B------:R-:W-:Y:S01]  /*41c0*/  LDSM.16.M88.4 R72, [R98+0x2000] ;  /* 0x002000006248783b */ /* 0x000fe20000000200 */
[C---:B---3--:R-:W-:Y:S06]  /*41d0*/  HMMA.16816.F32 R4, R76.reuse, R84, R4 ;  /* 0x000000544c04723c */ /* 0x048fec0000001804 */
[C---:B------:R-:W-:Y:S01]  /*41e0*/  HMMA.16816.F32 R8, R76.reuse, R86, R8 ;  /* 0x000000564c08723c */ /* 0x040fe20000001808 */
[----:B------:R-:W3:Y:S05]  /*41f0*/  LDSM.16.M88.4 R84, [R197+0x2000] ;  /* 0x00200000c554783b */ /* 0x000eea0000000200 */
[C---:B----4-:R-:W-:Y:S06]  /*4200*/  HMMA.16816.F32 R12, R76.reuse, R80, R12 ;  /* 0x000000504c0c723c */ /* 0x050fec000000180c */
[----:B------:R-:W-:Y:S01]  /*4210*/  HMMA.16816.F32 R16, R76, R82, R16 ;  /* 0x000000524c10723c */ /* 0x000fe20000001810 */
[----:B------:R-:W4:Y:S04]  /*4220*/  LDSM.16.M88.4 R76, [R197+0x2800] ;  /* 0x00280000c54c783b */ /* 0x000f280000000200 */
[----:B------:R-:W-:Y:S01]  /*4230*/  LDSM.16.M88.4 R80, [R97+0x2000] ;  /* 0x002000006150783b */ /* 0x000fe20000000200 */
[C---:B--2---:R-:W-:Y:S06]  /*4240*/  HMMA.16816.F32 R4, R88.reuse, R92, R4 ;  /* 0x0000005c5804723c */ /* 0x044fec0000001804 */
[C---:B------:R-:W-:Y:S01]  /*4250*/  HMMA.16816.F32 R8, R88.reuse, R94, R8 ;  /* 0x0000005e5808723c */ /* 0x040fe20000001808 */
[----:B------:R-:W2:Y:S05]  /*4260*/  LDSM.16.M88.4 R92, [R196+0x2000] ;  /* 0x00200000c45c783b */ /* 0x000eaa0000000200 */
[C---:B-1----:R-:W-:Y:S06]  /*4270*/  HMMA.16816.F32 R12, R88.reuse, R68, R12 ;  /* 0x00000044580c723c */ /* 0x042fec000000180c */
[----:B------:R-:W-:Y:S01]  /*4280*/  HMMA.16816.F32 R16, R88, R70, R16 ;  /* 0x000000465810723c */ /* 0x000fe20000001810 */
[----:B------:R-:W1:Y:S04]  /*4290*/  LDSM.16.M88.4 R68, [R196+0x2800] ;  /* 0x00280000c444783b */ /* 0x000e680000000200 */
        /* <DEDUP_REMOVED lines=33> */
[----:B------:R-:W-:Y:S06]  /*44b0*/  HMMA.16816.F32 R16, R80, R74, R16 ;  /* 0x0000004a5010723c */ /* 0x000fec0000001810 */
[C---:B--2---:R-:W-:Y:S06]  /*44c0*/  HMMA.16816.F32 R4, R84.reuse, R92, R4 ;  /* 0x0000005c5404723c */ /* 0x044fec0000001804 */
[C---:B------:R-:W-:Y:S06]  /*44d0*/  HMMA.16816.F32 R8, R84.reuse, R94, R8 ;  /* 0x0000005e5408723c */ /* 0x040fec0000001808 */
[C---:B-1----:R-:W-:Y:S06]  /*44e0*/  HMMA.16816.F32 R12, R84.reuse, R68, R12 ;  /* 0x00000044540c723c */ /* 0x042fec000000180c */
[----:B------:R-:W-:Y:S01]  /*44f0*/  HMMA.16816.F32 R16, R84, R70, R16 ;  /* 0x000000465410723c */ /* 0x000fe20000001810 */
[----:B------:R-:W1:Y:S05]  /*4500*/  LDSM.16.M88.4 R68, [R195+0x4800] ;  /* 0x00480000c344783b */ /* 0x000e6a0000000200 */
[C---:B---3--:R-:W-:Y:S06]  /*4510*/  HMMA.16816.F32 R4, R76.reuse, R88, R4 ;  /* 0x000000584c04723c */ /* 0x048fec0000001804 */
[C---:B------:R-:W-:Y:S11]  /*4520*/  HMMA.16816.F32 R8, R76.reuse, R90, R8 ;  /* 0x0000005a4c08723c */ /* 0x040ff60000001808 */
[----:B------:R-:W-:Y:S07]  /*4530*/  @!UPT UIADD3 URZ, URZ, URZ, URZ ;  /* 0x0000003f3f3ff290 */ /* 0x000fee000fffe03f */
[----:B------:R-:W-:Y:S02]  /*4540*/  @!P2 FSEL R5, R5, -INF , !P0 ;  /* 0xff8000000505a808 */ /* 0x000fe40004000000 */
[----:B------:R-:W-:Y:S02]  /*4550*/  FSETP.NEU.FTZ.AND P0, PT, R236, -INF , PT ;  /* 0xff800000ec00780b */ /* 0x000fe40003f1d000 */
[----:B------:R-:W-:Y:S01]  /*4560*/  @!P2 FSEL R4, R4, -INF , !P1 ;  /* 0xff8000000404a808 */ /* 0x000fe20004800000 */
[--C-:B------:R-:W-:Y:S01]  /*4570*/  FFMA.FTZ R149, R5, UR7, -R99.reuse ;  /* 0x0000000705957c23 */ /* 0x100fe20008010863 */
[----:B------:R-:W-:Y:S02]  /*4580*/  FSEL R163, R163, RZ, P0 ;  /* 0x000000ffa3a37208 */ /* 0x000fe40000000000 */
[-C--:B------:R-:W-:Y:S01]  /*4590*/  @!P2 ISETP.GE.AND P0, PT, R151, R162.reuse, PT ;  /* 0x000000a29700a20c */ /* 0x080fe20003f06270 */
[----:B------:R-:W-:Y:S01]  /*45a0*/  FFMA.FTZ R148, R4, UR7, -R99 ;  /* 0x0000000704947c23 */ /* 0x000fe20008010863 */
[----:B------:R-:W-:Y:S01]  /*45b0*/  @!P2 ISETP.GE.AND P1, PT, R159, R162, PT ;  /* 0x000000a29f00a20c */ /* 0x000fe20003f26270 */
[C---:B-1----:R-:W-:Y:S01]  /*45c0*/  HMMA.16816.F32 R12, R76.reuse, R68, R12 ;  /* 0x000000444c0c723c */ /* 0x042fe2000000180c */
[----:B------:R-:W-:Y:S02]  /*45d0*/  MUFU.EX2 R149, R149 ;  /* 0x0000009500957308 */ /* 0x000fe40000000800 */
[----:B------:R-:W-:Y:S02]  /*45e0*/  @!P2 FSEL R7, R7, -INF , !P0 ;  /* 0xff8000000707a808 */ /* 0x000fe40004000000 */
[-C--:B------:R-:W-:Y:S01]  /*45f0*/  @!P2 ISETP.GE.AND P0, PT, R153, R160.reuse, PT ;  /* 0x000000a09900a20c */ /* 0x080fe20003f06270 */
[----:B------:R-:W-:Y:S05]  /*4600*/  HMMA.16816.F32 R16, R76, R70, R16 ;  /* 0x000000464c10723c */ /* 0x000fea0000001810 */
[----:B------:R-:W1:Y:S01]  /*4610*/  MUFU.EX2 R148, R148 ;  /* 0x0000009400947308 */ /* 0x000e620000000800 */
[----:B------:R-:W-:Y:S01]  /*4620*/  @!P2 FSEL R8, R8, -INF , !P0 ;  /* 0xff8000000808a808 */ /* 0x000fe20004000000 */
[----:B------:R-:W-:Y:S01]  /*4630*/  FFMA.FTZ R151, R7, UR7, -R163 ;  /* 0x0000000707977c23 */ /* 0x000fe200080108a3 */
[----:B------:R-:W-:Y:S04]  /*4640*/  @!P2 ISETP.GE.AND P0, PT, R155, R160, PT ;  /* 0x000000a09b00a20c */ /* 0x000fe80003f06270 */
[----:B------:R-:W-:Y:S01]  /*4650*/  @!P2 FSEL R9, R9, -INF , !P0 ;  /* 0xff8000000909a808 */ /* 0x000fe20004000000 */
[--C-:B------:R-:W-:Y:S01]  /*4660*/  FFMA.FTZ R152, R8, UR7, -R99.reuse ;  /* 0x0000000708987c23 */ /* 0x100fe20008010863 */
[-C--:B------:R-:W-:Y:S01]  /*4670*/  @!P2 ISETP.GE.AND P0, PT, R153, R162.reuse, PT ;  /* 0x000000a29900a20c */ /* 0x080fe20003f06270 */
[----:B------:R-:W-:Y:S01]  /*4680*/  MUFU.EX2 R151, R151 ;  /* 0x0000009700977308 */ /* 0x000fe20000000800 */
[----:B------:R-:W-:Y:S01]  /*4690*/  @!P2 FSEL R6, R6, -INF , !P1 ;  /* 0xff8000000606a808 */ /* 0x000fe20004800000 */
[----:B------:R-:W-:Y:S01]  /*46a0*/  FFMA.FTZ R153, R9, UR7, -R99 ;  /* 0x0000000709997c23 */ /* 0x000fe20008010863 */
[----:B------:R-:W-:Y:S02]  /*46b0*/  @!P2 FSEL R10, R10, -INF , !P0 ;  /* 0xff8000000a0aa808 */ /* 0x000fe40004000000 */
[----:B------:R-:W-:Y:S01]  /*46c0*/  @!P2 ISETP.GE.AND P0, PT, R155, R162, PT ;  /* 0x000000a29b00a20c */ /* 0x000fe20003f06270 */
[--C-:B------:R-:W-:Y:S01]  /*46d0*/  FFMA.FTZ R150, R6, UR7, -R163.reuse ;  /* 0x0000000706967c23 */ /* 0x100fe200080108a3 */
[----:B-1----:R-:W-:Y:S01]  /*46e0*/  F2FP.F16.F32.PACK_AB R170, R149, R148 ;  /* 0x0000009495aa723e */ /* 0x002fe200000000ff */
[--C-:B------:R-:W-:Y:S01]  /*46f0*/  FFMA.FTZ R154, R10, UR7, -R163.reuse ;  /* 0x000000070a9a7c23 */ /* 0x100fe200080108a3 */
[----:B------:R-:W-:Y:S01]  /*4700*/  @!P2 FSEL R11, R11, -INF , !P0 ;  /* 0xff8000000b0ba808 */ /* 0x000fe20004000000 */
[----:B------:R-:W-:Y:S01]  /*4710*/  MUFU.EX2 R152, R152 ;  /* 0x0000009800987308 */ /* 0x000fe20000000800 */
[-C--:B------:R-:W-:Y:S01]  /*4720*/  @!P2 ISETP.GE.AND P0, PT, R157, R160.reuse, PT ;  /* 0x000000a09d00a20c */ /* 0x080fe20003f06270 */
[----:B------:R-:W-:Y:S02]  /*4730*/  STS [R219+0x20000], R170 ;  /* 0x020000aadb007388 */ /* 0x000fe40000000800 */
[----:B------:R-:W-:Y:S01]  /*4740*/  FFMA.FTZ R155, R11, UR7, -R163 ;  /* 0x000000070b9b7c23 */ /* 0x000fe200080108a3 */
[----:B------:R-:W-:Y:S02]  /*4750*/  @!P2 FSEL R12, R12, -INF , !P0 ;  /* 0xff8000000c0ca808 */ /* 0x000fe40004000000 */
[----:B------:R-:W-:Y:S03]  /*4760*/  @!P2 ISETP.GE.AND P0, PT, R161, R160, PT ;  /* 0x000000a0a100a20c */ /* 0x000fe60003f06270 */
[----:B------:R-:W1:Y:S01]  /*4770*/  MUFU.EX2 R150, R150 ;  /* 0x0000009600967308 */ /* 0x000e620000000800 */
[--C-:B------:R-:W-:Y:S01]  /*4780*/  FFMA.FTZ R156, R12, UR7, -R99.reuse ;  /* 0x000000070c9c7c23 */ /* 0x100fe20008010863 */
[----:B------:R-:W-:Y:S02]  /*4790*/  @!P2 FSEL R13, R13, -INF , !P0 ;  /* 0xff8000000d0da808 */ /* 0x000fe40004000000 */
[-C--:B------:R-:W-:Y:S03]  /*47a0*/  @!P2 ISETP.GE.AND P0, PT, R157, R162.reuse, PT ;  /* 0x000000a29d00a20c */ /* 0x080fe60003f06270 */
[----:B------:R-:W-:Y:S01]  /*47b0*/  FFMA.FTZ R157, R13, UR7, -R99 ;  /* 0x000000070d9d7c23 */ /* 0x000fe20008010863 */
[----:B------:R-:W-:Y:S02]  /*47c0*/  @!P2 FSEL R14, R14, -INF , !P0 ;  /* 0xff8000000e0ea808 */ /* 0x000fe40004000000 */
[----:B------:R-:W-:Y:S01]  /*47d0*/  MUFU.EX2 R154, R154 ;  /* 0x0000009a009a7308 */ /* 0x000fe20000000800 */
[----:B------:R-:W-:Y:S01]  /*47e0*/  @!P2 ISETP.GE.AND P0, PT, R161, R162, PT ;  /* 0x000000a2a100a20c */ /* 0x000fe20003f06270 */
[----:B------:R-:W-:Y:S02]  /*47f0*/  @!P2 VIADD R161, R159, 0x18 ;  /* 0x000000189fa1a836 */ /* 0x000fe40000000000 */
[--C-:B------:R-:W-:Y:S01]  /*4800*/  FFMA.FTZ R158, R14, UR7, -R163.reuse ;  /* 0x000000070e9e7c23 */ /* 0x100fe200080108a3 */
[----:B------:R-:W-:Y:S02]  /*4810*/  @!P2 FSEL R15, R15, -INF , !P0 ;  /* 0xff8000000f0fa808 */ /* 0x000fe40004000000 */
[C---:B------:R-:W-:Y:S03]  /*4820*/  @!P2 ISETP.GE.AND P0, PT, R161.reuse, R160, PT ;  /* 0x000000a0a100a20c */ /* 0x040fe60003f06270 */
[----:B------:R-:W2:Y:S01]  /*4830*/  MUFU.EX2 R155, R155 ;  /* 0x0000009b009b7308 */ /* 0x000ea20000000800 */
[----:B------:R-:W-:Y:S01]  /*4840*/  @!P2 ISETP.GE.AND P1, PT, R161, R162, PT ;  /* 0x000000a2a100a20c */ /* 0x000fe20003f26270 */
[----:B------:R-:W-:Y:S01]  /*4850*/  FFMA.FTZ R164, R15, UR7, -R163 ;  /* 0x000000070fa47c23 */ /* 0x000fe200080108a3 */
[----:B------:R-:W-:Y:S02]  /*4860*/  @!P2 FSEL R16, R16, -INF , !P0 ;  /* 0xff8000001010a808 */ /* 0x000fe40004000000 */
[----:B------:R-:W-:Y:S02]  /*4870*/  @!P2 ISETP.GE.AND P0, PT, R165, R160, PT ;  /* 0x000000a0a500a20c */ /* 0x000fe40003f06270 */
[----:B------:R-:W-:Y:S03]  /*4880*/  @!P2 FSEL R18, R18, -INF , !P1 ;  /* 0xff8000001212a808 */ /* 0x000fe60004800000 */
[----:B------:R-:W3:Y:S01]  /*4890*/  MUFU.EX2 R153, R153 ;  /* 0x0000009900997308 */ /* 0x000ee20000000800 */
[----:B------:R-:W-:Y:S01]  /*48a0*/  @!P2 FSEL R17, R17, -INF , !P0 ;  /* 0xff8000001111a808 */ /* 0x000fe20004000000 */
[----:B------:R-:W-:Y:S01]  /*48b0*/  FFMA.FTZ R160, R16, UR7, -R99 ;  /* 0x0000000710a07c23 */ /* 0x000fe20008010863 */
[----:B------:R-:W-:Y:S01]  /*48c0*/  @!P2 ISETP.GE.AND P0, PT, R165, R162, PT ;  /* 0x000000a2a500a20c */ /* 0x000fe20003f06270 */
[----:B------:R-:W-:Y:S01]  /*48d0*/  FFMA.FTZ R162, R18, UR7, -R163 ;  /* 0x0000000712a27c23 */ /* 0x000fe200080108a3 */
[----:B-1----:R-:W-:Y:S01]  /*48e0*/  F2FP.F16.F32.PACK_AB R166, R151, R150 ;  /* 0x0000009697a6723e */ /* 0x002fe200000000ff */
[----:B------:R-:W-:Y:S01]  /*48f0*/  FFMA.FTZ R99, R17, UR7, -R99 ;  /* 0x0000000711637c23 */ /* 0x000fe20008010863 */
[----:B------:R-:W-:Y:S03]  /*4900*/  @!P2 FSEL R19, R19, -INF , !P0 ;  /* 0xff8000001313a808 */ /* 0x000fe60004000000 */
[----:B------:R-:W-:Y:S01]  /*4910*/  MUFU.EX2 R158, R158 ;  /* 0x0000009e009e7308 */ /* 0x000fe20000000800 */
[----:B--2---:R-:W-:Y:S01]  /*4920*/  F2FP.F16.F32.PACK_AB R167, R155, R154 ;  /* 0x0000009a9ba7723e */ /* 0x004fe200000000ff */
[----:B------:R1:W-:Y:S01]  /*4930*/  STS [R219+0x20400], R166 ;  /* 0x020400a6db007388 */ /* 0x0003e20000000800 */
[----:B------:R-:W-:Y:S03]  /*4940*/  FFMA.FTZ R163, R19, UR7, -R163 ;  /* 0x0000000713a37c23 */ /* 0x000fe600080108a3 */
[----:B------:R2:W-:Y:S04]  /*4950*/  STS [R222+0x20400], R167 ;  /* 0x020400a7de007388 */ /* 0x0005e80000000800 */
[----:B------:R-:W4:Y:S01]  /*4960*/  MUFU.EX2 R159, R164 ;  /* 0x000000a4009f7308 */ /* 0x000f220000000800 */
[----:B---3--:R-:W-:Y:S05]  /*4970*/  F2FP.F16.F32.PACK_AB R173, R153, R152 ;  /* 0x0000009899ad723e */ /* 0x008fea00000000ff */
[----:B------:R-:W-:Y:S04]  /*4980*/  STS [R222+0x20000], R173 ;  /* 0x020000adde007388 */ /* 0x000fe80000000800 */
[----:B------:R-:W-:Y:S10]  /*4990*/  MUFU.EX2 R156, R156 ;  /* 0x0000009c009c7308 */ /* 0x000ff40000000800 */
[----:B------:R-:W3:Y:S01]  /*49a0*/  MUFU.EX2 R157, R157 ;  /* 0x0000009d009d7308 */ /* 0x000ee20000000800 */
[----:B----4-:R-:W-:Y:S02]  /*49b0*/  F2FP.F16.F32.PACK_AB R164, R159, R158 ;  /* 0x0000009e9fa4723e */ /* 0x010fe400000000ff */
[----:B-1----:R-:W-:Y:S03]  /*49c0*/  IADD3 R166, P0, R233, R230, RZ ;  /* 0x000000e6e9a67210 */ /* 0x002fe60007f1e0ff */
[----:B------:R1:W-:Y:S01]  /*49d0*/  STS [R221+0x20400], R164 ;  /* 0x020400a4dd007388 */ /* 0x0003e20000000800 */
[----:B--2---:R-:W-:Y:S03]  /*49e0*/  IADD3.X R167, R216, R229, RZ, P0, !PT ;  /* 0x000000e5d8a77210 */ /* 0x004fe600007fe4ff */
[----:B------:R2:W-:Y:S10]  /*49f0*/  MUFU.EX2 R165, R163 ;  /* 0x000000a300a57308 */ /* 0x0005f40000000800 */
[----:B------:R4:W-:Y:S01]  /*4a00*/  MUFU.EX2 R161, R99 ;  /* 0x0000006300a17308 */ /* 0x0009e20000000800 */
[----:B---3--:R-:W-:Y:S05]  /*4a10*/  F2FP.F16.F32.PACK_AB R168, R157, R156 ;  /* 0x0000009c9da8723e */ /* 0x008fea00000000ff */
[----:B------:R-:W-:Y:S04]  /*4a20*/  STS [R221+0x20000], R168 ;  /* 0x020000a8dd007388 */ /* 0x000fe80000000800 */
[----:B------:R-:W3:Y:S01]  /*4a30*/  MUFU.EX2 R160, R160 ;  /* 0x000000a000a07308 */ /* 0x000ee20000000800 */
[----:B--2---:R-:W2:Y:S04]  /*4a40*/  LDG.E R163, desc[UR14][R166.64] ;  /* 0x0000000ea6a37981 */ /* 0x004ea8000c1e1900 */
[----:B-1----:R1:W2:Y:S05]  /*4a50*/  LDG.E R164, desc[UR14][R166.64+0x20] ;  /* 0x0000200ea6a47981 */ /* 0x0022aa000c1e1900 */
[----:B------:R-:W1:Y:S01]  /*4a60*/  MUFU.EX2 R162, R162 ;  /* 0x000000a200a27308 */ /* 0x000e620000000800 */
[----:B----4-:R-:W-:Y:S05]  /*4a70*/  LEA R99, R200, UR5, 0x1 ;  /* 0x00000005c8637c11 */ /* 0x010fea000f8e08ff */
[--C-:B------:R-:W-:Y:S02]  /*4a80*/  IMAD.IADD R98, R190, 0x1, R99.reuse ;  /* 0x00000001be627824 */ /* 0x100fe400078e0263 */
[----:B------:R-:W-:Y:S01]  /*4a90*/  IMAD.IADD R97, R189, 0x1, R99 ;  /* 0x00000001bd617824 */ /* 0x000fe200078e0263 */
[----:B---3--:R-:W-:Y:S02]  /*4aa0*/  F2FP.F16.F32.PACK_AB R171, R161, R160 ;  /* 0x000000a0a1ab723e */ /* 0x008fe400000000ff */
[----:B------:R-:W-:Y:S03]  /*4ab0*/  IADD3 R96, R189, R98, RZ ;  /* 0x00000062bd607210 */ /* 0x000fe60007ffe0ff */
[----:B------:R-:W-:Y:S01]  /*4ac0*/  STS [R228+0x20000], R171 ;  /* 0x020000abe4007388 */ /* 0x000fe20000000800 */
[----:B-1----:R-:W-:Y:S05]  /*4ad0*/  F2FP.F16.F32.PACK_AB R169, R165, R162 ;  /* 0x000000a2a5a9723e */ /* 0x002fea00000000ff */
[----:B------:R-:W-:Y:S04]  /*4ae0*/  STS [R228+0x20400], R169 ;  /* 0x020400a9e4007388 */ /* 0x000fe80000000800 */
[----:B------:R-:W-:Y:S04]  /*4af0*/  LDSM.16.M88.4 R68, [R99+0xc000] ;  /* 0x00c000006344783b */ /* 0x000fe80000000200 */
[----:B------:R-:W1:Y:S04]  /*4b00*/  LDSM.16.M88.4 R72, [R198+UR5+0x18000] ;  /* 0x01800005c648783b */ /* 0x000e680008000200 */
[----:B------:R-:W3:Y:S04]  /*4b10*/  LDSM.16.M88.4 R76, [R198+UR5+0x18800] ;  /* 0x01880005c64c783b */ /* 0x000ee80008000200 */
[----:B------:R-:W-:Y:S04]  /*4b20*/  LDSM.16.M88.4 R80, [R98+0xc000] ;  /* 0x00c000006250783b */ /* 0x000fe80000000200 */
[----:B------:R-:W4:Y:S04]  /*4b30*/  LDSM.16.M88.4 R84, [R197+0x6000] ;  /* 0x00600000c554783b */ /* 0x000f280000000200 */
[----:B------:R-:W4:Y:S04]  /*4b40*/  LDSM.16.M88.4 R88, [R197+0x6800] ;  /* 0x00680000c558783b */ /* 0x000f280000000200 */
[----:B------:R-:W-:Y:S01]  /*4b50*/  LDSM.16.M88.4 R92, [R196+0x6000] ;  /* 0x00600000c45c783b */ /* 0x000fe20000000200 */
[C---:B-1----:R-:W-:Y:S06]  /*4b60*/  HMMA.16816.F32 R4, R68.reuse, R72, RZ ;  /* 0x000000484404723c */ /* 0x042fec00000018ff */
[C---:B------:R-:W-:Y:S01]  /*4b70*/  HMMA.16816.F32 R8, R68.reuse, R74, RZ ;  /* 0x0000004a4408723c */ /* 0x040fe200000018ff */
[----:B------:R-:W1:Y:S05]  /*4b80*/  LDSM.16.M88.4 R72, [R97+0xc000] ;  /* 0x00c000006148783b */ /* 0x000e6a0000000200 */
[C---:B---3--:R-:W-:Y:S06]  /*4b90*/  HMMA.16816.F32 R12, R68.reuse, R76, RZ ;  /* 0x0000004c440c723c */ /* 0x048fec00000018ff */
[----:B------:R-:W-:Y:S01]  /*4ba0*/  HMMA.16816.F32 R16, R68, R78, RZ ;  /* 0x0000004e4410723c */ /* 0x000fe200000018ff */
[----:B------:R-:W3:Y:S04]  /*4bb0*/  LDSM.16.M88.4 R68, [R196+0x6800] ;  /* 0x00680000c444783b */ /* 0x000ee80000000200 */
[----:B------:R-:W-:Y:S01]  /*4bc0*/  LDSM.16.M88.4 R76, [R96+0xc000] ;  /* 0x00c00000604c783b */ /* 0x000fe20000000200 */
[C---:B----4-:R-:W-:Y:S06]  /*4bd0*/  HMMA.16816.F32 R4, R80.reuse, R84, R4 ;  /* 0x000000545004723c */ /* 0x050fec0000001804 */
[C---:B------:R-:W-:Y:S01]  /*4be0*/  HMMA.16816.F32 R8, R80.reuse, R86, R8 ;  /* 0x000000565008723c */ /* 0x040fe20000001808 */
[----:B------:R-:W4:Y:S05]  /*4bf0*/  LDSM.16.M88.4 R84, [R195+0x6000] ;  /* 0x00600000c354783b */ /* 0x000f2a0000000200 */
[C---:B------:R-:W-:Y:S06]  /*4c00*/  HMMA.16816.F32 R12, R80.reuse, R88, R12 ;  /* 0x00000058500c723c */ /* 0x040fec000000180c */
[----:B------:R-:W-:Y:S01]  /*4c10*/  HMMA.16816.F32 R16, R80, R90, R16 ;  /* 0x0000005a5010723c */ /* 0x000fe20000001810 */
[----:B------:R-:W4:Y:S04]  /*4c20*/  LDSM.16.M88.4 R80, [R195+0x6800] ;  /* 0x00680000c350783b */ /* 0x000f280000000200 */
[----:B------:R-:W-:Y:S01]  /*4c30*/  LDSM.16.M88.4 R88, [R99+0xe000] ;  /* 0x00e000006358783b */ /* 0x000fe20000000200 */
[C---:B-1----:R-:W-:Y:S06]  /*4c40*/  HMMA.16816.F32 R4, R72.reuse, R92, R4 ;  /* 0x0000005c4804723c */ /* 0x042fec0000001804 */
[C---:B------:R-:W-:Y:S01]  /*4c50*/  HMMA.16816.F32 R8, R72.reuse, R94, R8 ;  /* 0x0000005e4808723c */ /* 0x040fe20000001808 */
[----:B------:R-:W1:Y:S05]  /*4c60*/  LDSM.16.M88.4 R92, [R198+UR5+0x1a000] ;  /* 0x01a00005c65c783b */ /* 0x000e6a0008000200 */
[C---:B---3--:R-:W-:Y:S06]  /*4c70*/  HMMA.16816.F32 R12, R72.reuse, R68, R12 ;  /* 0x00000044480c723c */ /* 0x048fec000000180c */
[----:B------:R-:W-:Y:S01]  /*4c80*/  HMMA.16816.F32 R16, R72, R70, R16 ;  /* 0x000000464810723c */ /* 0x000fe20000001810 */
[----:B------:R-:W3:Y:S04]  /*4c90*/  LDSM.16.M88.4 R68, [R198+UR5+0x1a800] ;  /* 0x01a80005c644783b */ /* 0x000ee80008000200 */
        /* <DEDUP_REMOVED lines=10> */
[----:B------:R-:W1:Y:S05]  /*4d40*/  LDSM.16.M88.4 R92, [R196+0x8000] ;  /* 0x00800000c45c783b */ /* 0x000e6a0000000200 */
[C---:B---3--:R-:W-:Y:S06]  /*4d50*/  HMMA.16816.F32 R12, R88.reuse, R68, R12 ;  /* 0x00000044580c723c */ /* 0x048fec000000180c */
[----:B------:R-:W-:Y:S01]  /*4d60*/  HMMA.16816.F32 R16, R88, R70, R16 ;  /* 0x000000465810723c */ /* 0x000fe20000001810 */
        /* <DEDUP_REMOVED lines=21> */
[----:B------:R-:W2:Y:S04]  /*4ec0*/  LDSM.16.M88.4 R72, [R197+0xa800] ;  /* 0x00a80000c548783b */ /* 0x000ea80000000200 */
        /* <DEDUP_REMOVED lines=11> */
[C---:B--2---:R-:W-:Y:S06]  /*4f80*/  HMMA.16816.F32 R12, R80.reuse, R72, R12 ;  /* 0x00000048500c723c */ /* 0x044fec000000180c */
[----:B------:R-:W-:Y:S01]  /*4f90*/  HMMA.16816.F32 R16, R80, R74, R16 ;  /* 0x0000004a5010723c */ /* 0x000fe20000001810 */
[----:B------:R-:W2:Y:S05]  /*4fa0*/  LDSM.16.M88.4 R72, [R195+0xa800] ;  /* 0x00a80000c348783b */ /* 0x000eaa0000000200 */
[C---:B-1----:R-:W-:Y:S06]  /*4fb0*/  HMMA.16816.F32 R4, R84.reuse, R92, R4 ;  /* 0x0000005c5404723c */ /* 0x042fec0000001804 */
[C---:B------:R-:W-:Y:S06]  /*4fc0*/  HMMA.16816.F32 R8, R84.reuse, R94, R8 ;  /* 0x0000005e5408723c */ /* 0x040fec0000001808 */
[C---:B---3--:R-:W-:Y:S06]  /*4fd0*/  HMMA.16816.F32 R12, R84.reuse, R68, R12 ;  /* 0x00000044540c723c */ /* 0x048fec000000180c */
[----:B------:R-:W-:Y:S06]  /*4fe0*/  HMMA.16816.F32 R16, R84, R70, R16 ;  /* 0x000000465410723c */ /* 0x000fec0000001810 */
[C---:B----4-:R-:W-:Y:S06]  /*4ff0*/  HMMA.16816.F32 R4, R76.reuse, R88, R4 ;  /* 0x000000584c04723c */ /* 0x050fec0000001804 */
[C---:B------:R-:W-:Y:S06]  /*5000*/  HMMA.16816.F32 R8, R76.reuse, R90, R8 ;  /* 0x0000005a4c08723c */ /* 0x040fec0000001808 */
[C---:B--2---:R-:W-:Y:S06]  /*5010*/  HMMA.16816.F32 R12, R76.reuse, R72, R12 ;  /* 0x000000484c0c723c */ /* 0x044fec000000180c */
[----:B------:R-:W-:Y:S06]  /*5020*/  HMMA.16816.F32 R16, R76, R74, R16 ;  /* 0x0000004a4c10723c */ /* 0x000fec0000001810 */
[C---:B------:R-:W-:Y:S01]  /*5030*/  FADD.FTZ R99, -R163.reuse, R4 ;  /* 0x00000004a3637221 */ /* 0x040fe20000010100 */
[----:B------:R-:W-:Y:S04]  /*5040*/  FADD.FTZ R166, -R163, R5 ;  /* 0x00000005a3a67221 */ /* 0x000fe80000010100 */
[----:B------:R-:W-:Y:S01]  /*5050*/  FMUL.FTZ R99, R148, R99 ;  /* 0x0000006394637220 */ /* 0x000fe20000410000 */
[----:B------:R-:W-:Y:S01]  /*5060*/  FMUL.FTZ R166, R149, R166 ;  /* 0x000000a695a67220 */ /* 0x000fe20000410000 */
[C---:B------:R-:W-:Y:S01]  /*5070*/  FADD.FTZ R149, -R163.reuse, R8 ;  /* 0x00000008a3957221 */ /* 0x040fe20000010100 */
[----:B------:R-:W-:Y:S03]  /*5080*/  FADD.FTZ R148, -R163, R9 ;  /* 0x00000009a3947221 */ /* 0x000fe60000010100 */
[----:B------:R-:W-:Y:S01]  /*5090*/  F2FP.F16.F32.PACK_AB R166, R166, R99 ;  /* 0x00000063a6a6723e */ /* 0x000fe200000000ff */
[----:B------:R-:W-:Y:S01]  /*50a0*/  FMUL.FTZ R149, R152, R149 ;  /* 0x0000009598957220 */ /* 0x000fe20000410000 */
[----:B------:R-:W-:Y:S01]  /*50b0*/  FMUL.FTZ R148, R153, R148 ;  /* 0x0000009499947220 */ /* 0x000fe20000410000 */
[C---:B------:R-:W-:Y:S01]  /*50c0*/  FADD.FTZ R152, -R163.reuse, R13 ;  /* 0x0000000da3987221 */ /* 0x040fe20000010100 */
[----:B------:R-:W-:Y:S03]  /*50d0*/  FADD.FTZ R99, -R163, R12 ;  /* 0x0000000ca3637221 */ /* 0x000fe60000010100 */
[----:B------:R-:W-:Y:S01]  /*50e0*/  FMUL.FTZ R152, R157, R152 ;  /* 0x000000989d987220 */ /* 0x000fe20000410000 */
[----:B------:R-:W-:Y:S01]  /*50f0*/  F2FP.F16.F32.PACK_AB R149, R148, R149 ;  /* 0x000000959495723e */ /* 0x000fe200000000ff */
[C---:B------:R-:W-:Y:S01]  /*5100*/  FADD.FTZ R157, -R164.reuse, R6 ;  /* 0x00000006a49d7221 */ /* 0x040fe20000010100 */
[----:B------:R-:W-:Y:S01]  /*5110*/  FADD.FTZ R148, -R164, R7 ;  /* 0x00000007a4947221 */ /* 0x000fe20000010100 */
[----:B------:R-:W-:Y:S01]  /*5120*/  FMUL.FTZ R99, R156, R99 ;  /* 0x000000639c637220 */ /* 0x000fe20000410000 */
[----:B------:R-:W-:Y:S01]  /*5130*/  FADD.FTZ R153, -R163, R16 ;  /* 0x00000010a3997221 */ /* 0x000fe20000010100 */
[----:B------:R-:W-:Y:S01]  /*5140*/  FMUL.FTZ R157, R150, R157 ;  /* 0x0000009d969d7220 */ /* 0x000fe20000410000 */
[----:B------:R-:W-:Y:S01]  /*5150*/  FMUL.FTZ R148, R151, R148 ;  /* 0x0000009497947220 */ /* 0x000fe20000410000 */
[C---:B------:R-:W-:Y:S01]  /*5160*/  FADD.FTZ R151, -R164.reuse, R10 ;  /* 0x0000000aa4977221 */ /* 0x040fe20000010100 */
[----:B------:R-:W-:Y:S01]  /*5170*/  FADD.FTZ R150, -R164, R11 ;  /* 0x0000000ba4967221 */ /* 0x000fe20000010100 */
[----:B------:R-:W-:Y:S01]  /*5180*/  FADD.FTZ R168, -R163, R17 ;  /* 0x00000011a3a87221 */ /* 0x000fe20000010100 */
[----:B------:R-:W-:Y:S01]  /*5190*/  F2FP.F16.F32.PACK_AB R152, R152, R99 ;  /* 0x000000639898723e */ /* 0x000fe200000000ff */
[----:B------:R-:W-:Y:S01]  /*51a0*/  FMUL.FTZ R151, R154, R151 ;  /* 0x000000979a977220 */ /* 0x000fe20000410000 */
[----:B------:R-:W-:Y:S01]  /*51b0*/  FMUL.FTZ R150, R155, R150 ;  /* 0x000000969b967220 */ /* 0x000fe20000410000 */
[----:B------:R-:W-:Y:S01]  /*51c0*/  FMUL.FTZ R153, R160, R153 ;  /* 0x00000099a0997220 */ /* 0x000fe20000410000 */
[----:B------:R-:W-:Y:S01]  /*51d0*/  FMUL.FTZ R168, R161, R168 ;  /* 0x000000a8a1a87220 */ /* 0x000fe20000410000 */
[C---:B------:R-:W-:Y:S01]  /*51e0*/  FADD.FTZ R99, -R164.reuse, R14 ;  /* 0x0000000ea4637221 */ /* 0x040fe20000010100 */
[C---:B------:R-:W-:Y:S01]  /*51f0*/  FADD.FTZ R154, -R164.reuse, R15 ;  /* 0x0000000fa49a7221 */ /* 0x040fe20000010100 */
[C---:B------:R-:W-:Y:S01]  /*5200*/  FADD.FTZ R155, -R164.reuse, R18 ;  /* 0x00000012a49b7221 */ /* 0x040fe20000010100 */
[----:B------:R-:W-:Y:S01]  /*5210*/  FADD.FTZ R164, -R164, R19 ;  /* 0x00000013a4a47221 */ /* 0x000fe20000010100 */
[----:B------:R-:W-:Y:S01]  /*5220*/  F2FP.F16.F32.PACK_AB R153, R168, R153 ;  /* 0x00000099a899723e */ /* 0x000fe200000000ff */
[----:B------:R-:W-:Y:S01]  /*5230*/  FMUL.FTZ R99, R158, R99 ;  /* 0x000000639e637220 */ /* 0x000fe20000410000 */
[----:B------:R-:W-:Y:S01]  /*5240*/  F2FP.F16.F32.PACK_AB R148, R148, R157 ;  /* 0x0000009d9494723e */ /* 0x000fe200000000ff */
[----:B------:R-:W-:Y:S01]  /*5250*/  FMUL.FTZ R154, R159, R154 ;  /* 0x0000009a9f9a7220 */ /* 0x000fe20000410000 */
[----:B------:R-:W-:Y:S01]  /*5260*/  FMUL.FTZ R155, R162, R155 ;  /* 0x0000009ba29b7220 */ /* 0x000fe20000410000 */
[----:B------:R-:W-:Y:S01]  /*5270*/  FMUL.FTZ R164, R165, R164 ;  /* 0x000000a4a5a47220 */ /* 0x000fe20000410000 */
[----:B------:R-:W-:Y:S06]  /*5280*/  @!P6 BRA `(.L_x_156) ;  /* 0x00000004002ce947 */ /* 0x000fec0003800000 */
[----:B------:R-:W1:Y:S01]  /*5290*/  LDC R5, c[0x0][0x240] ;  /* 0x00009000ff057b82 */ /* 0x000e620000000800 */
[----:B------:R-:W-:Y:S02]  /*52a0*/  ISETP.GE.AND P3, PT, R210, UR4, PT ;  /* 0x00000004d2007c0c */ /* 0x000fe4000bf66270 */
[----:B------:R-:W-:Y:S02]  /*52b0*/  ISETP.GE.AND P2, PT, R214, UR4, PT ;  /* 0x00000004d6007c0c */ /* 0x000fe4000bf46270 */
[----:B------:R-:W-:Y:S02]  /*52c0*/  ISETP.GE.AND P1, PT, R213, UR4, PT ;  /* 0x00000004d5007c0c */ /* 0x000fe4000bf26270 */
[----:B------:R-:W-:Y:S01]  /*52d0*/  LOP3.LUT R6, R238, 0x1, RZ, 0xc0, !PT ;  /* 0x00000001ee067812 */ /* 0x000fe200078ec0ff */
[----:B------:R-:W2:Y:S03]  /*52e0*/  LDC R4, c[0x0][0x244] ;  /* 0x00009100ff047b82 */ /* 0x000ea60000000800 */
[----:B------:R-:W-:Y:S01]  /*52f0*/  ISETP.NE.U32.AND P4, PT, R6, 0x1, PT ;  /* 0x000000010600780c */ /* 0x000fe20003f85070 */
[----:B------:R-:W-:Y:S02]  /*5300*/  IMAD.MOV.U32 R6, RZ, RZ, -0x6000 ;  /* 0xffffa000ff067424 */ /* 0x000fe400078e00ff */
[----:B-1----:R-:W-:Y:S05]  /*5310*/  IMAD.U32 R7, R5, -0x40, RZ ;  /* 0xffffffc005077824 */ /* 0x002fea00078e00ff */
[-C--:B------:R-:W-:Y:S02]  /*5320*/  LEA R10, P0, R7, R248.reuse, 0x1 ;  /* 0x000000f8070a7211 */ /* 0x080fe400078008ff */
[----:B------:R-:W-:Y:S02]  /*5330*/  LEA R9, P5, R5, R7, 0x5 ;  /* 0x0000000705097211 */ /* 0x000fe400078a28ff */
[-C--:B------:R-:W-:Y:S02]  /*5340*/  LEA.HI.X.SX32 R11, R7, R249.reuse, 0x1, P0 ;  /* 0x000000f9070b7211 */ /* 0x080fe400000f0eff */
[CC--:B------:R-:W-:Y:S02]  /*5350*/  @!P1 LEA R14, P0, R9.reuse, R248.reuse, 0x1 ;  /* 0x000000f8090e9211 */ /* 0x0c0fe400078008ff */
[----:B------:R-:W-:Y:S02]  /*5360*/  SHF.R.S32.HI R8, RZ, 0x1f, R7 ;  /* 0x0000001fff087819 */ /* 0x000fe40000011407 */
[----:B------:R-:W-:Y:S02]  /*5370*/  SEL R7, R6, 0x6000, !P4 ;  /* 0x0000600006077807 */ /* 0x000fe40006000000 */
[----:B------:R-:W-:Y:S02]  /*5380*/  @!P2 LEA R12, P4, R9, R248, 0x1 ;  /* 0x000000f8090ca211 */ /* 0x000fe400078808ff */
[----:B--2---:R-:W-:Y:S01]  /*5390*/  LEA.HI.X R248, R5, R8, R4, 0x5, P5 ;  /* 0x0000000805f87211 */ /* 0x004fe200028f2c04 */
[--C-:B------:R-:W-:Y:S01]  /*53a0*/  IMAD.IADD R237, R237, 0x1, R7.reuse ;  /* 0x00000001eded7824 */ /* 0x100fe200078e0207 */
[----:B------:R-:W-:Y:S01]  /*53b0*/  @!P3 LEA R8, P5, R5, R10, 0x6 ;  /* 0x0000000a0508b211 */ /* 0x000fe200078a30ff */
[--C-:B------:R-:W-:Y:S01]  /*53c0*/  IMAD.IADD R234, R234, 0x1, R7.reuse ;  /* 0x00000001eaea7824 */ /* 0x100fe200078e0207 */
[CCC-:B------:R-:W-:Y:S01]  /*53d0*/  @!P2 LEA.HI.X R13, R9.reuse, R249.reuse, R248.reuse, 0x1, P4 ;  /* 0x000000f9090da211 */ /* 0x1c0fe200020f0cf8 */
[----:B------:R-:W-:Y:S01]  /*53e0*/  IMAD.IADD R192, R192, 0x1, R7 ;  /* 0x00000001c0c07824 */ /* 0x000fe200078e0207 */
[----:B------:R1:W-:Y:S01]  /*53f0*/  @P3 STS [R237], RZ ;  /* 0x000000ffed003388 */ /* 0x0003e20000000800 */
[----:B------:R-:W-:Y:S01]  /*5400*/  @!P1 LEA.HI.X R15, R9, R249, R248, 0x1, P0 ;  /* 0x000000f9090f9211 */ /* 0x000fe200000f0cf8 */
[----:B------:R-:W-:Y:S01]  /*5410*/  IMAD.MOV.U32 R248, RZ, RZ, R10 ;  /* 0x000000fffff87224 */ /* 0x000fe200078e000a */
[----:B------:R-:W-:Y:S01]  /*5420*/  @!P3 LEA.HI.X R9, R5, R11, R4, 0x6, P5 ;  /* 0x0000000b0509b211 */ /* 0x000fe200028f3404 */
[----:B------:R1:W-:Y:S01]  /*5430*/  @P3 STS [R237+0x4], RZ ;  /* 0x000004ffed003388 */ /* 0x0003e20000000800 */
[----:B------:R-:W-:Y:S03]  /*5440*/  IMAD.MOV.U32 R249, RZ, RZ, R11 ;  /* 0x000000fffff97224 */ /* 0x000fe600078e000b */
        /* <DEDUP_REMOVED lines=46> */
[----:B------:R-:W0:Y:S02]  /*5730*/  LDGDEPBAR ;  /* 0x00000000000079af */ /* 0x000e240000000000 */
.L_x_156:
[----:B------:R-:W-:Y:S01]  /*5740*/  F2FP.F16.F32.PACK_AB R151, R150, R151 ;  /* 0x000000979697723e */ /* 0x000fe200000000ff */
[----:B------:R-:W-:Y:S01]  /*5750*/  STS [R219+0x1e000], R166 ;  /* 0x01e000a6db007388 */ /* 0x000fe20000000800 */
[----:B------:R-:W-:Y:S01]  /*5760*/  F2FP.F16.F32.PACK_AB R154, R154, R99 ;  /* 0x000000639a9a723e */ /* 0x000fe200000000ff */
[----:B------:R-:W-:Y:S01]  /*5770*/  IMAD R243, R223, UR6, RZ ;  /* 0x00000006dff37c24 */ /* 0x000fe2000f8e02ff */
[----:B------:R-:W-:Y:S01]  /*5780*/  F2FP.F16.F32.PACK_AB R155, R164, R155 ;  /* 0x0000009ba49b723e */ /* 0x000fe200000000ff */
[----:B------:R-:W-:Y:S01]  /*5790*/  STS [R219+0x1e400], R148 ;  /* 0x01e40094db007388 */ /* 0x000fe20000000800 */
[----:B------:R-:W-:Y:S03]  /*57a0*/  LEA R201, R199, UR5, 0x1 ;  /* 0x00000005c7c97c11 */ /* 0x000fe6000f8e08ff */
[----:B------:R-:W-:Y:S04]  /*57b0*/  STS [R222+0x1e000], R149 ;  /* 0x01e00095de007388 */ /* 0x000fe80000000800 */
[----:B------:R-:W-:Y:S04]  /*57c0*/  STS [R222+0x1e400], R151 ;  /* 0x01e40097de007388 */ /* 0x000fe80000000800 */
[----:B------:R-:W-:Y:S04]  /*57d0*/  STS [R221+0x1e000], R152 ;  /* 0x01e00098dd007388 */ /* 0x000fe80000000800 */
[----:B------:R-:W-:Y:S04]  /*57e0*/  STS [R221+0x1e400], R154 ;  /* 0x01e4009add007388 */ /* 0x000fe80000000800 */
[----:B------:R-:W-:Y:S04]  /*57f0*/  STS [R228+0x1e000], R153 ;  /* 0x01e00099e4007388 */ /* 0x000fe80000000800 */
[----:B------:R-:W-:Y:S01]  /*5800*/  STS [R228+0x1e400], R155 ;  /* 0x01e4009be4007388 */ /* 0x000fe20000000800 */
[----:B------:R-:W-:Y:S06]  /*5810*/  BAR.SYNC.DEFER_BLOCKING 0x0 ;  /* 0x0000000000007b1d */ /* 0x000fec0000010000 */
[----:B------:R-:W-:Y:S04]  /*5820*/  LDSM.16.MT88.4 R4, [R194+0x20000] ;  /* 0x02000000c204783b */ /* 0x000fe80000004200 */
[----:B-1----:R-:W1:Y:S04]  /*5830*/  LDSM.16.MT88.4 R8, [R201+0xc000] ;  /* 0x00c00000c908783b */ /* 0x002e680000004200 */
[----:B------:R-:W2:Y:S04]  /*5840*/  LDSM.16.MT88.4 R12, [R0+0x20000] ;  /* 0x02000000000c783b */ /* 0x000ea80000004200 */
[----:B------:R-:W3:Y:S04]  /*5850*/  LDSM.16.MT88.4 R16, [R201+0xe000] ;  /* 0x00e00000c910783b */ /* 0x000ee80000004200 */
[----:B------:R-:W4:Y:S04]  /*5860*/  LDSM.16.MT88.4 R68, [R201+0x10000] ;  /* 0x01000000c944783b */ /* 0x000f280000004200 */
[----:B------:R-:W-:Y:S04]  /*5870*/  LDSM.16.MT88.4 R72, [R194+0x20800] ;  /* 0x02080000c248783b */ /* 0x000fe80000004200 */
[----:B------:R-:W5:Y:S04]  /*5880*/  LDSM.16.MT88.4 R76, [R201+0xc800] ;  /* 0x00c80000c94c783b */ /* 0x000f680000004200 */
[----:B------:R-:W5:Y:S04]  /*5890*/  LDSM.16.MT88.4 R80, [R0+0x20800] ;  /* 0x020800000050783b */ /* 0x000f680000004200 */
[----:B------:R-:W5:Y:S04]  /*58a0*/  LDSM.16.MT88.4 R84, [R201+0xe800] ;  /* 0x00e80000c954783b */ /* 0x000f680000004200 */
[----:B------:R-:W5:Y:S01]  /*58b0*/  LDSM.16.MT88.4 R88, [R201+0x10800] ;  /* 0x01080000c958783b */ /* 0x000f620000004200 */
[-C--:B-1----:R-:W-:Y:S06]  /*58c0*/  HMMA.16816.F32 R20, R4, R8.reuse, R20 ;  /* 0x000000080414723c */ /* 0x082fec0000001814 */
[C---:B--2---:R-:W-:Y:S06]  /*58d0*/  HMMA.16816.F32 R24, R12.reuse, R8, R24 ;  /* 0x000000080c18723c */ /* 0x044fec0000001818 */
[-C--:B------:R-:W-:Y:S06]  /*58e0*/  HMMA.16816.F32 R28, R12, R10.reuse, R28 ;  /* 0x0000000a0c1c723c */ /* 0x080fec000000181c */
[C---:B------:R-:W-:Y:S01]  /*58f0*/  HMMA.16816.F32 R32, R4.reuse, R10, R32 ;  /* 0x0000000a0420723c */ /* 0x040fe20000001820 */
[----:B------:R-:W-:Y:S05]  /*5900*/  LDSM.16.MT88.4 R8, [R201+0xd000] ;  /* 0x00d00000c908783b */ /* 0x000fea0000004200 */
        /* <DEDUP_REMOVED lines=10> */
[----:B------:R-:W1:Y:S04]  /*59b0*/  LDSM.16.MT88.4 R4, [R194+0x21000] ;  /* 0x02100000c204783b */ /* 0x000e680000004200 */
[----:B------:R-:W2:Y:S01]  /*59c0*/  LDSM.16.MT88.4 R68, [R201+0x11000] ;  /* 0x01100000c944783b */ /* 0x000ea20000004200 */
[-C--:B-----5:R-:W-:Y:S06]  /*59d0*/  HMMA.16816.F32 R20, R72, R76.reuse, R20 ;  /* 0x0000004c4814723c */ /* 0x0a0fec0000001814 */
        /* <DEDUP_REMOVED lines=12> */
[----:B------:R-:W3:Y:S05]  /*5aa0*/  LDSM.16.MT88.4 R80, [R201+0xd800] ;  /* 0x00d80000c950783b */ /* 0x000eea0000004200 */
[----:B------:R-:W-:Y:S01]  /*5ab0*/  HMMA.16816.F32 R64, R72, R90, R64 ;  /* 0x0000005a4840723c */ /* 0x000fe20000001840 */
[----:B------:R-:W4:Y:S04]  /*5ac0*/  LDSM.16.MT88.4 R72, [R201+0xf800] ;  /* 0x00f80000c948783b */ /* 0x000f280000004200 */
[----:B------:R-:W5:Y:S01]  /*5ad0*/  LDSM.16.MT88.4 R88, [R201+0x11800] ;  /* 0x01180000c958783b */ /* 0x000f620000004200 */
[-C--:B-1----:R-:W-:Y:S01]  /*5ae0*/  HMMA.16816.F32 R20, R4, R8.reuse, R20 ;  /* 0x000000080414723c */ /* 0x082fe20000001814 */
[----:B------:R-:W-:Y:S05]  /*5af0*/  BAR.SYNC.DEFER_BLOCKING 0x0 ;  /* 0x0000000000007b1d */ /* 0x000fea0000010000 */
[C---:B------:R-:W-:Y:S06]  /*5b00*/  HMMA.16816.F32 R24, R12.reuse, R8, R24 ;  /* 0x000000080c18723c */ /* 0x040fec0000001818 */
[-C--:B------:R-:W-:Y:S06]  /*5b10*/  HMMA.16816.F32 R28, R12, R10.reuse, R28 ;  /* 0x0000000a0c1c723c */ /* 0x080fec000000181c */
[C---:B------:R-:W-:Y:S06]  /*5b20*/  HMMA.16816.F32 R32, R4.reuse, R10, R32 ;  /* 0x0000000a0420723c */ /* 0x040fec0000001820 */
[-C--:B------:R-:W-:Y:S06]  /*5b30*/  HMMA.16816.F32 R36, R4, R16.reuse, R36 ;  /* 0x000000100424723c */ /* 0x080fec0000001824 */
[C---:B------:R-:W-:Y:S06]  /*5b40*/  HMMA.16816.F32 R40, R12.reuse, R16, R40 ;  /* 0x000000100c28723c */ /* 0x040fec0000001828 */
[-C--:B------:R-:W-:Y:S06]  /*5b50*/  HMMA.16816.F32 R44, R12, R18.reuse, R44 ;  /* 0x000000120c2c723c */ /* 0x080fec000000182c */
[C---:B------:R-:W-:Y:S06]  /*5b60*/  HMMA.16816.F32 R48, R4.reuse, R18, R48 ;  /* 0x000000120430723c */ /* 0x040fec0000001830 */
[-C--:B--2---:R-:W-:Y:S06]  /*5b70*/  HMMA.16816.F32 R52, R4, R68.reuse, R52 ;  /* 0x000000440434723c */ /* 0x084fec0000001834 */
[C---:B------:R-:W-:Y:S06]  /*5b80*/  HMMA.16816.F32 R56, R12.reuse, R68, R56 ;  /* 0x000000440c38723c */ /* 0x040fec0000001838 */
[-C--:B------:R-:W-:Y:S06]  /*5b90*/  HMMA.16816.F32 R60, R12, R70.reuse, R60 ;  /* 0x000000460c3c723c */ /* 0x080fec000000183c */
[----:B------:R-:W-:Y:S06]  /*5ba0*/  HMMA.16816.F32 R64, R4, R70, R64 ;  /* 0x000000460440723c */ /* 0x000fec0000001840 */
[-C--:B---3--:R-:W-:Y:S05]  /*5bb0*/  HMMA.16816.F32 R20, R76, R80.reuse, R20 ;  /* 0x000000504c14723c */ /* 0x088fea0000001814 */
[----:B------:R-:W-:Y:S01]  /*5bc0*/  IMAD.U32 R5, R243, -0x40, RZ ;  /* 0xffffffc0f3057824 */ /* 0x000fe200078e00ff */
[C---:B------:R-:W-:Y:S05]  /*5bd0*/  HMMA.16816.F32 R24, R84.reuse, R80, R24 ;  /* 0x000000505418723c */ /* 0x040fea0000001818 */
[C---:B------:R-:W-:Y:S01]  /*5be0*/  LEA R244, P0, R5.reuse, R244, 0x2 ;  /* 0x000000f405f47211 */ /* 0x040fe200078010ff */
[-C--:B------:R-:W-:Y:S05]  /*5bf0*/  HMMA.16816.F32 R28, R84, R82.reuse, R28 ;  /* 0x00000052541c723c */ /* 0x080fea000000181c */
[----:B------:R-:W-:Y:S01]  /*5c00*/  LEA.HI.X.SX32 R245, R5, R245, 0x2, P0 ;  /* 0x000000f505f57211 */ /* 0x000fe200000f16ff */
[C---:B------:R-:W-:Y:S06]  /*5c10*/  HMMA.16816.F32 R32, R76.reuse, R82, R32 ;  /* 0x000000524c20723c */ /* 0x040fec0000001820 */
[-C--:B----4-:R-:W-:Y:S06]  /*5c20*/  HMMA.16816.F32 R36, R76, R72.reuse, R36 ;  /* 0x000000484c24723c */ /* 0x090fec0000001824 */
[C---:B------:R-:W-:Y:S06]  /*5c30*/  HMMA.16816.F32 R40, R84.reuse, R72, R40 ;  /* 0x000000485428723c */ /* 0x040fec0000001828 */
[-C--:B------:R-:W-:Y:S06]  /*5c40*/  HMMA.16816.F32 R44, R84, R74.reuse, R44 ;  /* 0x0000004a542c723c */ /* 0x080fec000000182c */
[C---:B------:R-:W-:Y:S06]  /*5c50*/  HMMA.16816.F32 R48, R76.reuse, R74, R48 ;  /* 0x0000004a4c30723c */ /* 0x040fec0000001830 */
[-C--:B-----5:R-:W-:Y:S06]  /*5c60*/  HMMA.16816.F32 R52, R76, R88.reuse, R52 ;  /* 0x000000584c34723c */ /* 0x0a0fec0000001834 */
[C---:B------:R-:W-:Y:S06]  /*5c70*/  HMMA.16816.F32 R56, R84.reuse, R88, R56 ;  /* 0x000000585438723c */ /* 0x040fec0000001838 */
[-C--:B------:R-:W-:Y:S06]  /*5c80*/  HMMA.16816.F32 R60, R84, R90.reuse, R60 ;  /* 0x0000005a543c723c */ /* 0x080fec000000183c */
[----:B------:R-:W-:Y:S01]  /*5c90*/  HMMA.16816.F32 R64, R76, R90, R64 ;  /* 0x0000005a4c40723c */ /* 0x000fe20000001840 */
[----:B------:R-:W-:Y:S11]  /*5ca0*/  @!UPT UIADD3 URZ, URZ, URZ, URZ ;  /* 0x0000003f3f3ff290 */ /* 0x000ff6000fffe03f */
[----:B------:R-:W-:Y:S01]  /*5cb0*/  @!UPT UIADD3 URZ, URZ, URZ, URZ ;  /* 0x0000003f3f3ff290 */ /* 0x000fe2000fffe03f */
[----:B------:R-:W-:Y:S11]  /*5cc0*/  @!P6 BRA `(.L_x_157) ;  /* 0x0000000000c8e947 */ /* 0x000ff60003800000 */
[----:B------:R-:W1:Y:S01]  /*5cd0*/  LDC R5, c[0x0][0x420] ;  /* 0x00010800ff057b82 */ /* 0x000e620000000800 */
[----:B------:R-:W-:Y:S02]  /*5ce0*/  ISETP.GE.AND P3, PT, R210, UR4, PT ;  /* 0x00000004d2007c0c */ /* 0x000fe4000bf66270 */
[----:B------:R-:W-:Y:S02]  /*5cf0*/  ISETP.GE.AND P2, PT, R214, UR4, PT ;  /* 0x00000004d6007c0c */ /* 0x000fe4000bf46270 */
[----:B------:R-:W-:Y:S03]  /*5d00*/  ISETP.GE.AND P1, PT, R213, UR4, PT ;  /* 0x00000004d5007c0c */ /* 0x000fe6000bf26270 */
[----:B------:R-:W2:Y:S06]  /*5d10*/  LDC R4, c[0x0][0x424] ;  /* 0x00010900ff047b82 */ /* 0x000eac0000000800 */
[----:B------:R3:W-:Y:S01]  /*5d20*/  @P3 STS.128 [R217+0xc000], RZ ;  /* 0x00c000ffd9003388 */ /* 0x0007e20000000c00 */
[----:B-1----:R-:W-:Y:S05]  /*5d30*/  IMAD.U32 R7, R5, -0x40, RZ ;  /* 0xffffffc005077824 */ /* 0x002fea00078e00ff */
[-C--:B------:R-:W-:Y:S02]  /*5d40*/  LEA R10, P0, R7, R246.reuse, 0x1 ;  /* 0x000000f6070a7211 */ /* 0x080fe400078008ff */
[----:B------:R-:W-:Y:S02]  /*5d50*/  LEA R9, P5, R5, R7, 0x5 ;  /* 0x0000000705097211 */ /* 0x000fe400078a28ff */
[-C--:B------:R-:W-:Y:S02]  /*5d60*/  LEA.HI.X.SX32 R11, R7, R247.reuse, 0x1, P0 ;  /* 0x000000f7070b7211 */ /* 0x080fe400000f0eff */
[CC--:B------:R-:W-:Y:S02]  /*5d70*/  @!P2 LEA R12, P4, R9.reuse, R246.reuse, 0x1 ;  /* 0x000000f6090ca211 */ /* 0x0c0fe400078808ff */
[----:B------:R-:W-:Y:S01]  /*5d80*/  @!P1 LEA R8, P0, R9, R246, 0x1 ;  /* 0x000000f609089211 */ /* 0x000fe200078008ff */
[----:B------:R-:W-:Y:S01]  /*5d90*/  @!PT LDS RZ, [RZ] ;  /* 0x00000000fffff984 */ /* 0x000fe20000000800 */
[----:B------:R-:W-:Y:S01]  /*5da0*/  @!PT LDS RZ, [RZ] ;  /* 0x00000000fffff984 */ /* 0x000fe20000000800 */
[----:B------:R-:W-:Y:S01]  /*5db0*/  @!PT LDS RZ, [RZ] ;  /* 0x00000000fffff984 */ /* 0x000fe20000000800 */
[----:B------:R3:W-:Y:S01]  /*5dc0*/  @!P3 LDGSTS.E.BYPASS.LTC128B.128 [R217+0xc000], desc[UR14][R10.64] ;  /* 0x0c0000000ad9bfae */ /* 0x0007e2000b901d4e */
[----:B------:R-:W-:Y:S03]  /*5dd0*/  SHF.R.S32.HI R6, RZ, 0x1f, R7 ;  /* 0x0000001fff067819 */ /* 0x000fe60000011407 */
[----:B------:R3:W-:Y:S01]  /*5de0*/  @P2 STS.128 [R217+0xe000], RZ ;  /* 0x00e000ffd9002388 */ /* 0x0007e20000000c00 */
[C---:B--2---:R-:W-:Y:S02]  /*5df0*/  LEA.HI.X R246, R5.reuse, R6, R4, 0x5, P5 ;  /* 0x0000000605f67211 */ /* 0x044fe400028f2c04 */
[----:B------:R-:W-:Y:S01]  /*5e00*/  @!P3 LEA R6, P5, R5, R10, 0x6 ;  /* 0x0000000a0506b211 */ /* 0x000fe200078a30ff */
[----:B------:R-:W-:Y:S01]  /*5e10*/  @!PT LDS RZ, [RZ] ;  /* 0x00000000fffff984 */ /* 0x000fe20000000800 */
[----:B------:R-:W-:Y:S01]  /*5e20*/  @!PT LDS RZ, [RZ] ;  /* 0x00000000fffff984 */ /* 0x000fe20000000800 */
[----:B------:R-:W-:Y:S01]  /*5e30*/  @!PT LDS RZ, [RZ] ;  /* 0x00000000fffff984 */ /* 0x000fe20000000800 */
[----:B------:R3:W-:Y:S01]  /*5e40*/  @!P2 LDGSTS.E.BYPASS.LTC128B.128 [R217+0xe000], desc[UR14][R10.64+0x80] ;  /* 0x0e0000800ad9afae */ /* 0x0007e2000b901d4e */
[----:B------:R-:W-:Y:S02]  /*5e50*/  @!P2 LEA.HI.X R13, R9, R247, R246, 0x1, P4 ;  /* 0x000000f7090da211 */ /* 0x000fe400020f0cf6 */
[----:B------:R-:W-:Y:S01]  /*5e60*/  @!P3 LEA.HI.X R7, R5, R11, R4, 0x6, P5 ;  /* 0x0000000b0507b211 */ /* 0x000fe200028f3404 */
[----:B------:R3:W-:Y:S01]  /*5e70*/  @P1 STS.128 [R217+0x10000], RZ ;  /* 0x010000ffd9001388 */ /* 0x0007e20000000c00 */
[----:B------:R-:W-:Y:S01]  /*5e80*/  @!P1 LEA.HI.X R9, R9, R247, R246, 0x1, P0 ;  /* 0x000000f709099211 */ /* 0x000fe200000f0cf6 */
[----:B------:R-:W-:Y:S02]  /*5e90*/  IMAD.MOV.U32 R246, RZ, RZ, R10 ;  /* 0x000000fffff67224 */ /* 0x000fe400078e000a */
[----:B------:R-:W-:Y:S01]  /*5ea0*/  @!PT LDS RZ, [RZ] ;  /* 0x00000000fffff984 */ /* 0x000fe20000000800 */
[----:B------:R-:W-:Y:S01]  /*5eb0*/  @!PT LDS RZ, [RZ] ;  /* 0x00000000fffff984 */ /* 0x000fe20000000800 */
[----:B------:R-:W-:Y:S01]  /*5ec0*/  @!PT LDS RZ, [RZ] ;  /* 0x00000000fffff984 */ /* 0x000fe20000000800 */
[----:B------:R3:W-:Y:S01]  /*5ed0*/  @!P1 LDGSTS.E.BYPASS.LTC128B.128 [R217+0x10000], desc[UR14][R10.64+0x100] ;  /* 0x100001000ad99fae */ /* 0x0007e2000b901d4e */
[----:B------:R-:W-:Y:S03]  /*5ee0*/  IMAD.MOV.U32 R247, RZ, RZ, R11 ;  /* 0x000000fffff77224 */ /* 0x000fe600078e000b */
        /* <DEDUP_REMOVED lines=15> */
[----:B------:R-:W0:Y:S02]  /*5fe0*/  LDGDEPBAR ;  /* 0x00000000000079af */ /* 0x000e240000000000 */
.L_x_157:
[----:B------:R-:W-:Y:S04]  /*5ff0*/  LDSM.16.M88.4 R148, [R193] ;  /* 0x00000000c194783b */ /* 0x000fe80000000200 */
[----:B------:R-:W3:Y:S04]  /*6000*/  LDSM.16.MT88.4 R16, [R201+0x12000] ;  /* 0x01200000c910783b */ /* 0x000ee80000004200 */
[----:B------:R-:W1:Y:S04]  /*6010*/  LDSM.16.M88.4 R92, [R193+0x1000] ;  /* 0x00100000c15c783b */ /* 0x000e680000000200 */
[----:B------:R-:W2:Y:S04]  /*6020*/  LDSM.16.MT88.4 R80, [R201+0x14000] ;  /* 0x01400000c950783b */ /* 0x000ea80000004200 */
[----:B------:R-:W4:Y:S04]  /*6030*/  LDSM.16.MT88.4 R96, [R201+0x16000] ;  /* 0x01600000c960783b */ /* 0x000f280000004200 */
[----:B------:R-:W-:Y:S04]  /*6040*/  LDSM.16.M88.4 R152, [R188] ;  /* 0x00000000bc98783b */ /* 0x000fe80000000200 */
[----:B------:R-:W4:Y:S04]  /*6050*/  LDSM.16.MT88.4 R156, [R201+0x12800] ;  /* 0x01280000c99c783b */ /* 0x000f280000004200 */
[----:B------:R-:W4:Y:S04]  /*6060*/  LDSM.16.M88.4 R160, [R188+0x1000] ;  /* 0x00100000bca0783b */ /* 0x000f280000000200 */
[----:B------:R-:W4:Y:S04]  /*6070*/  LDSM.16.MT88.4 R164, [R201+0x14800] ;  /* 0x01480000c9a4783b */ /* 0x000f280000004200 */
[----:B------:R-:W4:Y:S04]  /*6080*/  LDSM.16.MT88.4 R168, [R201+0x16800] ;  /* 0x01680000c9a8783b */ /* 0x000f280000004200 */
[----:B------:R-:W-:Y:S01]  /*6090*/  LDSM.16.MT88.4 R172, [R201+0x13000] ;  /* 0x01300000c9ac783b */ /* 0x000fe20000004200 */
[-C--:B---3--:R-:W-:Y:S03]  /*60a0*/  HMMA.16816.F32 R4, R148, R16.reuse, RZ ;  /* 0x000000109404723c */ /* 0x088fe600000018ff */
[----:B------:R-:W-:Y:S04]  /*60b0*/  LDSM.16.M88.4 R176, [R2+0x1000] ;  /* 0x0010000002b0783b */ /* 0x000fe80000000200 */
[----:B------:R-:W-:Y:S01]  /*60c0*/  LDSM.16.MT88.4 R180, [R201+0x15000] ;  /* 0x01500000c9b4783b */ /* 0x000fe20000004200 */
[C---:B-1----:R-:W-:Y:S03]  /*60d0*/  HMMA.16816.F32 R8, R92.reuse, R16, RZ ;  /* 0x000000105c08723c */ /* 0x042fe600000018ff */
[----:B------:R-:W-:Y:S03]  /*60e0*/  LDSM.16.MT88.4 R184, [R201+0x17000] ;  /* 0x01700000c9b8783b */ /* 0x000fe60000004200 */
[-C--:B------:R-:W-:Y:S06]  /*60f0*/  HMMA.16816.F32 R12, R92, R18.reuse, RZ ;  /* 0x000000125c0c723c */ /* 0x080fec00000018ff */
[C---:B------:R-:W-:Y:S06]  /*6100*/  HMMA.16816.F32 R16, R148.reuse, R18, RZ ;  /* 0x000000129410723c */ /* 0x040fec00000018ff */
[-C--:B--2---:R-:W-:Y:S06]  /*6110*/  HMMA.16816.F32 R68, R148, R80.reuse, RZ ;  /* 0x000000509444723c */ /* 0x084fec00000018ff */
[C---:B------:R-:W-:Y:S06]  /*6120*/  HMMA.16816.F32 R72, R92.reuse, R80, RZ ;  /* 0x000000505c48723c */ /* 0x040fec00000018ff */
[-C--:B------:R-:W-:Y:S06]  /*6130*/  HMMA.16816.F32 R76, R92, R82.reuse, RZ ;  /* 0x000000525c4c723c */ /* 0x080fec00000018ff */
[C---:B------:R-:W-:Y:S06]  /*6140*/  HMMA.16816.F32 R80, R148.reuse, R82, RZ ;  /* 0x000000529450723c */ /* 0x040fec00000018ff */
[-C--:B----4-:R-:W-:Y:S06]  /*6150*/  HMMA.16816.F32 R84, R148, R96.reuse, RZ ;  /* 0x000000609454723c */ /* 0x090fec00000018ff */
[C---:B------:R-:W-:Y:S06]  /*6160*/  HMMA.16816.F32 R88, R92.reuse, R96, RZ ;  /* 0x000000605c58723c */ /* 0x040fec00000018ff */
[-C--:B------:R-:W-:Y:S06]  /*6170*/  HMMA.16816.F32 R92, R92, R98.reuse, RZ ;  /* 0x000000625c5c723c */ /* 0x080fec00000018ff */
[----:B------:R-:W-:Y:S01]  /*6180*/  HMMA.16816.F32 R96, R148, R98, RZ ;  /* 0x000000629460723c */ /* 0x000fe200000018ff */
[----:B------:R-:W1:Y:S05]  /*6190*/  LDSM.16.M88.4 R148, [R2] ;  /* 0x000000000294783b */ /* 0x000e6a0000000200 */
[-C--:B------:R-:W-:Y:S06]  /*61a0*/  HMMA.16816.F32 R4, R152, R156.reuse, R4 ;  /* 0x0000009c9804723c */ /* 0x080fec0000001804 */
[C---:B------:R-:W-:Y:S06]  /*61b0*/  HMMA.16816.F32 R8, R160.reuse, R156, R8 ;  /* 0x0000009ca008723c */ /* 0x040fec0000001808 */
[-C--:B------:R-:W-:Y:S06]  /*61c0*/  HMMA.16816.F32 R12, R160, R158.reuse, R12 ;  /* 0x0000009ea00c723c */ /* 0x080fec000000180c */
[C---:B------:R-:W-:Y:S01]  /*61d0*/  HMMA.16816.F32 R16, R152.reuse, R158, R16 ;  /* 0x0000009e9810723c */ /* 0x040fe20000001810 */
[----:B------:R-:W-:Y:S05]  /*61e0*/  LDSM.16.M88.4 R156, [R3] ;  /* 0x00000000039c783b */ /* 0x000fea0000000200 */
[-C--:B------:R-:W-:Y:S06]  /*61f0*/  HMMA.16816.F32 R68, R152, R164.reuse, R68 ;  /* 0x000000a49844723c */ /* 0x080fec0000001844 */
[C---:B------:R-:W-:Y:S06]  /*6200*/  HMMA.16816.F32 R72, R160.reuse, R164, R72 ;  /* 0x000000a4a048723c */ /* 0x040fec0000001848 */
[-C--:B------:R-:W-:Y:S06]  /*6210*/  HMMA.16816.F32 R76, R160, R166.reuse, R76 ;  /* 0x000000a6a04c723c */ /* 0x080fec000000184c */
[C---:B------:R-:W-:Y:S01]  /*6220*/  HMMA.16816.F32 R80, R152.reuse, R166, R80 ;  /* 0x000000a69850723c */ /* 0x040fe20000001850 */
[----:B------:R-:W-:Y:S05]  /*6230*/  LDSM.16.M88.4 R164, [R3+0x1000] ;  /* 0x0010000003a4783b */ /* 0x000fea0000000200 */
[-C--:B------:R-:W-:Y:S06]  /*6240*/  HMMA.16816.F32 R84, R152, R168.reuse, R84 ;  /* 0x000000a89854723c */ /* 0x080fec0000001854 */
[C---:B------:R-:W-:Y:S06]  /*6250*/  HMMA.16816.F32 R88, R160.reuse, R168, R88 ;  /* 0x000000a8a058723c */ /* 0x040fec0000001858 */
[-C--:B------:R-:W-:Y:S01]  /*6260*/  HMMA.16816.F32 R92, R160, R170.reuse, R92 ;  /* 0x000000aaa05c723c */ /* 0x080fe2000000185c */
[----:B------:R-:W2:Y:S05]  /*6270*/  LDSM.16.MT88.4 R160, [R201+0x13800] ;  /* 0x01380000c9a0783b */ /* 0x000eaa0000004200 */
[----:B------:R-:W-:Y:S01]  /*6280*/  HMMA.16816.F32 R96, R152, R170, R96 ;  /* 0x000000aa9860723c */ /* 0x000fe20000001860 */
[----:B------:R-:W3:Y:S04]  /*6290*/  LDSM.16.MT88.4 R152, [R201+0x15800] ;  /* 0x01580000c998783b */ /* 0x000ee80000004200 */
[----:B------:R-:W4:Y:S01]  /*62a0*/  LDSM.16.MT88.4 R168, [R201+0x17800] ;  /* 0x01780000c9a8783b */ /* 0x000f220000004200 */
[-C--:B-1----:R-:W-:Y:S06]  /*62b0*/  HMMA.16816.F32 R4, R148, R172.reuse, R4 ;  /* 0x000000ac9404723c */ /* 0x082fec0000001804 */
[C---:B------:R-:W-:Y:S06]  /*62c0*/  HMMA.16816.F32 R8, R176.reuse, R172, R8 ;  /* 0x000000acb008723c */ /* 0x040fec0000001808 */
[-C--:B------:R-:W-:Y:S06]  /*62d0*/  HMMA.16816.F32 R12, R176, R174.reuse, R12 ;  /* 0x000000aeb00c723c */ /* 0x080fec000000180c */
        /* <DEDUP_REMOVED lines=8> */
[----:B------:R-:W-:Y:S06]  /*6360*/  HMMA.16816.F32 R96, R148, R186, R96 ;  /* 0x000000ba9460723c */ /* 0x000fec0000001860 */
[-C--:B--2---:R-:W-:Y:S06]  /*6370*/  HMMA.16816.F32 R4, R156, R160.reuse, R4 ;  /* 0x000000a09c04723c */ /* 0x084fec0000001804 */
[C---:B------:R-:W-:Y:S06]  /*6380*/  HMMA.16816.F32 R8, R164.reuse, R160, R8 ;  /* 0x000000a0a408723c */ /* 0x040fec0000001808 */
[-C--:B------:R-:W-:Y:S05]  /*6390*/  HMMA.16816.F32 R12, R164, R162.reuse, R12 ;  /* 0x000000a2a40c723c */ /* 0x080fea000000180c */
[C---:B------:R-:W-:Y:S01]  /*63a0*/  IMAD.SHL.U32 R161, R243.reuse, 0x10, RZ ;  /* 0x00000010f3a17824 */ /* 0x040fe200078e00ff */
[C---:B------:R-:W-:Y:S06]  /*63b0*/  HMMA.16816.F32 R16, R156.reuse, R162, R16 ;  /* 0x000000a29c10723c */ /* 0x040fec0000001810 */
[-C--:B---3--:R-:W-:Y:S06]  /*63c0*/  HMMA.16816.F32 R68, R156, R152.reuse, R68 ;  /* 0x000000989c44723c */ /* 0x088fec0000001844 */
[C---:B------:R-:W-:Y:S06]  /*63d0*/  HMMA.16816.F32 R72, R164.reuse, R152, R72 ;  /* 0x00000098a448723c */ /* 0x040fec0000001848 */
[-C--:B------:R-:W-:Y:S05]  /*63e0*/  HMMA.16816.F32 R76, R164, R154.reuse, R76 ;  /* 0x0000009aa44c723c */ /* 0x080fea000000184c */
[----:B------:R-:W-:Y:S01]  /*63f0*/  IMAD.SHL.U32 R153, R243, 0x8, RZ ;  /* 0x00000008f3997824 */ /* 0x000fe200078e00ff */
[C---:B------:R-:W-:Y:S06]  /*6400*/  HMMA.16816.F32 R80, R156.reuse, R154, R80 ;  /* 0x0000009a9c50723c */ /* 0x040fec0000001850 */
[-C--:B----4-:R-:W-:Y:S05]  /*6410*/  HMMA.16816.F32 R84, R156, R168.reuse, R84 ;  /* 0x000000a89c54723c */ /* 0x090fea0000001854 */
[----:B------:R-:W-:Y:S01]  /*6420*/  @P6 IADD3 R154, P0, R233, R232, RZ ;  /* 0x000000e8e99a6210 */ /* 0x000fe20007f1e0ff */
[C---:B------:R-:W-:Y:S05]  /*6430*/  HMMA.16816.F32 R88, R164.reuse, R168, R88 ;  /* 0x000000a8a458723c */ /* 0x040fea0000001858 */
[----:B------:R-:W-:Y:S01]  /*6440*/  @P6 IMAD.X R155, R216, 0x1, R231, P0 ;  /* 0x00000001d89b6824 */ /* 0x000fe200000e06e7 */
[-C--:B------:R-:W-:Y:S04]  /*6450*/  HMMA.16816.F32 R92, R164, R170.reuse, R92 ;  /* 0x000000aaa45c723c */ /* 0x080fe8000000185c */
[----:B------:R-:W5:Y:S01]  /*6460*/  @P6 LDG.E R235, desc[UR14][R154.64+-0x100] ;  /* 0xffff000e9aeb6981 */ /* 0x000f62000c1e1900 */
[-C--:B------:R-:W-:Y:S01]  /*6470*/  LEA R162, P0, R153, R244.reuse, 0x2 ;  /* 0x000000f499a27211 */ /* 0x080fe200078010ff */
[----:B------:R-:W-:Y:S02]  /*6480*/  HMMA.16816.F32 R96, R156, R170, R96 ;  /* 0x000000aa9c60723c */ /* 0x000fe40000001860 */
[----:B------:R1:W5:Y:S03]  /*6490*/  @P6 LDG.E R236, desc[UR14][R154.64+-0xe0] ;  /* 0xffff200e9aec6981 */ /* 0x000366000c1e1900 */
[-C--:B------:R-:W-:Y:S01]  /*64a0*/  LEA R166, P1, R161, R244.reuse, 0x2 ;  /* 0x000000f4a1a67211 */ /* 0x080fe200078210ff */
[----:B------:R-:W-:Y:S01]  /*64b0*/  REDG.E.ADD.F32.FTZ.RN.STRONG.GPU desc[UR14][R244.64], R4 ;  /* 0x00000004f40079a6 */ /* 0x000fe2000c10f38e */
[----:B------:R-:W-:Y:S01]  /*64c0*/  IMAD R157, R243, 0x18, RZ ;  /* 0x00000018f39d7824 */ /* 0x000fe200078e02ff */
[-C--:B------:R-:W-:Y:S03]  /*64d0*/  LEA.HI.X.SX32 R163, R153, R245.reuse, 0x2, P0 ;  /* 0x000000f599a37211 */ /* 0x080fe600000f16ff */
[-C--:B------:R-:W-:Y:S01]  /*64e0*/  LEA.HI.X.SX32 R167, R161, R245.reuse, 0x2, P1 ;  /* 0x000000f5a1a77211 */ /* 0x080fe200008f16ff */
[----:B------:R-:W-:Y:S01]  /*64f0*/  IMAD.SHL.U32 R159, R243, 0x20, RZ ;  /* 0x00000020f39f7824 */ /* 0x000fe200078e00ff */
[CC--:B------:R-:W-:Y:S01]  /*6500*/  LEA R164, P0, R157.reuse, R244.reuse, 0x2 ;  /* 0x000000f49da47211 */ /* 0x0c0fe200078010ff */
[----:B------:R2:W-:Y:S03]  /*6510*/  REDG.E.ADD.F32.FTZ.RN.STRONG.GPU desc[UR14][R162.64], R5 ;  /* 0x00000005a20079a6 */ /* 0x0005e6000c10f38e */
[-C--:B------:R-:W-:Y:S01]  /*6520*/  LEA.HI.X.SX32 R165, R157, R245.reuse, 0x2, P0 ;  /* 0x000000f59da57211 */ /* 0x080fe200000f16ff */
[----:B------:R-:W-:Y:S01]  /*6530*/  REDG.E.ADD.F32.FTZ.RN.STRONG.GPU desc[UR14][R166.64], R6 ;  /* 0x00000006a60079a6 */ /* 0x000fe2000c10f38e */
[-C--:B------:R-:W-:Y:S01]  /*6540*/  LEA R158, P1, R159, R244.reuse, 0x2 ;  /* 0x000000f49f9e7211 */ /* 0x080fe200078210ff */
[----:B------:R-:W-:Y:S02]  /*6550*/  IMAD R157, R243, 0x30, RZ ;  /* 0x00000030f39d7824 */ /* 0x000fe400078e02ff */
[----:B------:R3:W-:Y:S01]  /*6560*/  REDG.E.ADD.F32.FTZ.RN.STRONG.GPU desc[UR14][R164.64], R7 ;  /* 0x00000007a40079a6 */ /* 0x0007e2000c10f38e */
[-C--:B------:R-:W-:Y:S02]  /*6570*/  LEA.HI.X.SX32 R159, R159, R245.reuse, 0x2, P1 ;  /* 0x000000f59f9f7211 */ /* 0x080fe400008f16ff */
[-C--:B------:R-:W-:Y:S01]  /*6580*/  LEA R156, P1, R157, R244.reuse, 0x2 ;  /* 0x000000f49d9c7211 */ /* 0x080fe200078210ff */
[C---:B-1----:R-:W-:Y:S02]  /*6590*/  IMAD R155, R243.reuse, 0x28, RZ ;  /* 0x00000028f39b7824 */ /* 0x042fe400078e02ff */
[----:B------:R1:W-:Y:S01]  /*65a0*/  REDG.E.ADD.F32.FTZ.RN.STRONG.GPU desc[UR14][R158.64], R8 ;  /* 0x000000089e0079a6 */ /* 0x0003e2000c10f38e */
[----:B------:R-:W-:Y:S01]  /*65b0*/  IMAD R243, R243, 0x38, RZ ;  /* 0x00000038f3f37824 */ /* 0x000fe200078e02ff */
[-C--:B------:R-:W-:Y:S02]  /*65c0*/  LEA.HI.X.SX32 R157, R157, R245.reuse, 0x2, P1 ;  /* 0x000000f59d9d7211 */ /* 0x080fe400008f16ff */
[CC--:B------:R-:W-:Y:S04]  /*65d0*/  LEA R154, P0, R155.reuse, R244.reuse, 0x2 ;  /* 0x000000f49b9a7211 */ /* 0x0c0fe800078010ff */
[-C--:B------:R-:W-:Y:S02]  /*65e0*/  LEA.HI.X.SX32 R155, R155, R245.reuse, 0x2, P0 ;  /* 0x000000f59b9b7211 */ /* 0x080fe400000f16ff */
[CC--:B------:R-:W-:Y:S03]  /*65f0*/  LEA R168, P0, R243.reuse, R244.reuse, 0x2 ;  /* 0x000000f4f3a87211 */ /* 0x0c0fe600078010ff */
[----:B------:R4:W-:Y:S01]  /*6600*/  REDG.E.ADD.F32.FTZ.RN.STRONG.GPU desc[UR14][R154.64], R9 ;  /* 0x000000099a0079a6 */ /* 0x0009e2000c10f38e */
[-C--:B------:R-:W-:Y:S01]  /*6610*/  LEA.HI.X.SX32 R169, R243, R245.reuse, 0x2, P0 ;  /* 0x000000f5f3a97211 */ /* 0x080fe200000f16ff */
[----:B--2---:R-:W-:Y:S02]  /*6620*/  VIADD R5, R161, 0x20 ;  /* 0x00000020a1057836 */ /* 0x004fe40000000000 */
[----:B------:R2:W-:Y:S04]  /*6630*/  REDG.E.ADD.F32.FTZ.RN.STRONG.GPU desc[UR14][R156.64], R10 ;  /* 0x0000000a9c0079a6 */ /* 0x0005e8000c10f38e */
[----:B------:R2:W-:Y:S01]  /*6640*/  REDG.E.ADD.F32.FTZ.RN.STRONG.GPU desc[UR14][R168.64], R11 ;  /* 0x0000000ba80079a6 */ /* 0x0005e2000c10f38e */
[-C--:B---3--:R-:W-:Y:S01]  /*6650*/  LEA R164, P0, R5, R244.reuse, 0x2 ;  /* 0x000000f405a47211 */ /* 0x088fe200078010ff */
[----:B------:R-:W-:Y:S02]  /*6660*/  IMAD.IADD R7, R153, 0x1, R5 ;  /* 0x0000000199077824 */ /* 0x000fe400078e0205 */
[----:B------:R3:W-:Y:S01]  /*6670*/  REDG.E.ADD.F32.FTZ.RN.STRONG.GPU desc[UR14][R244.64+0x80], R16 ;  /* 0x00008010f40079a6 */ /* 0x0007e2000c10f38e */
[-C--:B------:R-:W-:Y:S01]  /*6680*/  LEA.HI.X.SX32 R165, R5, R245.reuse, 0x2, P0 ;  /* 0x000000f505a57211 */ /* 0x080fe200000f16ff */
[----:B------:R-:W-:Y:S01]  /*6690*/  IMAD.IADD R5, R153, 0x1, R7 ;  /* 0x0000000199057824 */ /* 0x000fe200078e0207 */
[CC--:B-1----:R-:W-:Y:S01]  /*66a0*/  LEA R158, P0, R7.reuse, R244.reuse, 0x2 ;  /* 0x000000f4079e7211 */ /* 0x0c2fe200078010ff */
[----:B------:R1:W-:Y:S03]  /*66b0*/  REDG.E.ADD.F32.FTZ.RN.STRONG.GPU desc[UR14][R162.64+0x80], R17 ;  /* 0x00008011a20079a6 */ /* 0x0003e6000c10f38e */
[-C--:B------:R-:W-:Y:S01]  /*66c0*/  LEA.HI.X.SX32 R159, R7, R245.reuse, 0x2, P0 ;  /* 0x000000f5079f7211 */ /* 0x080fe200000f16ff */
[----:B------:R-:W-:Y:S01]  /*66d0*/  IMAD.IADD R7, R153, 0x1, R5 ;  /* 0x0000000199077824 */ /* 0x000fe200078e0205 */
[----:B------:R1:W-:Y:S04]  /*66e0*/  REDG.E.ADD.F32.FTZ.RN.STRONG.GPU desc[UR14][R164.64], R18 ;  /* 0x00000012a40079a6 */ /* 0x0003e8000c10f38e */
[-C--:B------:R-:W-:Y:S01]  /*66f0*/  LEA R6, P0, R7, R244.reuse, 0x2 ;  /* 0x000000f407067211 */ /* 0x080fe200078010ff */
[----:B------:R1:W-:Y:S01]  /*6700*/  REDG.E.ADD.F32.FTZ.RN.STRONG.GPU desc[UR14][R158.64], R19 ;  /* 0x000000139e0079a6 */ /* 0x0003e2000c10f38e */
[-C--:B----4-:R-:W-:Y:S01]  /*6710*/  LEA R154, P1, R5, R244.reuse, 0x2 ;  /* 0x000000f4059a7211 */ /* 0x090fe200078210ff */
[----:B------:R-:W-:Y:S01]  /*6720*/  IMAD.IADD R9, R153, 0x1, R7 ;  /* 0x0000000199097824 */ /* 0x000fe200078e0207 */
[-C--:B------:R-:W-:Y:S02]  /*6730*/  LEA.HI.X.SX32 R7, R7, R245.reuse, 0x2, P0 ;  /* 0x000000f507077211 */ /* 0x080fe400000f16ff */
[-C--:B------:R-:W-:Y:S01]  /*6740*/  LEA.HI.X.SX32 R155, R5, R245.reuse, 0x2, P1 ;  /* 0x000000f5059b7211 */ /* 0x080fe200008f16ff */
[----:B------:R-:W-:Y:S01]  /*6750*/  IMAD.IADD R5, R153, 0x1, R9 ;  /* 0x0000000199057824 */ /* 0x000fe200078e0209 */
[CC--:B--2---:R-:W-:Y:S03]  /*6760*/  LEA R10, P0, R9.reuse, R244.reuse, 0x2 ;  /* 0x000000f4090a7211 */ /* 0x0c4fe600078010ff */
[----:B------:R2:W-:Y:S01]  /*6770*/  REDG.E.ADD.F32.FTZ.RN.STRONG.GPU desc[UR14][R154.64], R12 ;  /* 0x0000000c9a0079a6 */ /* 0x0005e2000c10f38e */
[-C--:B------:R-:W-:Y:S01]  /*6780*/  LEA.HI.X.SX32 R11, R9, R245.reuse, 0x2, P0 ;  /* 0x000000f5090b7211 */ /* 0x080fe200000f16ff */
[----:B------:R-:W-:Y:S01]  /*6790*/  VIADD R9, R161, 0x40 ;  /* 0x00000040a1097836 */ /* 0x000fe20000000000 */
[CC--:B---3--:R-:W-:Y:S01]  /*67a0*/  LEA R16, P0, R5.reuse, R244.reuse, 0x2 ;  /* 0x000000f405107211 */ /* 0x0c8fe200078010ff */
[----:B------:R-:W-:Y:S03]  /*67b0*/  REDG.E.ADD.F32.FTZ.RN.STRONG.GPU desc[UR14][R6.64], R13 ;  /* 0x0000000d060079a6 */ /* 0x000fe6000c10f38e */
[-C--:B-1----:R-:W-:Y:S01]  /*67c0*/  LEA.HI.X.SX32 R17, R5, R245.reuse, 0x2, P0 ;  /* 0x000000f505117211 */ /* 0x082fe200000f16ff */
[----:B------:R1:W-:Y:S01]  /*67d0*/  REDG.E.ADD.F32.FTZ.RN.STRONG.GPU desc[UR14][R10.64], R14 ;  /* 0x0000000e0a0079a6 */ /* 0x0003e2000c10f38e */
[----:B------:R-:W-:Y:S01]  /*67e0*/  IMAD.IADD R5, R153, 0x1, R9 ;  /* 0x0000000199057824 */ /* 0x000fe200078e0209 */
[CC--:B------:R-:W-:Y:S02]  /*67f0*/  LEA R18, P0, R9.reuse, R244.reuse, 0x2 ;  /* 0x000000f409127211 */ /* 0x0c0fe400078010ff */
[----:B------:R3:W-:Y:S02]  /*6800*/  REDG.E.ADD.F32.FTZ.RN.STRONG.GPU desc[UR14][R16.64], R15 ;  /* 0x0000000f100079a6 */ /* 0x0007e4000c10f38e */
[-C--:B------:R-:W-:Y:S02]  /*6810*/  LEA.HI.X.SX32 R19, R9, R245.reuse, 0x2, P0 ;  /* 0x000000f509137211 */ /* 0x080fe400000f16ff */
[----:B------:R-:W-:Y:S01]  /*6820*/  REDG.E.ADD.F32.FTZ.RN.STRONG.GPU desc[UR14][R244.64+0x100], R68 ;  /* 0x00010044f40079a6 */ /* 0x000fe2000c10f38e */
[----:B------:R-:W-:Y:S03]  /*6830*/  IMAD.IADD R9, R153, 0x1, R5 ;  /* 0x0000000199097824 */ /* 0x000fe600078e0205 */
[----:B------:R-:W-:Y:S04]  /*6840*/  REDG.E.ADD.F32.FTZ.RN.STRONG.GPU desc[UR14][R162.64+0x100], R69 ;  /* 0x00010045a20079a6 */ /* 0x000fe8000c10f38e */
[----:B------:R-:W-:Y:S01]  /*6850*/  REDG.E.ADD.F32.FTZ.RN.STRONG.GPU desc[UR14][R18.64], R70 ;  /* 0x00000046120079a6 */ /* 0x000fe2000c10f38e */
[CC--:B--2---:R-:W-:Y:S04]  /*6860*/  LEA R154, P0, R5.reuse, R244.reuse, 0x2 ;  /* 0x000000f4059a7211 */ /* 0x0c4fe800078010ff */
[-C--:B------:R-:W-:Y:S01]  /*6870*/  LEA.HI.X.SX32 R155, R5, R245.reuse, 0x2, P0 ;  /* 0x000000f5059b7211 */ /* 0x080fe200000f16ff */
[----:B------:R-:W-:Y:S01]  /*6880*/  IMAD.IADD R5, R153, 0x1, R9 ;  /* 0x0000000199057824 */ /* 0x000fe200078e0209 */
[-C--:B-1----:R-:W-:Y:S03]  /*6890*/  LEA R10, P1, R9, R244.reuse, 0x2 ;  /* 0x000000f4090a7211 */ /* 0x082fe600078210ff */
[----:B------:R-:W-:Y:S01]  /*68a0*/  IMAD.IADD R7, R153, 0x1, R5 ;  /* 0x0000000199077824 */ /* 0x000fe200078e0205 */
[-C--:B------:R-:W-:Y:S01]  /*68b0*/  LEA R8, P0, R5, R244.reuse, 0x2 ;  /* 0x000000f405087211 */ /* 0x080fe200078010ff */
[----:B------:R-:W-:Y:S01]  /*68c0*/  REDG.E.ADD.F32.FTZ.RN.STRONG.GPU desc[UR14][R154.64], R71 ;  /* 0x000000479a0079a6 */ /* 0x000fe2000c10f38e */
[-C--:B------:R-:W-:Y:S02]  /*68d0*/  LEA.HI.X.SX32 R11, R9, R245.reuse, 0x2, P1 ;  /* 0x000000f5090b7211 */ /* 0x080fe400008f16ff */
[-C--:B------:R-:W-:Y:S01]  /*68e0*/  LEA.HI.X.SX32 R9, R5, R245.reuse, 0x2, P0 ;  /* 0x000000f505097211 */ /* 0x080fe200000f16ff */
[----:B------:R-:W-:Y:S01]  /*68f0*/  IMAD.IADD R5, R153, 0x1, R7 ;  /* 0x0000000199057824 */ /* 0x000fe200078e0207 */
[CC--:B------:R-:W-:Y:S01]  /*6900*/  LEA R12, P0, R7.reuse, R244.reuse, 0x2 ;  /* 0x000000f4070c7211 */ /* 0x0c0fe200078010ff */
[----:B------:R1:W-:Y:S03]  /*6910*/  REDG.E.ADD.F32.FTZ.RN.STRONG.GPU desc[UR14][R10.64], R72 ;  /* 0x000000480a0079a6 */ /* 0x0003e6000c10f38e */
[-C--:B------:R-:W-:Y:S01]  /*6920*/  LEA.HI.X.SX32 R13, R7, R245.reuse, 0x2, P0 ;  /* 0x000000f5070d7211 */ /* 0x080fe200000f16ff */
[----:B------:R-:W-:Y:S01]  /*6930*/  REDG.E.ADD.F32.FTZ.RN.STRONG.GPU desc[UR14][R8.64], R73 ;  /* 0x00000049080079a6 */ /* 0x000fe2000c10f38e */
[-C--:B------:R-:W-:Y:S01]  /*6940*/  LEA R14, P0, R5, R244.reuse, 0x2 ;  /* 0x000000f4050e7211 */ /* 0x080fe200078010ff */
[----:B------:R-:W-:Y:S02]  /*6950*/  VIADD R7, R161, 0x60 ;  /* 0x00000060a1077836 */ /* 0x000fe40000000000 */
[----:B------:R2:W-:Y:S01]  /*6960*/  REDG.E.ADD.F32.FTZ.RN.STRONG.GPU desc[UR14][R12.64], R74 ;  /* 0x0000004a0c0079a6 */ /* 0x0005e2000c10f38e */
[-C--:B---3--:R-:W-:Y:S01]  /*6970*/  LEA.HI.X.SX32 R15, R5, R245.reuse, 0x2, P0 ;  /* 0x000000f5050f7211 */ /* 0x088fe200000f16ff */
[----:B------:R-:W-:Y:S01]  /*6980*/  IMAD.IADD R5, R153, 0x1, R7 ;  /* 0x0000000199057824 */ /* 0x000fe200078e0207 */
[CC--:B------:R-:W-:Y:S01]  /*6990*/  LEA R16, P0, R7.reuse, R244.reuse, 0x2 ;  /* 0x000000f407107211 */ /* 0x0c0fe200078010ff */
[----:B------:R-:W-:Y:S03]  /*69a0*/  LDSM.16.MT88.4 R68, [R191+0x4000] ;  /* 0x00400000bf44783b */ /* 0x000fe60000004200 */
[-C--:B------:R-:W-:Y:S01]  /*69b0*/  LEA.HI.X.SX32 R17, R7, R245.reuse, 0x2, P0 ;  /* 0x000000f507117211 */ /* 0x080fe200000f16ff */
[----:B------:R3:W-:Y:S01]  /*69c0*/  REDG.E.ADD.F32.FTZ.RN.STRONG.GPU desc[UR14][R14.64], R75 ;  /* 0x0000004b0e0079a6 */ /* 0x0007e2000c10f38e */
[----:B------:R-:W-:Y:S03]  /*69d0*/  IMAD.IADD R7, R153, 0x1, R5 ;  /* 0x0000000199077824 */ /* 0x000fe600078e0205 */
[----:B------:R-:W-:Y:S04]  /*69e0*/  REDG.E.ADD.F32.FTZ.RN.STRONG.GPU desc[UR14][R244.64+0x180], R80 ;  /* 0x00018050f40079a6 */ /* 0x000fe8000c10f38e */
[----:B------:R-:W-:Y:S01]  /*69f0*/  REDG.E.ADD.F32.FTZ.RN.STRONG.GPU desc[UR14][R162.64+0x180], R81 ;  /* 0x00018051a20079a6 */ /* 0x000fe2000c10f38e */
[CC--:B-1----:R-:W-:Y:S03]  /*6a00*/  LEA R10, P0, R5.reuse, R244.reuse, 0x2 ;  /* 0x000000f4050a7211 */ /* 0x0c2fe600078010ff */
[----:B------:R1:W-:Y:S01]  /*6a10*/  REDG.E.ADD.F32.FTZ.RN.STRONG.GPU desc[UR14][R16.64], R82 ;  /* 0x00000052100079a6 */ /* 0x0003e2000c10f38e */
[-C--:B------:R-:W-:Y:S01]  /*6a20*/  LEA.HI.X.SX32 R11, R5, R245.reuse, 0x2, P0 ;  /* 0x000000f5050b7211 */ /* 0x080fe200000f16ff */
[----:B------:R-:W-:Y:S02]  /*6a30*/  IMAD.IADD R5, R153, 0x1, R7 ;  /* 0x0000000199057824 */ /* 0x000fe400078e0207 */
[----:B------:R-:W-:Y:S01]  /*6a40*/  LDSM.16.MT88.4 R72, [R194+0x1e800] ;  /* 0x01e80000c248783b */ /* 0x000fe20000004200 */
[-C--:B--2---:R-:W-:Y:S01]  /*6a50*/  LEA R12, P1, R7, R244.reuse, 0x2 ;  /* 0x000000f4070c7211 */ /* 0x084fe200078210ff */
[----:B------:R-:W-:Y:S02]  /*6a60*/  IMAD.IADD R9, R153, 0x1, R5 ;  /* 0x0000000199097824 */ /* 0x000fe400078e0205 */
[----:B------:R2:W-:Y:S01]  /*6a70*/  REDG.E.ADD.F32.FTZ.RN.STRONG.GPU desc[UR14][R10.64], R83 ;  /* 0x000000530a0079a6 */ /* 0x0005e2000c10f38e */
[-C--:B------:R-:W-:Y:S02]  /*6a80*/  LEA R6, P0, R5, R244.reuse, 0x2 ;  /* 0x000000f405067211 */ /* 0x080fe400078010ff */
[-C--:B------:R-:W-:Y:S02]  /*6a90*/  LEA.HI.X.SX32 R13, R7, R245.reuse, 0x2, P1 ;  /* 0x000000f5070d7211 */ /* 0x080fe400008f16ff */
[-C--:B------:R-:W-:Y:S01]  /*6aa0*/  LEA.HI.X.SX32 R7, R5, R245.reuse, 0x2, P0 ;  /* 0x000000f505077211 */ /* 0x080fe200000f16ff */
[----:B------:R-:W-:Y:S01]  /*6ab0*/  IMAD.IADD R5, R153, 0x1, R9 ;  /* 0x0000000199057824 */ /* 0x000fe200078e0209 */
[CC--:B---3--:R-:W-:Y:S01]  /*6ac0*/  LEA R14, P0, R9.reuse, R244.reuse, 0x2 ;  /* 0x000000f4090e7211 */ /* 0x0c8fe200078010ff */
[----:B------:R3:W-:Y:S03]  /*6ad0*/  REDG.E.ADD.F32.FTZ.RN.STRONG.GPU desc[UR14][R12.64], R76 ;  /* 0x0000004c0c0079a6 */ /* 0x0007e6000c10f38e */
[-C--:B------:R-:W-:Y:S01]  /*6ae0*/  LEA.HI.X.SX32 R15, R9, R245.reuse, 0x2, P0 ;  /* 0x000000f5090f7211 */ /* 0x080fe200000f16ff */
[----:B------:R-:W-:Y:S01]  /*6af0*/  REDG.E.ADD.F32.FTZ.RN.STRONG.GPU desc[UR14][R6.64], R77 ;  /* 0x0000004d060079a6 */ /* 0x000fe2000c10f38e */
[C---:B------:R-:W-:Y:S02]  /*6b00*/  VIADD R9, R161.reuse, 0x80 ;  /* 0x00000080a1097836 */ /* 0x040fe40000000000 */
[----:B------:R-:W-:Y:S01]  /*6b10*/  VIADD R161, R161, 0xa0 ;  /* 0x000000a0a1a17836 */ /* 0x000fe20000000000 */
[----:B------:R4:W-:Y:S01]  /*6b20*/  REDG.E.ADD.F32.FTZ.RN.STRONG.GPU desc[UR14][R14.64], R78 ;  /* 0x0000004e0e0079a6 */ /* 0x0009e2000c10f38e */
[CC--:B-1----:R-:W-:Y:S04]  /*6b30*/  LEA R16, P0, R5.reuse, R244.reuse, 0x2 ;  /* 0x000000f405107211 */ /* 0x0c2fe800078010ff */
[-C--:B------:R-:W-:Y:S01]  /*6b40*/  LEA.HI.X.SX32 R17, R5, R245.reuse, 0x2, P0 ;  /* 0x000000f505117211 */ /* 0x080fe200000f16ff */
[----:B------:R-:W-:Y:S04]  /*6b50*/  IMAD.IADD R5, R153, 0x1, R9 ;  /* 0x0000000199057824 */ /* 0x000fe800078e0209 */
[----:B------:R-:W-:Y:S01]  /*6b60*/  REDG.E.ADD.F32.FTZ.RN.STRONG.GPU desc[UR14][R16.64], R79 ;  /* 0x0000004f100079a6 */ /* 0x000fe2000c10f38e */
[CC--:B--2---:R-:W-:Y:S03]  /*6b70*/  LEA R10, P0, R9.reuse, R244.reuse, 0x2 ;  /* 0x000000f4090a7211 */ /* 0x0c4fe600078010ff */
[----:B------:R-:W-:Y:S01]  /*6b80*/  REDG.E.ADD.F32.FTZ.RN.STRONG.GPU desc[UR14][R244.64+0x200], R84 ;  /* 0x00020054f40079a6 */ /* 0x000fe2000c10f38e */
[-C--:B------:R-:W-:Y:S01]  /*6b90*/  LEA.HI.X.SX32 R11, R9, R245.reuse, 0x2, P0 ;  /* 0x000000f5090b7211 */ /* 0x080fe200000f16ff */
[----:B------:R-:W-:Y:S02]  /*6ba0*/  IMAD.IADD R9, R153, 0x1, R5 ;  /* 0x0000000199097824 */ /* 0x000fe400078e0205 */
[----:B------:R-:W-:Y:S01]  /*6bb0*/  REDG.E.ADD.F32.FTZ.RN.STRONG.GPU desc[UR14][R162.64+0x200], R85 ;  /* 0x00020055a20079a6 */ /* 0x000fe2000c10f38e */
[CC--:B---3--:R-:W-:Y:S03]  /*6bc0*/  LEA R12, P0, R5.reuse, R244.reuse, 0x2 ;  /* 0x000000f4050c7211 */ /* 0x0c8fe600078010ff */
[----:B------:R1:W-:Y:S01]  /*6bd0*/  REDG.E.ADD.F32.FTZ.RN.STRONG.GPU desc[UR14][R10.64], R86 ;  /* 0x000000560a0079a6 */ /* 0x0003e2000c10f38e */
[-C--:B------:R-:W-:Y:S01]  /*6be0*/  LEA.HI.X.SX32 R13, R5, R245.reuse, 0x2, P0 ;  /* 0x000000f5050d7211 */ /* 0x080fe200000f16ff */
[----:B------:R-:W-:Y:S01]  /*6bf0*/  IMAD.IADD R5, R153, 0x1, R9 ;  /* 0x0000000199057824 */ /* 0x000fe200078e0209 */
[-C--:B----4-:R-:W-:Y:S01]  /*6c00*/  LEA R14, P1, R9, R244.reuse, 0x2 ;  /* 0x000000f4090e7211 */ /* 0x090fe200078210ff */
[----:B------:R-:W-:Y:S02]  /*6c10*/  LDSM.16.MT88.4 R76, [R191+0x800] ;  /* 0x00080000bf4c783b */ /* 0x000fe40000004200 */
[----:B------:R-:W-:Y:S01]  /*6c20*/  IMAD.IADD R7, R153, 0x1, R5 ;  /* 0x0000000199077824 */ /* 0x000fe200078e0205 */
[-C--:B------:R-:W-:Y:S02]  /*6c30*/  LEA R8, P0, R5, R244.reuse, 0x2 ;  /* 0x000000f405087211 */ /* 0x080fe400078010ff */
[-C--:B------:R-:W-:Y:S01]  /*6c40*/  LEA.HI.X.SX32 R15, R9, R245.reuse, 0x2, P1 ;  /* 0x000000f5090f7211 */ /* 0x080fe200008f16ff */
[----:B------:R2:W-:Y:S01]  /*6c50*/  REDG.E.ADD.F32.FTZ.RN.STRONG.GPU desc[UR14][R12.64], R87 ;  /* 0x000000570c0079a6 */ /* 0x0005e2000c10f38e */
[-C--:B------:R-:W-:Y:S01]  /*6c60*/  LEA.HI.X.SX32 R9, R5, R245.reuse, 0x2, P0 ;  /* 0x000000f505097211 */ /* 0x080fe200000f16ff */
[----:B------:R-:W-:Y:S01]  /*6c70*/  IMAD.IADD R5, R153, 0x1, R7 ;  /* 0x0000000199057824 */ /* 0x000fe200078e0207 */
[CC--:B------:R-:W-:Y:S01]  /*6c80*/  LEA R6, P0, R7.reuse, R244.reuse, 0x2 ;  /* 0x000000f407067211 */ /* 0x0c0fe200078010ff */
[----:B------:R-:W-:Y:S03]  /*6c90*/  REDG.E.ADD.F32.FTZ.RN.STRONG.GPU desc[UR14][R14.64], R88 ;  /* 0x000000580e0079a6 */ /* 0x000fe6000c10f38e */
[-C--:B------:R-:W-:Y:S01]  /*6ca0*/  LEA.HI.X.SX32 R7, R7, R245.reuse, 0x2, P0 ;  /* 0x000000f507077211 */ /* 0x080fe200000f16ff */
[----:B------:R3:W-:Y:S04]  /*6cb0*/  REDG.E.ADD.F32.FTZ.RN.STRONG.GPU desc[UR14][R8.64], R89 ;  /* 0x00000059080079a6 */ /* 0x0007e8000c10f38e */
[----:B------:R4:W-:Y:S01]  /*6cc0*/  REDG.E.ADD.F32.FTZ.RN.STRONG.GPU desc[UR14][R6.64], R90 ;  /* 0x0000005a060079a6 */ /* 0x0009e2000c10f38e */
[CC--:B-1----:R-:W-:Y:S04]  /*6cd0*/  LEA R10, P0, R5.reuse, R244.reuse, 0x2 ;  /* 0x000000f4050a7211 */ /* 0x0c2fe800078010ff */
[-C--:B------:R-:W-:Y:S01]  /*6ce0*/  LEA.HI.X.SX32 R11, R5, R245.reuse, 0x2, P0 ;  /* 0x000000f5050b7211 */ /* 0x080fe200000f16ff */
[----:B------:R-:W-:Y:S01]  /*6cf0*/  IMAD.IADD R5, R153, 0x1, R161 ;  /* 0x0000000199057824 */ /* 0x000fe200078e02a1 */
[-C--:B------:R-:W-:Y:S03]  /*6d00*/  LEA R16, P0, R161, R244.reuse, 0x2 ;  /* 0x000000f4a1107211 */ /* 0x080fe600078010ff */
[----:B------:R1:W-:Y:S01]  /*6d10*/  REDG.E.ADD.F32.FTZ.RN.STRONG.GPU desc[UR14][R10.64], R91 ;  /* 0x0000005b0a0079a6 */ /* 0x0003e2000c10f38e */
[----:B--2---:R-:W-:Y:S01]  /*6d20*/  IMAD.IADD R13, R153, 0x1, R5 ;  /* 0x00000001990d7824 */ /* 0x004fe200078e0205 */
[-C--:B------:R-:W-:Y:S02]  /*6d30*/  LEA.HI.X.SX32 R17, R161, R245.reuse, 0x2, P0 ;  /* 0x000000f5a1117211 */ /* 0x080fe400000f16ff */
[CC--:B------:R-:W-:Y:S01]  /*6d40*/  LEA R18, P0, R5.reuse, R244.reuse, 0x2 ;  /* 0x000000f405127211 */ /* 0x0c0fe200078010ff */
[----:B------:R-:W-:Y:S03]  /*6d50*/  REDG.E.ADD.F32.FTZ.RN.STRONG.GPU desc[UR14][R244.64+0x280], R96 ;  /* 0x00028060f40079a6 */ /* 0x000fe6000c10f38e */
[-C--:B------:R-:W-:Y:S01]  /*6d60*/  LEA.HI.X.SX32 R19, R5, R245.reuse, 0x2, P0 ;  /* 0x000000f505137211 */ /* 0x080fe200000f16ff */
[----:B---3--:R-:W-:Y:S01]  /*6d70*/  IMAD.IADD R9, R153, 0x1, R13 ;  /* 0x0000000199097824 */ /* 0x008fe200078e020d */
[-C--:B------:R-:W-:Y:S01]  /*6d80*/  LEA R80, P0, R13, R244.reuse, 0x2 ;  /* 0x000000f40d507211 */ /* 0x080fe200078010ff */
[----:B------:R-:W-:Y:S02]  /*6d90*/  REDG.E.ADD.F32.FTZ.RN.STRONG.GPU desc[UR14][R162.64+0x280], R97 ;  /* 0x00028061a20079a6 */ /* 0x000fe4000c10f38e */
[----:B------:R-:W-:Y:S01]  /*6da0*/  IMAD.IADD R5, R153, 0x1, R9 ;  /* 0x0000000199057824 */ /* 0x000fe200078e0209 */
[-C--:B------:R-:W-:Y:S01]  /*6db0*/  LEA R84, P2, R9, R244.reuse, 0x2 ;  /* 0x000000f409547211 */ /* 0x080fe200078410ff */
[----:B------:R-:W-:Y:S01]  /*6dc0*/  REDG.E.ADD.F32.FTZ.RN.STRONG.GPU desc[UR14][R16.64], R98 ;  /* 0x00000062100079a6 */ /* 0x000fe2000c10f38e */
[-C--:B------:R-:W-:Y:S01]  /*6dd0*/  LEA.HI.X.SX32 R81, R13, R245.reuse, 0x2, P0 ;  /* 0x000000f50d517211 */ /* 0x080fe200000f16ff */
[----:B------:R-:W-:Y:S01]  /*6de0*/  IMAD.IADD R153, R153, 0x1, R5 ;  /* 0x0000000199997824 */ /* 0x000fe200078e0205 */
[-C--:B----4-:R-:W-:Y:S01]  /*6df0*/  LEA R90, P1, R5, R244.reuse, 0x2 ;  /* 0x000000f4055a7211 */ /* 0x090fe200078210ff */
[----:B------:R-:W-:Y:S01]  /*6e00*/  LDSM.16.MT88.4 R12, [R0+0x1e000] ;  /* 0x01e00000000c783b */ /* 0x000fe20000004200 */
[-C--:B------:R-:W-:Y:S02]  /*6e10*/  LEA.HI.X.SX32 R85, R9, R245.reuse, 0x2, P2 ;  /* 0x000000f509557211 */ /* 0x080fe400010f16ff */
[C---:B------:R-:W-:Y:S01]  /*6e20*/  LEA R88, P0, R153.reuse, R244, 0x2 ;  /* 0x000000f499587211 */ /* 0x040fe200078010ff */
[----:B------:R-:W-:Y:S03]  /*6e30*/  LDSM.16.MT88.4 R8, [R191] ;  /* 0x00000000bf08783b */ /* 0x000fe60000004200 */
[-C--:B------:R-:W-:Y:S01]  /*6e40*/  LEA.HI.X.SX32 R89, R153, R245.reuse, 0x2, P0 ;  /* 0x000000f599597211 */ /* 0x080fe200000f16ff */
[----:B------:R-:W-:Y:S01]  /*6e50*/  REDG.E.ADD.F32.FTZ.RN.STRONG.GPU desc[UR14][R18.64], R99 ;  /* 0x00000063120079a6 */ /* 0x000fe2000c10f38e */
[----:B-1----:R-:W-:Y:S02]  /*6e60*/  LEA.HI.X.SX32 R91, R5, R245, 0x2, P1 ;  /* 0x000000f5055b7211 */ /* 0x002fe400008f16ff */
[----:B------:R-:W-:Y:S01]  /*6e70*/  @P6 IADD3 R230, P1, R230, -0x100, RZ ;  /* 0xffffff00e6e66810 */ /* 0x000fe20007f3e0ff */
[----:B------:R-:W1:Y:S03]  /*6e80*/  LDSM.16.MT88.4 R4, [R194+0x1e000] ;  /* 0x01e00000c204783b */ /* 0x000e660000004200 */
[----:B------:R-:W-:Y:S01]  /*6e90*/  @P6 IADD3.X R229, R229, -0x1, RZ, P1, !PT ;  /* 0xffffffffe5e56810 */ /* 0x000fe20000ffe4ff */
[----:B------:R-:W2:Y:S04]  /*6ea0*/  LDSM.16.MT88.4 R16, [R191+0x2000] ;  /* 0x00200000bf10783b */ /* 0x000ea80000004200 */
[----:B------:R-:W-:Y:S04]  /*6eb0*/  REDG.E.ADD.F32.FTZ.RN.STRONG.GPU desc[UR14][R80.64], R92 ;  /* 0x0000005c500079a6 */ /* 0x000fe8000c10f38e */
[----:B------:R-:W-:Y:S04]  /*6ec0*/  REDG.E.ADD.F32.FTZ.RN.STRONG.GPU desc[UR14][R84.64], R93 ;  /* 0x0000005d540079a6 */ /* 0x000fe8000c10f38e */
[----:B------:R-:W3:Y:S04]  /*6ed0*/  LDSM.16.MT88.4 R80, [R0+0x1e800] ;  /* 0x01e800000050783b */ /* 0x000ee80000004200 */
[----:B------:R-:W4:Y:S04]  /*6ee0*/  LDSM.16.MT88.4 R84, [R191+0x2800] ;  /* 0x00280000bf54783b */ /* 0x000f280000004200 */
[----:B------:R-:W-:Y:S04]  /*6ef0*/  REDG.E.ADD.F32.FTZ.RN.STRONG.GPU desc[UR14][R90.64], R94 ;  /* 0x0000005e5a0079a6 */ /* 0x000fe8000c10f38e */
[----:B------:R-:W-:Y:S04]  /*6f00*/  REDG.E.ADD.F32.FTZ.RN.STRONG.GPU desc[UR14][R88.64], R95 ;  /* 0x0000005f580079a6 */ /* 0x000fe8000c10f38e */
[----:B------:R-:W4:Y:S04]  /*6f10*/  LDSM.16.MT88.4 R88, [R191+0x4800] ;  /* 0x00480000bf58783b */ /* 0x000f280000004200 */
[----:B------:R-:W-:Y:S01]  /*6f20*/  LDSM.16.MT88.4 R92, [R191+0x3800] ;  /* 0x00380000bf5c783b */ /* 0x000fe20000004200 */
[-C--:B-1----:R-:W-:Y:S06]  /*6f30*/  HMMA.16816.F32 R100, R4, R8.reuse, R100 ;  /* 0x000000080464723c */ /* 0x082fec0000001864 */
[C---:B------:R-:W-:Y:S06]  /*6f40*/  HMMA.16816.F32 R104, R12.reuse, R8, R104 ;  /* 0x000000080c68723c */ /* 0x040fec0000001868 */
[-C--:B------:R-:W-:Y:S06]  /*6f50*/  HMMA.16816.F32 R108, R12, R10.reuse, R108 ;  /* 0x0000000a0c6c723c */ /* 0x080fec000000186c */
[C---:B------:R-:W-:Y:S01]  /*6f60*/  HMMA.16816.F32 R112, R4.reuse, R10, R112 ;  /* 0x0000000a0470723c */ /* 0x040fe20000001870 */
[----:B------:R-:W-:Y:S05]  /*6f70*/  LDSM.16.MT88.4 R8, [R191+0x1000] ;  /* 0x00100000bf08783b */ /* 0x000fea0000004200 */
[-C--:B--2---:R-:W-:Y:S06]  /*6f80*/  HMMA.16816.F32 R116, R4, R16.reuse, R116 ;  /* 0x000000100474723c */ /* 0x084fec0000001874 */
        /* <DEDUP_REMOVED lines=9> */
[----:B------:R-:W1:Y:S04]  /*7020*/  LDSM.16.MT88.4 R4, [R194+0x1f000] ;  /* 0x01f00000c204783b */ /* 0x000e680000004200 */
[----:B------:R-:W2:Y:S01]  /*7030*/  LDSM.16.MT88.4 R68, [R191+0x5000] ;  /* 0x00500000bf44783b */ /* 0x000ea20000004200 */
[-C--:B------:R-:W-:Y:S06]  /*7040*/  HMMA.16816.F32 R100, R72, R76.reuse, R100 ;  /* 0x0000004c4864723c */ /* 0x080fec0000001864 */
[C---:B---3--:R-:W-:Y:S06]  /*7050*/  HMMA.16816.F32 R104, R80.reuse, R76, R104 ;  /* 0x0000004c5068723c */ /* 0x048fec0000001868 */
[-C--:B------:R-:W-:Y:S06]  /*7060*/  HMMA.16816.F32 R108, R80, R78.reuse, R108 ;  /* 0x0000004e506c723c */ /* 0x080fec000000186c */
[C---:B------:R-:W-:Y:S01]  /*7070*/  HMMA.16816.F32 R112, R72.reuse, R78, R112 ;  /* 0x0000004e4870723c */ /* 0x040fe20000001870 */
[----:B------:R-:W-:Y:S05]  /*7080*/  LDSM.16.MT88.4 R76, [R194+0x1f800] ;  /* 0x01f80000c24c783b */ /* 0x000fea0000004200 */
[-C--:B----4-:R-:W-:Y:S06]  /*7090*/  HMMA.16816.F32 R116, R72, R84.reuse, R116 ;  /* 0x000000544874723c */ /* 0x090fec0000001874 */
        /* <DEDUP_REMOVED lines=9> */
[----:B------:R-:W4:Y:S05]  /*7130*/  LDSM.16.MT88.4 R72, [R191+0x5800] ;  /* 0x00580000bf48783b */ /* 0x000f2a0000004200 */
        /* <DEDUP_REMOVED lines=13> */
[----:B------:R-:W-:Y:S01]  /*7210*/  VIADD R5, R191, 0xffffa000 ;  /* 0xffffa000bf057836 */ /* 0x000fe20000000000 */
[C---:B------:R-:W-:Y:S05]  /*7220*/  HMMA.16816.F32 R104, R84.reuse, R80, R104 ;  /* 0x000000505468723c */ /* 0x040fea0000001868 */
[----:B------:R-:W-:Y:S01]  /*7230*/  LOP3.LUT R4, R238, 0x1, RZ, 0xc0, !PT ;  /* 0x00000001ee047812 */ /* 0x000fe200078ec0ff */
[-C--:B------:R-:W-:Y:S03]  /*7240*/  HMMA.16816.F32 R108, R84, R82.reuse, R108 ;  /* 0x00000052546c723c */ /* 0x080fe6000000186c */
[----:B------:R-:W-:Y:S02]  /*7250*/  ISETP.NE.U32.AND P0, PT, R4, 0x1, PT ;  /* 0x000000010400780c */ /* 0x000fe40003f05070 */
[----:B------:R-:W-:Y:S01]  /*7260*/  @P6 IADD3 R4, P2, R232, -0x100, RZ ;  /* 0xffffff00e8046810 */ /* 0x000fe20007f5e0ff */
[C---:B------:R-:W-:Y:S05]  /*7270*/  HMMA.16816.F32 R112, R76.reuse, R82, R112 ;  /* 0x000000524c70723c */ /* 0x040fea0000001870 */
[----:B------:R-:W-:Y:S01]  /*7280*/  @P6 IMAD.MOV.U32 R232, RZ, RZ, R4 ;  /* 0x000000ffffe86224 */ /* 0x000fe200078e0004 */
[-C--:B------:R-:W-:Y:S05]  /*7290*/  HMMA.16816.F32 R116, R76, R92.reuse, R116 ;  /* 0x0000005c4c74723c */ /* 0x080fea0000001874 */
[----:B------:R-:W-:Y:S01]  /*72a0*/  @P6 IADD3.X R4, R231, -0x1, RZ, P2, !PT ;  /* 0xffffffffe7046810 */ /* 0x000fe200017fe4ff */
[C---:B------:R-:W-:Y:S04]  /*72b0*/  HMMA.16816.F32 R120, R84.reuse, R92, R120 ;  /* 0x0000005c5478723c */ /* 0x040fe80000001878 */
[C---:B------:R-:W-:Y:S01]  /*72c0*/  ISETP.GT.AND P2, PT, R238.reuse, R227, PT ;  /* 0x000000e3ee00720c */ /* 0x040fe20003f44270 */
[----:B------:R-:W-:Y:S01]  /*72d0*/  @P0 VIADD R5, R191, 0x6000 ;  /* 0x00006000bf050836 */ /* 0x000fe20000000000 */
[-C--:B------:R-:W-:Y:S05]  /*72e0*/  HMMA.16816.F32 R124, R84, R94.reuse, R124 ;  /* 0x0000005e547c723c */ /* 0x080fea000000187c */
[----:B------:R-:W-:Y:S01]  /*72f0*/  VIADD R238, R238, 0xffffffff ;  /* 0xffffffffeeee7836 */ /* 0x000fe20000000000 */
[C---:B------:R-:W-:Y:S05]  /*7300*/  HMMA.16816.F32 R128, R76.reuse, R94, R128 ;  /* 0x0000005e4c80723c */ /* 0x040fea0000001880 */
[----:B------:R-:W-:Y:S01]  /*7310*/  @P6 IMAD.MOV.U32 R231, RZ, RZ, R4 ;  /* 0x000000ffffe76224 */ /* 0x000fe200078e0004 */
[-C--:B----4-:R-:W-:Y:S05]  /*7320*/  HMMA.16816.F32 R132, R76, R72.reuse, R132 ;  /* 0x000000484c84723c */ /* 0x090fea0000001884 */
[----:B------:R-:W-:Y:S01]  /*7330*/  IMAD.MOV.U32 R191, RZ, RZ, R5 ;  /* 0x000000ffffbf7224 */ /* 0x000fe200078e0005 */
[C---:B------:R-:W-:Y:S06]  /*7340*/  HMMA.16816.F32 R136, R84.reuse, R72, R136 ;  /* 0x000000485488723c */ /* 0x040fec0000001888 */
[-C--:B------:R-:W-:Y:S06]  /*7350*/  HMMA.16816.F32 R140, R84, R74.reuse, R140 ;  /* 0x0000004a548c723c */ /* 0x080fec000000188c */
[----:B------:R-:W-:Y:S01]  /*7360*/  HMMA.16816.F32 R144, R76, R74, R144 ;  /* 0x0000004a4c90723c */ /* 0x000fe20000001890 */
[----:B------:R-:W-:Y:S11]  /*7370*/  @!UPT UIADD3 URZ, URZ, URZ, URZ ;  /* 0x0000003f3f3ff290 */ /* 0x000ff6000fffe03f */
[----:B------:R-:W-:Y:S01]  /*7380*/  @!UPT UIADD3 URZ, URZ, URZ, URZ ;  /* 0x0000003f3f3ff290 */ /* 0x000fe2000fffe03f */
[----:B------:R-:W-:Y:S11]  /*7390*/  @P2 BRA `(.L_x_158) ;  /* 0xffffffc800b42947 */ /* 0x000ff6000383ffff */
[----:B------:R-:W-:Y:S01]  /*73a0*/  BAR.SYNC.DEFER_BLOCKING 0x0 ;  /* 0x0000000000007b1d */ /* 0x000fe20000010000 */
[----:B------:R-:W-:Y:S02]  /*73b0*/  ISETP.NE.AND P0, PT, R242, -0x1, PT ;  /* 0xfffffffff200780c */ /* 0x000fe40003f05270 */
[----:B------:R-:W-:Y:S02]  /*73c0*/  F2FP.F16.F32.PACK_AB R21, R21, R20 ;  /* 0x000000141515723e */ /* 0x000fe400000000ff */
[----:B------:R-:W-:Y:S01]  /*73d0*/  F2FP.F16.F32.PACK_AB R23, R23, R22 ;  /* 0x000000161717723e */ /* 0x000fe200000000ff */
[----:B------:R-:W-:Y:S01]  /*73e0*/  ULDC UR4, c[0x0][0x390] ;  /* 0x0000e40000047ab9 */ /* 0x000fe20000000800 */
[----:B------:R-:W-:Y:S01]  /*73f0*/  F2FP.F16.F32.PACK_AB R33, R33, R32 ;  /* 0x000000202121723e */ /* 0x000fe200000000ff */
[----:B------:R-:W-:Y:S01]  /*7400*/  FMUL.FTZ R100, R100, UR4 ;  /* 0x0000000464647c20 */ /* 0x000fe20008410000 */
        /* <DEDUP_REMOVED lines=23> */
[----:B------:R-:W-:Y:S01]  /*7580*/  F2FP.F16.F32.PACK_AB R101, R101, R100 ;  /* 0x000000646565723e */ /* 0x000fe200000000ff */
[----:B------:R-:W-:Y:S01]  /*7590*/  FMUL.FTZ R120, R120, UR4 ;  /* 0x0000000478787c20 */ /* 0x000fe20008410000 */
[----:B------:R-:W-:Y:S01]  /*75a0*/  F2FP.F16.F32.PACK_AB R103, R103, R102 ;  /* 0x000000666767723e */ /* 0x000fe200000000ff */
        /* <DEDUP_REMOVED lines=28> */
[----:B------:R1:W-:Y:S01]  /*7770*/  STS [R218], R101 ;  /* 0x00000065da007388 */ /* 0x0003e20000000800 */
[----:B------:R-:W-:Y:S01]  /*7780*/  F2FP.F16.F32.PACK_AB R131, R131, R130 ;  /* 0x000000828383723e */ /* 0x000fe200000000ff */
[----:B------:R-:W-:Y:S01]  /*7790*/  FMUL.FTZ R140, R140, UR4 ;  /* 0x000000048c8c7c20 */ /* 0x000fe20008410000 */
[----:B------:R-:W-:Y:S01]  /*77a0*/  FMUL.FTZ R141, R141, UR4 ;  /* 0x000000048d8d7c20 */ /* 0x000fe20008410000 */
[----:B------:R1:W-:Y:S01]  /*77b0*/  STS [R218+0x400], R103 ;  /* 0x00040067da007388 */ /* 0x0003e20000000800 */
[----:B------:R-:W-:Y:S01]  /*77c0*/  FMUL.FTZ R142, R142, UR4 ;  /* 0x000000048e8e7c20 */ /* 0x000fe20008410000 */
[----:B------:R-:W-:Y:S01]  /*77d0*/  FMUL.FTZ R143, R143, UR4 ;  /* 0x000000048f8f7c20 */ /* 0x000fe20008410000 */
[----:B------:R-:W-:Y:S01]  /*77e0*/  F2FP.F16.F32.PACK_AB R121, R121, R120 ;  /* 0x000000787979723e */ /* 0x000fe200000000ff */
[----:B------:R1:W-:Y:S01]  /*77f0*/  STS [R220], R113 ;  /* 0x00000071dc007388 */ /* 0x0003e20000000800 */
[----:B------:R-:W-:Y:S01]  /*7800*/  F2FP.F16.F32.PACK_AB R123, R123, R122 ;  /* 0x0000007a7b7b723e */ /* 0x000fe200000000ff */
[----:B------:R-:W2:Y:S01]  /*7810*/  @P0 LDC.64 R2, c[0x0][0x450] ;  /* 0x00011400ff020b82 */ /* 0x000ea20000000a00 */
[----:B------:R-:W-:Y:S01]  /*7820*/  F2FP.F16.F32.PACK_AB R125, R125, R124 ;  /* 0x0000007c7d7d723e */ /* 0x000fe200000000ff */
[----:B------:R1:W-:Y:S01]  /*7830*/  STS [R220+0x400], R115 ;  /* 0x00040073dc007388 */ /* 0x0003e20000000800 */
[----:B------:R-:W-:-:S02]  /*7840*/  F2FP.F16.F32.PACK_AB R127, R127, R126 ;  /* 0x0000007e7f7f723e */ /* 0x000fc400000000ff */
[----:B------:R-:W-:Y:S01]  /*7850*/  F2FP.F16.F32.PACK_AB R133, R133, R132 ;  /* 0x000000848585723e */ /* 0x000fe200000000ff */
[----:B------:R1:W-:Y:S01]  /*7860*/  STS [R218+0x1000], R105 ;  /* 0x00100069da007388 */ /* 0x0003e20000000800 */
[----:B------:R-:W-:Y:S01]  /*7870*/  F2FP.F16.F32.PACK_AB R135, R135, R134 ;  /* 0x000000868787723e */ /* 0x000fe200000000ff */
[----:B------:R-:W3:Y:S01]  /*7880*/  @P0 LDC.64 R4, c[0x0][0x458] ;  /* 0x00011600ff040b82 */ /* 0x000ee20000000a00 */
[----:B------:R-:W-:Y:S01]  /*7890*/  F2FP.F16.F32.PACK_AB R145, R145, R144 ;  /* 0x000000909191723e */ /* 0x000fe200000000ff */
[----:B------:R1:W-:Y:S01]  /*78a0*/  STS [R218+0x1400], R107 ;  /* 0x0014006bda007388 */ /* 0x0003e20000000800 */
[----:B------:R-:W-:Y:S02]  /*78b0*/  F2FP.F16.F32.PACK_AB R147, R147, R146 ;  /* 0x000000929393723e */ /* 0x000fe400000000ff */
[----:B------:R-:W-:Y:S01]  /*78c0*/  F2FP.F16.F32.PACK_AB R137, R137, R136 ;  /* 0x000000888989723e */ /* 0x000fe200000000ff */
[----:B------:R1:W-:Y:S01]  /*78d0*/  STS [R220+0x1000], R109 ;  /* 0x0010006ddc007388 */ /* 0x0003e20000000800 */
[----:B------:R-:W-:-:S02]  /*78e0*/  F2FP.F16.F32.PACK_AB R139, R139, R138 ;  /* 0x0000008a8b8b723e */ /* 0x000fc400000000ff */
[----:B------:R-:W-:Y:S01]  /*78f0*/  F2FP.F16.F32.PACK_AB R141, R141, R140 ;  /* 0x0000008c8d8d723e */ /* 0x000fe200000000ff */
[----:B------:R1:W-:Y:S01]  /*7900*/  STS [R220+0x1400], R111 ;  /* 0x0014006fdc007388 */ /* 0x0003e20000000800 */
[----:B------:R-:W-:Y:S02]  /*7910*/  F2FP.F16.F32.PACK_AB R143, R143, R142 ;  /* 0x0000008e8f8f723e */ /* 0x000fe400000000ff */
        /* <DEDUP_REMOVED lines=29> */
[CC--:B------:R-:W-:Y:S02]  /*7af0*/  @P0 IADD3 R10, R241.reuse, R242.reuse, RZ ;  /* 0x000000f2f10a0210 */ /* 0x0c0fe40007ffe0ff */
[----:B------:R-:W-:Y:S01]  /*7b00*/  @P0 IADD3 R8, R241, R242, RZ ;  /* 0x000000f2f1080210 */ /* 0x000fe20007ffe0ff */
[----:B------:R1:W-:Y:S01]  /*7b10*/  STS [R220+0x4000], R145 ;  /* 0x00400091dc007388 */ /* 0x0003e20000000800 */
[----:B------:R-:W-:Y:S01]  /*7b20*/  F2FP.F16.F32.PACK_AB R61, R61, R60 ;  /* 0x0000003c3d3d723e */ /* 0x000fe200000000ff */
[C---:B--2---:R-:W-:Y:S01]  /*7b30*/  @P0 IMAD R44, R10.reuse, R3, RZ ;  /* 0x000000030a2c0224 */ /* 0x044fe200078e02ff */
[----:B------:R-:W-:Y:S01]  /*7b40*/  F2FP.F16.F32.PACK_AB R63, R63, R62 ;  /* 0x0000003e3f3f723e */ /* 0x000fe200000000ff */
[----:B------:R1:W-:Y:S01]  /*7b50*/  STS [R220+0x4400], R147 ;  /* 0x00440093dc007388 */ /* 0x0003e20000000800 */
[----:B------:R-:W-:-:S03]  /*7b60*/  @P0 IMAD.WIDE.U32 R10, R10, R2, RZ ;  /* 0x000000020a0a0225 */ /* 0x000fc600078e00ff */
[----:B------:R1:W-:Y:S01]  /*7b70*/  STS [R218+0x5000], R137 ;  /* 0x00500089da007388 */ /* 0x0003e20000000800 */
[C---:B---3--:R-:W-:Y:S01]  /*7b80*/  @P0 IMAD R6, R8.reuse, R5, RZ ;  /* 0x0000000508060224 */ /* 0x048fe200078e02ff */
[----:B------:R-:W-:Y:S01]  /*7b90*/  @P0 IADD3 R44, R11, R44, RZ ;  /* 0x0000002c0b2c0210 */ /* 0x000fe20007ffe0ff */
[----:B------:R-:W-:Y:S01]  /*7ba0*/  @P0 IMAD.WIDE.U32 R8, R8, R4, RZ ;  /* 0x0000000408080225 */ /* 0x000fe200078e00ff */
[----:B------:R1:W-:Y:S01]  /*7bb0*/  STS [R218+0x5400], R139 ;  /* 0x0054008bda007388 */ /* 0x0003e20000000800 */
[----:B------:R-:W-:Y:S02]  /*7bc0*/  SHF.R.S32.HI R11, RZ, 0x1f, R212 ;  /* 0x0000001fff0b7819 */ /* 0x000fe400000114d4 */
[----:B------:R-:W-:Y:S01]  /*7bd0*/  @P0 IMAD.MOV.U32 R46, RZ, RZ, R10 ;  /* 0x000000ffff2e0224 */ /* 0x000fe200078e000a */
[----:B------:R1:W-:Y:S01]  /*7be0*/  STS [R220+0x5000], R141 ;  /* 0x0050008ddc007388 */ /* 0x0003e20000000800 */
[----:B------:R-:W-:Y:S01]  /*7bf0*/  @P0 IADD3 R6, R9, R6, RZ ;  /* 0x0000000609060210 */ /* 0x000fe20007ffe0ff */
[----:B------:R-:W-:-:S02]  /*7c00*/  @P0 IMAD.MOV.U32 R56, RZ, RZ, R8 ;  /* 0x000000ffff380224 */ /* 0x000fc400078e0008 */
        /* <DEDUP_REMOVED lines=23> */
[----:B------:R-:W-:Y:S05]  /*7d80*/  @P0 BRA `(.L_x_159) ;  /* 0x00000000002c0947 */ /* 0x000fea0003800000 */
[----:B------:R-:W2:Y:S01]  /*7d90*/  LDC.64 R2, c[0x0][0x450] ;  /* 0x00011400ff027b82 */ /* 0x000ea20000000a00 */
[----:B------:R-:W-:-:S07]  /*7da0*/  SHF.R.S32.HI R7, RZ, 0x1f, R241 ;  /* 0x0000001fff077819 */ /* 0x000fce00000114f1 */
[----:B------:R-:W3:Y:S01]  /*7db0*/  LDC.64 R8, c[0x0][0x438] ;  /* 0x00010e00ff087b82 */ /* 0x000ee20000000a00 */
[-C--:B--2---:R-:W-:Y:S02]  /*7dc0*/  IMAD R10, R7, R2.reuse, RZ ;  /* 0x00000002070a7224 */ /* 0x084fe400078e02ff */
[----:B------:R-:W-:-:S04]  /*7dd0*/  IMAD.WIDE.U32 R12, R241, R2, RZ ;  /* 0x00000002f10c7225 */ /* 0x000fc800078e00ff */
[----:B------:R-:W-:Y:S02]  /*7de0*/  IMAD R10, R241, R3, R10 ;  /* 0x00000003f10a7224 */ /* 0x000fe400078e020a */
[----:B---3--:R-:W-:-:S03]  /*7df0*/  IMAD R7, R11, R8, RZ ;  /* 0x000000080b077224 */ /* 0x008fc600078e02ff */
[----:B------:R-:W-:Y:S01]  /*7e00*/  IADD3 R13, R13, R10, RZ ;  /* 0x0000000a0d0d7210 */ /* 0x000fe20007ffe0ff */
[C---:B------:R-:W-:Y:S02]  /*7e10*/  IMAD R7, R212.reuse, R9, R7 ;  /* 0x00000009d4077224 */ /* 0x040fe400078e0207 */
[----:B-1----:R-:W-:-:S05]  /*7e20*/  IMAD.WIDE.U32 R46, R212, R8, R12 ;  /* 0x00000008d42e7225 */ /* 0x002fca00078e000c */
[----:B------:R-:W-:Y:S02]  /*7e30*/  IADD3 R44, R47, R7, RZ ;  /* 0x000000072f2c7210 */ /* 0x000fe40007ffe0ff */
.L_x_159:
        /* <DEDUP_REMOVED lines=11> */
[----:B------:R-:W-:-:S07]  /*7ef0*/  IADD3 R6, R57, R7, RZ ;  /* 0x0000000739067210 */ /* 0x000fce0007ffe0ff */
.L_x_160:
[----:B------:R-:W-:Y:S01]  /*7f00*/  STS [R220+0xb000], R61 ;  /* 0x00b0003ddc007388 */ /* 0x000fe20000000800 */
[----:B-1----:R-:W-:Y:S01]  /*7f10*/  SHF.R.S32.HI R57, RZ, 0x1f, R239 ;  /* 0x0000001fff397819 */ /* 0x002fe200000114ef */
[----:B------:R-:W-:Y:S01]  /*7f20*/  IMAD.MOV.U32 R62, RZ, RZ, R210 ;  /* 0x000000ffff3e7224 */ /* 0x000fe200078e00d2 */
[----:B------:R-:W-:Y:S01]  /*7f30*/  SHF.R.S32.HI R7, RZ, 0x1f, R209 ;  /* 0x0000001fff077819 */ /* 0x000fe200000114d1 */
[----:B------:R1:W-:Y:S01]  /*7f40*/  STS [R220+0xb400], R63 ;  /* 0x00b4003fdc007388 */ /* 0x0003e20000000800 */
[----:B------:R-:W-:Y:S01]  /*7f50*/  IMAD R47, R215, -0x40, R240 ;  /* 0xffffffc0d72f7824 */ /* 0x000fe200078e02f0 */
[----:B------:R-:W-:Y:S01]  /*7f60*/  ULDC.64 UR6, c[0x0][0x468] ;  /* 0x00011a0000067ab9 */ /* 0x000fe20000000a00 */
[----:B------:R-:W-:Y:S01]  /*7f70*/  IMAD R48, R57, R2, RZ ;  /* 0x0000000239307224 */ /* 0x000fe200078e02ff */
[----:B------:R-:W-:Y:S01]  /*7f80*/  BAR.SYNC.DEFER_BLOCKING 0x0 ;  /* 0x0000000000007b1d */ /* 0x000fe20000010000 */
[----:B------:R-:W-:Y:S02]  /*7f90*/  SHF.R.S32.HI R59, RZ, 0x1f, R208 ;  /* 0x0000001fff3b7819 */ /* 0x000fe400000114d0 */
[----:B------:R-:W-:Y:S01]  /*7fa0*/  ISETP.GE.AND P4, PT, R208, R47, PT ;  /* 0x0000002fd000720c */ /* 0x000fe20003f86270 */
[----:B------:R-:W-:-:S02]  /*7fb0*/  IMAD R45, R239, R3, R48 ;  /* 0x00000003ef2d7224 */ /* 0x000fc400078e0230 */
[----:B------:R-:W-:Y:S01]  /*7fc0*/  BSSY B0, `(.L_x_161) ;  /* 0x0000027000007945 */ /* 0x000fe20003800000 */
[----:B-1----:R-:W-:Y:S01]  /*7fd0*/  SHF.R.S32.HI R63, RZ, 0x1f, R210 ;  /* 0x0000001fff3f7819 */ /* 0x002fe200000114d2 */
[----:B------:R1:W2:Y:S02]  /*7fe0*/  LDS.128 R40, [R217+0x13000] ;  /* 0x01300000d9287984 */ /* 0x0002a40000000c00 */
[----:B------:R-:W-:Y:S02]  /*7ff0*/  IMAD.WIDE.U32 R50, R239, R2, R62 ;  /* 0x00000002ef327225 */ /* 0x000fe400078e003e */
[----:B------:R1:W3:Y:S01]  /*8000*/  LDS.128 R36, [R217+0x15000] ;  /* 0x01500000d9247984 */ /* 0x0002e20000000c00 */
[----:B------:R-:W-:-:S03]  /*8010*/  IADD3 R64, P0, R46, R50, RZ ;  /* 0x000000322e407210 */ /* 0x000fc60007f1e0ff */
[----:B------:R1:W4:Y:S01]  /*8020*/  LDS.128 R32, [R217+0x17000] ;  /* 0x01700000d9207984 */ /* 0x0003220000000c00 */
[----:B------:R-:W-:Y:S02]  /*8030*/  IADD3 R46, R208, 0x20, RZ ;  /* 0x00000020d02e7810 */ /* 0x000fe40007ffe0ff */
[----:B------:R-:W-:Y:S01]  /*8040*/  IADD3.X R65, R44, R51, R45, P0, !PT ;  /* 0x000000332c417210 */ /* 0x000fe200007fe42d */
[----:B------:R1:W1:Y:S01]  /*8050*/  LDS.128 R28, [R217+0x18000] ;  /* 0x01800000d91c7984 */ /* 0x0002620000000c00 */
[----:B------:R-:W-:Y:S01]  /*8060*/  IMAD R44, R7, UR6, RZ ;  /* 0x00000006072c7c24 */ /* 0x000fe2000f8e02ff */
[----:B------:R-:W-:Y:S02]  /*8070*/  ISETP.GE.AND P3, PT, R46, R47, PT ;  /* 0x0000002f2e00720c */ /* 0x000fe40003f66270 */
[----:B------:R1:W1:Y:S01]  /*8080*/  LDS.128 R24, [R217+0x19000] ;  /* 0x01900000d9187984 */ /* 0x0002620000000c00 */
[C---:B------:R-:W-:Y:S02]  /*8090*/  IMAD R44, R209.reuse, UR7, R44 ;  /* 0x00000007d12c7c24 */ /* 0x040fe4000f8e022c */
[----:B------:R-:W-:Y:S01]  /*80a0*/  IMAD.WIDE.U32 R64, R209, UR6, R64 ;  /* 0x00000006d1407c25 */ /* 0x000fe2000f8e0040 */
[----:B------:R1:W1:Y:S03]  /*80b0*/  LDS.128 R20, [R217+0x1a000] ;  /* 0x01a00000d9147984 */ /* 0x0002660000000c00 */
[----:B------:R-:W-:Y:S01]  /*80c0*/  IMAD.IADD R61, R44, 0x1, R65 ;  /* 0x000000012c3d7824 */ /* 0x000fe200078e0241 */
[----:B------:R1:W1:Y:S04]  /*80d0*/  LDS.128 R16, [R217+0x1b000] ;  /* 0x01b00000d9107984 */ /* 0x0002680000000c00 */
[----:B------:R1:W1:Y:S04]  /*80e0*/  LDS.128 R12, [R217+0x1c000] ;  /* 0x01c00000d90c7984 */ /* 0x0002680000000c00 */
[----:B------:R1:W1:Y:S01]  /*80f0*/  LDS.128 R8, [R217+0x1d000] ;  /* 0x01d00000d9087984 */ /* 0x0002620000000c00 */
[----:B------:R-:W-:Y:S05]  /*8100*/  @P4 BRA `(.L_x_162) ;  /* 0x0000000000484947 */ /* 0x000fea0003800000 */
[----:B------:R-:W-:Y:S01]  /*8110*/  ULDC UR4, c[0x0][0x2d0] ;  /* 0x0000b40000047ab9 */ /* 0x000fe20000000800 */
[----:B------:R-:W2:Y:S01]  /*8120*/  LDS.128 R52, [R217+0x14000] ;  /* 0x01400000d9347984 */ /* 0x000ea20000000c00 */
[----:B------:R-:W-:Y:S01]  /*8130*/  ISETP.GE.AND P2, PT, R210, UR4, PT ;  /* 0x00000004d2007c0c */ /* 0x000fe2000bf46270 */
[-C--:B------:R-:W-:Y:S01]  /*8140*/  IMAD R58, R59, R2.reuse, RZ ;  /* 0x000000023b3a7224 */ /* 0x080fe200078e02ff */
[----:B------:R-:W-:Y:S01]  /*8150*/  ISETP.GE.AND P1, PT, R214, UR4, PT ;  /* 0x00000004d6007c0c */ /* 0x000fe2000bf26270 */
[----:B------:R-:W3:Y:S01]  /*8160*/  LDS.128 R48, [R217+0x16000] ;  /* 0x01600000d9307984 */ /* 0x000ee20000000c00 */
[----:B------:R-:W-:Y:S01]  /*8170*/  IMAD.MOV.U32 R60, RZ, RZ, R64 ;  /* 0x000000ffff3c7224 */ /* 0x000fe200078e0040 */
[----:B------:R-:W-:Y:S01]  /*8180*/  ISETP.GE.AND P0, PT, R213, UR4, PT ;  /* 0x00000004d5007c0c */ /* 0x000fe2000bf06270 */
[C---:B------:R-:W-:Y:S01]  /*8190*/  IMAD R58, R208.reuse, R3, R58 ;  /* 0x00000003d03a7224 */ /* 0x040fe200078e023a */
[----:B------:R-:W-:Y:S01]  /*81a0*/  ULDC.64 UR6, c[0x0][0x3f0] ;  /* 0x0000fc0000067ab9 */ /* 0x000fe20000000a00 */
[----:B------:R-:W-:-:S04]  /*81b0*/  IMAD.WIDE.U32 R66, R208, R2, R60 ;  /* 0x00000002d0427225 */ /* 0x000fc800078e003c */
[----:B------:R-:W-:Y:S01]  /*81c0*/  IMAD.IADD R58, R58, 0x1, R67 ;  /* 0x000000013a3a7824 */ /* 0x000fe200078e0243 */
[----:B------:R-:W4:Y:S01]  /*81d0*/  @!P2 LDS.128 R44, [R217+0x12000] ;  /* 0x01200000d92ca984 */ /* 0x000f220000000c00 */
[----:B------:R-:W-:-:S04]  /*81e0*/  LEA R68, P5, R66, UR6, 0x1 ;  /* 0x0000000642447c11 */ /* 0x000fc8000f8a08ff */
[----:B------:R-:W-:-:S05]  /*81f0*/  LEA.HI.X R69, R66, UR7, R58, 0x1, P5 ;  /* 0x0000000742457c11 */ /* 0x000fca000a8f0c3a */
[----:B--2---:R2:W-:Y:S04]  /*8200*/  @!P1 STG.E.128 desc[UR14][R68.64+0x80], R52 ;  /* 0x0000803444009986 */ /* 0x0045e8000c101d0e */
[----:B---3--:R2:W-:Y:S04]  /*8210*/  @!P0 STG.E.128 desc[UR14][R68.64+0x100], R48 ;  /* 0x0001003044008986 */ /* 0x0085e8000c101d0e */
[----:B----4-:R2:W-:Y:S02]  /*8220*/  @!P2 STG.E.128 desc[UR14][R68.64], R44 ;  /* 0x0000002c4400a986 */ /* 0x0105e4000c101d0e */
.L_x_162:
[----:B------:R-:W-:Y:S05]  /*8230*/  BSYNC B0 ;  /* 0x0000000000007941 */ /* 0x000fea0003800000 */
.L_x_161:
[----:B------:R-:W-:Y:S04]  /*8240*/  BSSY B0, `(.L_x_163) ;  /* 0x0000013000007945 */ /* 0x000fe80003800000 */
[----:B------:R-:W-:Y:S05]  /*8250*/  @P3 BRA `(.L_x_164) ;  /* 0x0000000000443947 */ /* 0x000fea0003800000 */
[----:B--2---:R-:W-:Y:S01]  /*8260*/  IADD3 R45, P0, R208, 0x20, RZ ;  /* 0x00000020d02d7810 */ /* 0x004fe20007f1e0ff */
[----:B------:R-:W-:Y:S01]  /*8270*/  IMAD.MOV.U32 R60, RZ, RZ, R64 ;  /* 0x000000ffff3c7224 */ /* 0x000fe200078e0040 */
[----:B------:R-:W-:Y:S01]  /*8280*/  ULDC UR4, c[0x0][0x2d0] ;  /* 0x0000b40000047ab9 */ /* 0x000fe20000000800 */
[----:B------:R-:W-:Y:S01]  /*8290*/  ULDC.64 UR6, c[0x0][0x3f0] ;  /* 0x0000fc0000067ab9 */ /* 0x000fe20000000a00 */
[----:B------:R-:W-:Y:S01]  /*82a0*/  ISETP.GE.AND P2, PT, R210, UR4, PT ;  /* 0x00000004d2007c0c */ /* 0x000fe2000bf46270 */
[----:B------:R-:W-:Y:S01]  /*82b0*/  IMAD.X R47, RZ, RZ, R59, P0 ;  /* 0x000000ffff2f7224 */ /* 0x000fe200000e063b */
[----:B------:R-:W-:Y:S02]  /*82c0*/  ISETP.GE.AND P1, PT, R214, UR4, PT ;  /* 0x00000004d6007c0c */ /* 0x000fe4000bf26270 */
[----:B------:R-:W-:Y:S01]  /*82d0*/  ISETP.GE.AND P0, PT, R213, UR4, PT ;  /* 0x00000004d5007c0c */ /* 0x000fe2000bf06270 */
[-C--:B------:R-:W-:Y:S02]  /*82e0*/  IMAD R44, R47, R2.reuse, RZ ;  /* 0x000000022f2c7224 */ /* 0x080fe400078e02ff */
[----:B------:R-:W-:-:S04]  /*82f0*/  IMAD.WIDE.U32 R46, R45, R2, R60 ;  /* 0x000000022d2e7225 */ /* 0x000fc800078e003c */
[----:B------:R-:W-:Y:S01]  /*8300*/  IMAD R44, R45, R3, R44 ;  /* 0x000000032d2c7224 */ /* 0x000fe200078e022c */
[----:B------:R-:W-:-:S03]  /*8310*/  LEA R2, P5, R46, UR6, 0x1 ;  /* 0x000000062e027c11 */ /* 0x000fc6000f8a08ff */
[----:B------:R-:W-:-:S05]  /*8320*/  IMAD.IADD R44, R44, 0x1, R47 ;  /* 0x000000012c2c7824 */ /* 0x000fca00078e022f */
[----:B------:R-:W-:-:S05]  /*8330*/  LEA.HI.X R3, R46, UR7, R44, 0x1, P5 ;  /* 0x000000072e037c11 */ /* 0x000fca000a8f0c2c */
[----:B------:R2:W-:Y:S04]  /*8340*/  @!P2 STG.E.128 desc[UR14][R2.64], R40 ;  /* 0x000000280200a986 */ /* 0x0005e8000c101d0e */
[----:B---3--:R2:W-:Y:S04]  /*8350*/  @!P1 STG.E.128 desc[UR14][R2.64+0x80], R36 ;  /* 0x0000802402009986 */ /* 0x0085e8000c101d0e */
[----:B----4-:R2:W-:Y:S02]  /*8360*/  @!P0 STG.E.128 desc[UR14][R2.64+0x100], R32 ;  /* 0x0001002002008986 */ /* 0x0105e4000c101d0e */
.L_x_164:
[----:B------:R-:W-:Y:S05]  /*8370*/  BSYNC B0 ;  /* 0x0000000000007941 */ /* 0x000fea0003800000 */
.L_x_163:
[-C--:B------:R-:W-:Y:S01]  /*8380*/  IMAD.WIDE.U32 R62, R239, R4.reuse, R62 ;  /* 0x00000004ef3e7225 */ /* 0x080fe200078e003e */
[----:B------:R-:W-:Y:S01]  /*8390*/  ULDC.64 UR6, c[0x0][0x470] ;  /* 0x00011c0000067ab9 */ /* 0x000fe20000000a00 */
[----:B------:R-:W-:Y:S02]  /*83a0*/  BSSY B0, `(.L_x_165) ;  /* 0x000001a000007945 */ /* 0x000fe40003800000 */
[----:B--2---:R-:W-:Y:S01]  /*83b0*/  IMAD R2, R57, R4, RZ ;  /* 0x0000000439027224 */ /* 0x004fe200078e02ff */
[----:B------:R-:W-:-:S03]  /*83c0*/  IADD3 R56, P0, R56, R62, RZ ;  /* 0x0000003e38387210 */ /* 0x000fc60007f1e0ff */
[----:B------:R-:W-:Y:S02]  /*83d0*/  IMAD R239, R239, R5, R2 ;  /* 0x00000005efef7224 */ /* 0x000fe400078e0202 */
[----:B------:R-:W-:-:S03]  /*83e0*/  IMAD R2, R7, UR6, RZ ;  /* 0x0000000607027c24 */ /* 0x000fc6000f8e02ff */
[----:B------:R-:W-:Y:S01]  /*83f0*/  IADD3.X R57, R6, R63, R239, P0, !PT ;  /* 0x0000003f06397210 */ /* 0x000fe200007fe4ef */
[C---:B------:R-:W-:Y:S02]  /*8400*/  IMAD R3, R209.reuse, UR7, R2 ;  /* 0x00000007d1037c24 */ /* 0x040fe4000f8e0202 */
[----:B------:R-:W-:-:S05]  /*8410*/  IMAD.WIDE.U32 R6, R209, UR6, R56 ;  /* 0x00000006d1067c25 */ /* 0x000fca000f8e0038 */
[----:B------:R-:W-:Y:S01]  /*8420*/  IADD3 R3, R3, R7, RZ ;  /* 0x0000000703037210 */ /* 0x000fe20007ffe0ff */
[----:B------:R-:W-:Y:S06]  /*8430*/  @P4 BRA `(.L_x_166) ;  /* 0x0000000000404947 */ /* 0x000fec0003800000 */
[----:B----4-:R-:W-:Y:S01]  /*8440*/  MOV R33, R3 ;  /* 0x0000000300217202 */ /* 0x010fe20000000f00 */
        /* <DEDUP_REMOVED lines=12> */
[----:B-1----:R2:W-:Y:S04]  /*8510*/  @!P2 STG.E.128 desc[UR14][R34.64], R28 ;  /* 0x0000001c2200a986 */ /* 0x0025e8000c101d0e */
[----:B------:R2:W-:Y:S04]  /*8520*/  @!P1 STG.E.128 desc[UR14][R34.64+0x80], R20 ;  /* 0x0000801422009986 */ /* 0x0005e8000c101d0e */
[----:B------:R2:W-:Y:S02]  /*8530*/  @!P0 STG.E.128 desc[UR14][R34.64+0x100], R12 ;  /* 0x0001000c22008986 */ /* 0x0005e4000c101d0e */
.L_x_166:
[----:B------:R-:W-:Y:S05]  /*8540*/  BSYNC B0 ;  /* 0x0000000000007941 */ /* 0x000fea0003800000 */
.L_x_165:
[----:B------:R-:W-:Y:S05]  /*8550*/  @P3 BRA `(.L_x_137) ;  /* 0x0000000000483947 */ /* 0x000fea0003800000 */
[----:B------:R-:W-:Y:S01]  /*8560*/  IADD3 R2, P0, R208, 0x20, RZ ;  /* 0x00000020d0027810 */ /* 0x000fe20007f1e0ff */
[----:B-12---:R-:W-:Y:S01]  /*8570*/  IMAD.MOV.U32 R12, RZ, RZ, R6 ;  /* 0x000000ffff0c7224 */ /* 0x006fe200078e0006 */
        /* <DEDUP_REMOVED lines=8> */
[----:B------:R-:W-:-:S04]  /*8600*/  IMAD R7, R7, R4, RZ ;  /* 0x0000000407077224 */ /* 0x000fc800078e02ff */
[----:B------:R-:W-:Y:S01]  /*8610*/  IMAD R7, R2, R5, R7 ;  /* 0x0000000502077224 */ /* 0x000fe200078e0207 */
[----:B------:R-:W-:-:S03]  /*8620*/  LEA R2, P3, R12, UR6, 0x1 ;  /* 0x000000060c027c11 */ /* 0x000fc6000f8608ff */
[----:B------:R-:W-:-:S05]  /*8630*/  IMAD.IADD R7, R7, 0x1, R13 ;  /* 0x0000000107077824 */ /* 0x000fca00078e020d */
[----:B------:R-:W-:-:S05]  /*8640*/  LEA.HI.X R3, R12, UR7, R7, 0x1, P3 ;  /* 0x000000070c037c11 */ /* 0x000fca00098f0c07 */
[----:B------:R1:W-:Y:S04]  /*8650*/  @!P2 STG.E.128 desc[UR14][R2.64], R24 ;  /* 0x000000180200a986 */ /* 0x0003e8000c101d0e */
[----:B------:R1:W-:Y:S04]  /*8660*/  @!P1 STG.E.128 desc[UR14][R2.64+0x80], R16 ;  /* 0x0000801002009986 */ /* 0x0003e8000c101d0e */
[----:B------:R1:W-:Y:S02]  /*8670*/  @!P0 STG.E.128 desc[UR14][R2.64+0x100], R8 ;  /* 0x0001000802008986 */ /* 0x0003e4000c101d0e */
.L_x_137:
[----:B------:R-:W-:Y:S05]  /*8680*/  BSYNC B1 ;  /* 0x0000000000017941 */ /* 0x000fea0003800000 */
.L_x_123:
[----:B-1-34-:R-:W1:Y:S02]  /*8690*/  LDC R2, c[0x0][0xc] ;  /* 0x00000300ff027b82 */ /* 0x01ae640000000800 */
[----:B-1----:R-:W-:-:S04]  /*86a0*/  IADD3 R215, R2, R215, RZ ;  /* 0x000000d702d77210 */ /* 0x002fc80007ffe0ff */
[----:B------:R-:W-:-:S13]  /*86b0*/  ISETP.GE.AND P0, PT, R215, UR12, PT ;  /* 0x0000000cd7007c0c */ /* 0x000fda000bf06270 */
[----:B------:R-:W-:Y:S05]  /*86c0*/  @P0 BRA `(.L_x_167) ;  /* 0x0000000000040947 */ /* 0x000fea0003800000 */
[----:B------:R-:W-:Y:S05]  /*86d0*/  BRA `(.L_x_168) ;  /* 0xffffff80008c7947 */ /* 0x000fea000383ffff */
.L_x_167:
[----:B------:R-:W-:Y:S05]  /*86e0*/  EXIT ;  /* 0x000000000000794d */ /* 0x000fea0003800000 */
.L_x_169:
        /* <DEDUP_REMOVED lines=9> */
.L_x_805:


//--------------------- .text._ZN5flash44flash_bwd_dq_dk_dv_loop_seqk_parallel_kernelI23Flash_bwd_kernel_traitsILi192ELi64ELi64ELi8ELi4ELi2ELi2ELb0ELb0EN7cutlass6half_tE19Flash_kernel_traitsILi192ELi64ELi64ELi8ES3_EELb0ELb1ELb0ELb0ELb0ELb1ELb0EEEvNS_16Flash_bwd_paramsE --------------------------
	.section	.text._ZN5flash44flash_bwd_dq_dk_dv_loop_seqk_parallel_kernelI23Flash_bwd_kernel_traitsILi192ELi64ELi64ELi8ELi4ELi2ELi2ELb0ELb0EN7cutlass6half_tE19Flash_kernel_traitsILi192ELi64ELi64ELi8ES3_EELb0ELb1ELb0ELb0ELb0ELb1ELb0EEEvNS_16Flash_bwd_paramsE,"ax",@progbits
	.align	128
        .global         _ZN5flash44flash_bwd_dq_dk_dv_loop_seqk_parallel_kernelI23Flash_bwd_kernel_traitsILi192ELi64ELi64ELi8ELi4ELi2ELi2ELb0ELb0EN7cutlass6half_tE19Flash_kernel_traitsILi192ELi64ELi64ELi8ES3_EELb0ELb1ELb0ELb0ELb0ELb1ELb0EEEvNS_16Flash_bwd_paramsE
        .type           _ZN5flash44flash_bwd_dq_dk_dv_loop_seqk_parallel_kernelI23Flash_bwd_kernel_traitsILi192ELi64ELi64ELi8ELi4ELi2ELi2ELb0ELb0EN7cutlass6half_tE19Flash_kernel_traitsILi192ELi64ELi64ELi8ES3_EELb0ELb1ELb0ELb0ELb0ELb1ELb0EEEvNS_16Flash_bwd_paramsE,@function
        .size           _ZN5flash44flash_bwd_dq_dk_dv_loop_seqk_parallel_kernelI23Flash_bwd_kernel_traitsILi192ELi64ELi64ELi8ELi4ELi2ELi2ELb0ELb0EN7cutlass6half_tE19Flash_kernel_traitsILi192ELi64ELi64ELi8ES3_EELb0ELb1ELb0ELb0ELb0ELb1ELb0EEEvNS_16Flash_bwd_paramsE,(.L_x_806 - _ZN5flash44flash_bwd_dq_dk_dv_loop_seqk_parallel_kernelI23Flash_bwd_kernel_traitsILi192ELi64ELi64ELi8ELi4ELi2ELi2ELb0ELb0EN7cutlass6half_tE19Flash_kernel_traitsILi192ELi64ELi64ELi8ES3_EELb0ELb1ELb0ELb0ELb0ELb1ELb0EEEvNS_16Flash_bwd_paramsE)
        .other          _ZN5flash44flash_bwd_dq_dk_dv_loop_seqk_parallel_kernelI23Flash_bwd_kernel_traitsILi192ELi64ELi64ELi8ELi4ELi2ELi2ELb0ELb0EN7cutlass6half_tE19Flash_kernel_traitsILi192ELi64ELi64ELi8ES3_EELb0ELb1ELb0ELb0ELb0ELb1ELb0EEEvNS_16Flash_bwd_paramsE,@"STO_CUDA_ENTRY STV_DEFAULT"
_ZN5flash44flash_bwd_dq_dk_dv_loop_seqk_parallel_kernelI23Flash_bwd_kernel_traitsILi192ELi64ELi64ELi8ELi4ELi2ELi2ELb0ELb0EN7cutlass6half_tE19Flash_kernel_traitsILi192ELi64ELi64ELi8ES3_EELb0ELb1ELb0ELb0ELb0ELb1ELb0EEEvNS_16Flash_bwd_paramsE:
.text._ZN5flash44flash_bwd_dq_dk_dv_loop_seqk_parallel_kernelI23Flash_bwd_kernel_traitsILi192ELi64ELi64ELi8ELi4ELi2ELi2ELb0ELb0EN7cutlass6half_tE19Flash_kernel_traitsILi192ELi64ELi64ELi8ES3_EELb0ELb1ELb0ELb0ELb0ELb1ELb0EEEvNS_16Flash_bwd_paramsE:
        /* <DEDUP_REMOVED lines=16> */
[----:B------:R-:W-:Y:S01]  /*0100*/  ULDC.64 UR10, c[0x0][0x300] ;  /* 0x0000c000000a7ab9 */ /* 0x000fe20000000a00 */
[----:B------:R-:W4:Y:S01]  /*0110*/  S2R R217, SR_CTAID.Z ;  /* 0x0000000000d97919 */ /* 0x000f220000002700 */
[----:B--2---:R-:W-:-:S04]  /*0120*/  ULEA UR5, UR5, UR4, 0x18 ;  /* 0x0000000405057291 */ /* 0x004fc8000f8ec03f */
[----:B------:R-:W-:Y:S02]  /*0130*/  UIADD3 UR6, UR5, 0x12000, URZ ;  /* 0x0001200005067890 */ /* 0x000fe4000fffe03f */
[----:B------:R-:W-:Y:S01]  /*0140*/  UIADD3 UR4, UR5, 0x1e000, URZ ;  /* 0x0001e00005047890 */ /* 0x000fe2000fffe03f */
[----:B-1----:R-:W-:Y:S01]  /*0150*/  SHF.R.S32.HI R10, RZ, 0x1f, R3 ;  /* 0x0000001fff0a7819 */ /* 0x002fe20000011403 */
[----:B------:R-:W-:-:S03]  /*0160*/  IMAD.SHL.U32 R203, R3, 0x2, RZ ;  /* 0x0000000203cb7824 */ /* 0x000fc600078e00ff */
[CC--:B------:R-:W-:Y:S02]  /*0170*/  LEA.HI R16, R10.reuse, R3.reuse, RZ, 0x4 ;  /* 0x000000030a107211 */ /* 0x0c0fe400078f20ff */
[-C--:B------:R-:W-:Y:S02]  /*0180*/  LEA.HI R14, R10, R3.reuse, RZ, 0x3 ;  /* 0x000000030a0e7211 */ /* 0x080fe400078f18ff */
[----:B------:R-:W-:Y:S02]  /*0190*/  SHF.R.S32.HI R5, RZ, 0x4, R16 ;  /* 0x00000004ff057819 */ /* 0x000fe40000011410 */
[----:B------:R-:W-:Y:S02]  /*01a0*/  LOP3.LUT R2, R14, 0xfffffff8, RZ, 0xc0, !PT ;  /* 0xfffffff80e027812 */ /* 0x000fe400078ec0ff */
[----:B------:R-:W-:Y:S02]  /*01b0*/  SHF.R.S32.HI R209, RZ, 0x3, R14 ;  /* 0x00000003ffd17819 */ /* 0x000fe4000001140e */
[CC--:B------:R-:W-:Y:S01]  /*01c0*/  LEA.HI R7, R10.reuse, R3.reuse, RZ, 0x2 ;  /* 0x000000030a077211 */ /* 0x0c0fe200078f10ff */
[----:B------:R-:W-:Y:S01]  /*01d0*/  IMAD.IADD R2, R3, 0x1, -R2 ;  /* 0x0000000103027824 */ /* 0x000fe200078e0a02 */
[----:B------:R-:W-:Y:S01]  /*01e0*/  LEA.HI R8, R10, R3, RZ, 0x5 ;  /* 0x000000030a087211 */ /* 0x000fe200078f28ff */
[----:B------:R-:W-:Y:S01]  /*01f0*/  IMAD.SHL.U32 R11, R209, 0x40, RZ ;  /* 0x00000040d10b7824 */ /* 0x000fe200078e00ff */
[----:B------:R-:W-:Y:S01]  /*0200*/  LEA.HI R4, R16, R5, RZ, 0x1 ;  /* 0x0000000510047211 */ /* 0x000fe200078f08ff */
[----:B------:R-:W-:Y:S01]  /*0210*/  IMAD.SHL.U32 R210, R2, 0x8, RZ ;  /* 0x0000000802d27824 */ /* 0x000fe200078e00ff */
[----:B------:R-:W-:-:S02]  /*0220*/  SHF.R.S32.HI R9, RZ, 0x2, R7 ;  /* 0x00000002ff097819 */ /* 0x000fc40000011407 */
[----:B------:R-:W-:Y:S02]  /*0230*/  SHF.R.S32.HI R6, RZ, 0x1f, R7 ;  /* 0x0000001fff067819 */ /* 0x000fe40000011407 */
[----:B------:R-:W-:Y:S02]  /*0240*/  SHF.R.S32.HI R207, RZ, 0x5, R8 ;  /* 0x00000005ffcf7819 */ /* 0x000fe40000011408 */
[----:B------:R-:W-:Y:S02]  /*0250*/  LOP3.LUT R4, R4, 0xfffffffe, RZ, 0xc0, !PT ;  /* 0xfffffffe04047812 */ /* 0x000fe400078ec0ff */
[----:B------:R-:W-:Y:S02]  /*0260*/  LEA.HI R6, R6, R9, RZ, 0x3 ;  /* 0x0000000906067211 */ /* 0x000fe400078f18ff */
[----:B------:R-:W-:Y:S01]  /*0270*/  LOP3.LUT R11, R11, 0x1c0, RZ, 0xc0, !PT ;  /* 0x000001c00b0b7812 */ /* 0x000fe200078ec0ff */
[----:B------:R-:W-:Y:S01]  /*0280*/  IMAD.IADD R4, R5, 0x1, -R4 ;  /* 0x0000000105047824 */ /* 0x000fe200078e0a04 */
[----:B------:R-:W-:-:S02]  /*0290*/  LEA.HI R0, R8, R207, RZ, 0x1 ;  /* 0x000000cf08007211 */ /* 0x000fc400078f08ff */
[----:B------:R-:W-:Y:S02]  /*02a0*/  LOP3.LUT R6, R6, 0xfffffff8, RZ, 0xc0, !PT ;  /* 0xfffffff806067812 */ /* 0x000fe400078ec0ff */
[----:B------:R-:W-:Y:S02]  /*02b0*/  LOP3.LUT R16, R16, 0xfffffff0, RZ, 0xc0, !PT ;  /* 0xfffffff010107812 */ /* 0x000fe400078ec0ff */
[----:B------:R-:W-:Y:S01]  /*02c0*/  LOP3.LUT R5, R11, 0x38, R210, 0xf8, !PT ;  /* 0x000000380b057812 */ /* 0x000fe200078ef8d2 */
[----:B------:R-:W-:Y:S01]  /*02d0*/  IMAD.IADD R6, R9, 0x1, -R6 ;  /* 0x0000000109067824 */ /* 0x000fe200078e0a06 */
[----:B------:R-:W-:Y:S01]  /*02e0*/  SHF.R.U32.HI R208, RZ, 0x3, R11 ;  /* 0x00000003ffd07819 */ /* 0x000fe2000001160b */
[----:B------:R-:W-:Y:S01]  /*02f0*/  IMAD.IADD R16, R3, 0x1, -R16 ;  /* 0x0000000103107824 */ /* 0x000fe200078e0a10 */
[----:B------:R-:W-:Y:S01]  /*0300*/  LOP3.LUT R0, R0, 0xfffffffe, RZ, 0xc0, !PT ;  /* 0xfffffffe00007812 */ /* 0x000fe200078ec0ff */
[----:B------:R-:W-:Y:S01]  /*0310*/  IMAD.SHL.U32 R9, R2, 0x40, RZ ;  /* 0x0000004002097824 */ /* 0x000fe200078e00ff */
[----:B------:R-:W-:Y:S01]  /*0320*/  LOP3.LUT R208, R5, R208, RZ, 0x3c, !PT ;  /* 0x000000d005d07212 */ /* 0x000fe200078e3cff */
[----:B------:R-:W-:Y:S01]  /*0330*/  IMAD.SHL.U32 R216, R6, 0x40, RZ ;  /* 0x0000004006d87824 */ /* 0x000fe200078e00ff */
[----:B------:R-:W-:Y:S01]  /*0340*/  SHF.R.S32.HI R11, RZ, 0x1f, R16 ;  /* 0x0000001fff0b7819 */ /* 0x000fe20000011410 */
[----:B------:R-:W-:Y:S01]  /*0350*/  IMAD.IADD R5, R207, 0x1, -R0 ;  /* 0x00000001cf057824 */ /* 0x000fe200078e0a00 */
[----:B------:R-:W-:-:S02]  /*0360*/  LOP3.LUT R9, R9, 0x1c0, RZ, 0xc0, !PT ;  /* 0x000001c009097812 */ /* 0x000fc400078ec0ff */
[C---:B------:R-:W-:Y:S01]  /*0370*/  LOP3.LUT P4, RZ, R2.reuse, 0x2, RZ, 0xc0, !PT ;  /* 0x0000000202ff7812 */ /* 0x040fe2000788c0ff */
[----:B------:R-:W-:Y:S01]  /*0380*/  IMAD.SHL.U32 R12, R5, 0x10, RZ ;  /* 0x00000010050c7824 */ /* 0x000fe200078e00ff */
[----:B------:R-:W-:Y:S02]  /*0390*/  LOP3.LUT P3, RZ, R2, 0x4, RZ, 0xc0, !PT ;  /* 0x0000000402ff7812 */ /* 0x000fe4000786c0ff */
[----:B------:R-:W-:Y:S02]  /*03a0*/  LEA.HI R2, R10, R3, RZ, 0x7 ;  /* 0x000000030a027211 */ /* 0x000fe400078f38ff */
[----:B------:R-:W-:Y:S02]  /*03b0*/  LEA.HI R0, R11, R16, RZ, 0x3 ;  /* 0x000000100b007211 */ /* 0x000fe400078f18ff */
[C---:B------:R-:W-:Y:S02]  /*03c0*/  LOP3.LUT R11, R9.reuse, 0x10, R12, 0xf8, !PT ;  /* 0x00000010090b7812 */ /* 0x040fe400078ef80c */
[----:B------:R-:W-:-:S02]  /*03d0*/  LOP3.LUT R13, R9, 0x8, R14, 0xf8, !PT ;  /* 0x00000008090d7812 */ /* 0x000fc400078ef80e */
[----:B------:R-:W-:Y:S01]  /*03e0*/  SHF.R.U32.HI R194, RZ, 0x3, R9 ;  /* 0x00000003ffc27819 */ /* 0x000fe20000011609 */
[----:B------:R-:W-:Y:S01]  /*03f0*/  IMAD.SHL.U32 R9, R4, 0x200, RZ ;  /* 0x0000020004097824 */ /* 0x000fe200078e00ff */
[----:B------:R-:W-:Y:S02]  /*0400*/  SHF.R.S32.HI R2, RZ, 0x7, R2 ;  /* 0x00000007ff027819 */ /* 0x000fe40000011402 */
[----:B------:R-:W-:Y:S02]  /*0410*/  LOP3.LUT R11, R11, 0x8, R14, 0xf8, !PT ;  /* 0x000000080b0b7812 */ /* 0x000fe400078ef80e */
[----:B------:R-:W-:Y:S01]  /*0420*/  LOP3.LUT R198, R13, R194, RZ, 0x3c, !PT ;  /* 0x000000c20dc67212 */ /* 0x000fe200078e3cff */
[C---:B------:R-:W-:Y:S01]  /*0430*/  IMAD R13, R2.reuse, 0x800, R9 ;  /* 0x00000800020d7824 */ /* 0x040fe200078e0209 */
[----:B------:R-:W-:Y:S01]  /*0440*/  LOP3.LUT R194, R9, R11, R194, 0xf6, !PT ;  /* 0x0000000b09c27212 */ /* 0x000fe200078ef6c2 */
[----:B------:R-:W-:Y:S01]  /*0450*/  IMAD.SHL.U32 R2, R2, 0x20, RZ ;  /* 0x0000002002027824 */ /* 0x000fe200078e00ff */
[----:B------:R-:W-:Y:S01]  /*0460*/  LEA.HI R9, R10, R3, RZ, 0x6 ;  /* 0x000000030a097211 */ /* 0x000fe200078f30ff */
[----:B------:R-:W-:Y:S01]  /*0470*/  IMAD.IADD R198, R13, 0x1, R198 ;  /* 0x000000010dc67824 */ /* 0x000fe200078e02c6 */
[----:B------:R-:W-:-:S02]  /*0480*/  LOP3.LUT R12, R6, 0x1, RZ, 0xc0, !PT ;  /* 0x00000001060c7812 */ /* 0x000fc400078ec0ff */
[----:B------:R-:W-:Y:S01]  /*0490*/  LOP3.LUT R206, R8, 0xffffffe0, RZ, 0xc0, !PT ;  /* 0xffffffe008ce7812 */ /* 0x000fe200078ec0ff */
[----:B------:R-:W-:Y:S01]  /*04a0*/  IMAD.SHL.U32 R198, R198, 0x2, RZ ;  /* 0x00000002c6c67824 */ /* 0x000fe200078e00ff */
[----:B------:R-:W-:Y:S02]  /*04b0*/  SHF.R.S32.HI R9, RZ, 0x6, R9 ;  /* 0x00000006ff097819 */ /* 0x000fe40000011409 */
[----:B------:R-:W-:Y:S01]  /*04c0*/  SHF.R.S32.HI R8, RZ, 0x1f, R8 ;  /* 0x0000001fff087819 */ /* 0x000fe20000011408 */
[----:B------:R-:W-:Y:S01]  /*04d0*/  IMAD.IADD R206, R3, 0x1, -R206 ;  /* 0x0000000103ce7824 */ /* 0x000fe200078e0ace */
[----:B------:R-:W-:Y:S01]  /*04e0*/  LOP3.LUT R205, R0, 0xfffffff8, RZ, 0xc0, !PT ;  /* 0xfffffff800cd7812 */ /* 0x000fe200078ec0ff */
[C---:B------:R-:W-:Y:S01]  /*04f0*/  IMAD R208, R9.reuse, 0x200, R208 ;  /* 0x0000020009d07824 */ /* 0x040fe200078e02d0 */
[----:B------:R-:W-:Y:S01]  /*0500*/  ISETP.NE.U32.AND P0, PT, R12, 0x1, PT ;  /* 0x000000010c00780c */ /* 0x000fe20003f05070 */
[----:B------:R-:W-:Y:S01]  /*0510*/  IMAD.SHL.U32 R9, R9, 0x8, RZ ;  /* 0x0000000809097824 */ /* 0x000fe200078e00ff */
[----:B------:R-:W-:Y:S01]  /*0520*/  LOP3.LUT R12, R7, 0x7ffffffc, RZ, 0xc0, !PT ;  /* 0x7ffffffc070c7812 */ /* 0x000fe200078ec0ff */
[----:B------:R-:W-:Y:S01]  /*0530*/  IMAD.IADD R205, R16, 0x1, -R205 ;  /* 0x0000000110cd7824 */ /* 0x000fe200078e0acd */
[----:B------:R-:W-:Y:S01]  /*0540*/  LEA.HI R8, R8, R207, RZ, 0x2 ;  /* 0x000000cf08087211 */ /* 0x000fe200078f10ff */
[----:B------:R-:W-:Y:S01]  /*0550*/  IMAD.SHL.U32 R0, R0, 0x40, RZ ;  /* 0x0000004000007824 */ /* 0x000fe200078e00ff */
[----:B------:R-:W-:Y:S01]  /*0560*/  LOP3.LUT R216, R216, 0x1c0, RZ, 0xc0, !PT ;  /* 0x000001c0d8d87812 */ /* 0x000fe200078ec0ff */
[----:B------:R-:W-:Y:S01]  /*0570*/  IMAD.IADD R7, R3, 0x1, -R12 ;  /* 0x0000000103077824 */ /* 0x000fe200078e0a0c */
[----:B------:R-:W-:Y:S01]  /*0580*/  LOP3.LUT R8, R8, 0xfffffffc, RZ, 0xc0, !PT ;  /* 0xfffffffc08087812 */ /* 0x000fe200078ec0ff */
[----:B------:R-:W-:Y:S01]  /*0590*/  IMAD.SHL.U32 R199, R205, 0x40, RZ ;  /* 0x00000040cdc77824 */ /* 0x000fe200078e00ff */
[----:B------:R-:W-:Y:S01]  /*05a0*/  R2P PR, R6, 0x6 ;  /* 0x0000000606007804 */ /* 0x000fe20000000000 */
[C---:B------:R-:W-:Y:S01]  /*05b0*/  IMAD.SHL.U32 R6, R4.reuse, 0x20, RZ ;  /* 0x0000002004067824 */ /* 0x040fe200078e00ff */
[----:B------:R-:W-:Y:S01]  /*05c0*/  LOP3.LUT R9, R9, 0x18, RZ, 0xc0, !PT ;  /* 0x0000001809097812 */ /* 0x000fe200078ec0ff */
[----:B------:R-:W-:Y:S01]  /*05d0*/  IMAD.SHL.U32 R4, R4, 0x8, RZ ;  /* 0x0000000804047824 */ /* 0x000fe200078e00ff */
[----:B------:R-:W-:Y:S01]  /*05e0*/  SHF.R.U32.HI R218, RZ, 0x3, R216 ;  /* 0x00000003ffda7819 */ /* 0x000fe200000116d8 */
[----:B------:R-:W-:Y:S01]  /*05f0*/  VIADD R196, R198, UR6 ;  /* 0x00000006c6c47c36 */ /* 0x000fe20008000000 */
[----:B------:R-:W-:-:S02]  /*0600*/  LOP3.LUT R203, R2, 0x6, R203, 0xf8, !PT ;  /* 0x0000000602cb7812 */ /* 0x000fc400078ef8cb */
[----:B------:R-:W-:Y:S01]  /*0610*/  LOP3.LUT R3, R216, 0x20, R2, 0xf8, !PT ;  /* 0x00000020d8037812 */ /* 0x000fe200078ef802 */
[----:B------:R-:W-:Y:S01]  /*0620*/  IMAD.SHL.U32 R2, R7, 0x2, RZ ;  /* 0x0000000207027824 */ /* 0x000fe200078e00ff */
[----:B------:R-:W-:Y:S01]  /*0630*/  LOP3.LUT R216, R218, R216, R9, 0x1e, !PT ;  /* 0x000000d8dad87212 */ /* 0x000fe200078e1e09 */
[----:B------:R-:W-:Y:S01]  /*0640*/  IMAD.IADD R7, R207, 0x1, -R8 ;  /* 0x00000001cf077824 */ /* 0x000fe200078e0a08 */
[----:B------:R-:W-:Y:S02]  /*0650*/  LOP3.LUT R218, R3, R218, RZ, 0x3c, !PT ;  /* 0x000000da03da7212 */ /* 0x000fe400078e3cff */
[----:B------:R-:W-:Y:S01]  /*0660*/  LOP3.LUT R6, R9, 0x20, R6, 0xf8, !PT ;  /* 0x0000002009067812 */ /* 0x000fe200078ef806 */
[----:B------:R-:W-:Y:S01]  /*0670*/  IMAD R9, R7, 0x400, R2 ;  /* 0x0000040007097824 */ /* 0x000fe200078e0202 */
[----:B------:R-:W-:Y:S02]  /*0680*/  LOP3.LUT R199, R199, 0x1c0, RZ, 0xc0, !PT ;  /* 0x000001c0c7c77812 */ /* 0x000fe400078ec0ff */
[----:B------:R-:W-:Y:S01]  /*0690*/  SHF.R.S32.HI R3, RZ, 0x1f, R206 ;  /* 0x0000001fff037819 */ /* 0x000fe200000114ce */
[----:B------:R-:W-:Y:S01]  /*06a0*/  IMAD.IADD R218, R9, 0x1, R218 ;  /* 0x0000000109da7824 */ /* 0x000fe200078e02da */
[----:B------:R-:W-:-:S02]  /*06b0*/  SHF.R.U32.HI R193, RZ, 0x3, R199 ;  /* 0x00000003ffc17819 */ /* 0x000fc400000116c7 */
[----:B------:R-:W-:Y:S01]  /*06c0*/  LEA.HI R204, R3, R206, RZ, 0x2 ;  /* 0x000000ce03cc7211 */ /* 0x000fe200078f10ff */
[----:B------:R-:W-:Y:S01]  /*06d0*/  IMAD R3, R5, 0x400, R2 ;  /* 0x0000040005037824 */ /* 0x000fe200078e0202 */
[----:B------:R-:W-:Y:S02]  /*06e0*/  LOP3.LUT R4, R199, 0x8, R4, 0xf8, !PT ;  /* 0x00000008c7047812 */ /* 0x000fe400078ef804 */
[----:B------:R-:W-:Y:S01]  /*06f0*/  LOP3.LUT R0, R0, 0xfffffe00, RZ, 0xc0, !PT ;  /* 0xfffffe0000007812 */ /* 0x000fe200078ec0ff */
[----:B------:R-:W-:Y:S01]  /*0700*/  IMAD.IADD R216, R3, 0x1, R216 ;  /* 0x0000000103d87824 */ /* 0x000fe200078e02d8 */
[----:B------:R-:W-:Y:S01]  /*0710*/  LOP3.LUT R199, R193, R6, R199, 0x1e, !PT ;  /* 0x00000006c1c77212 */ /* 0x000fe200078e1ec7 */
[----:B------:R-:W-:Y:S01]  /*0720*/  IMAD.MOV.U32 R3, RZ, RZ, -0x10 ;  /* 0xfffffff0ff037424 */ /* 0x000fe200078e00ff */
[----:B------:R-:W-:Y:S01]  /*0730*/  LOP3.LUT R193, R4, R193, RZ, 0x3c, !PT ;  /* 0x000000c104c17212 */ /* 0x000fe200078e3cff */
[--C-:B------:R-:W-:Y:S01]  /*0740*/  IMAD R200, R7, 0x400, R0.reuse ;  /* 0x0000040007c87824 */ /* 0x100fe200078e0200 */
[----:B------:R-:W-:Y:S01]  /*0750*/  LEA R218, R218, UR5, 0x1 ;  /* 0x00000005dada7c11 */ /* 0x000fe2000f8e08ff */
[----:B------:R-:W-:Y:S01]  /*0760*/  IMAD R2, R5, 0x400, R0 ;  /* 0x0000040005027824 */ /* 0x000fe200078e0200 */
[----:B------:R-:W-:Y:S01]  /*0770*/  SEL R197, R197, 0xffffffe0, !P4 ;  /* 0xffffffe0c5c57807 */ /* 0x000fe20006000000 */
[----:B------:R-:W-:Y:S01]  /*0780*/  IMAD.IADD R200, R200, 0x1, R193 ;  /* 0x00000001c8c87824 */ /* 0x000fe200078e02c1 */
[----:B------:R-:W-:Y:S01]  /*0790*/  SEL R195, R195, 0xffffffc0, !P3 ;  /* 0xffffffc0c3c37807 */ /* 0x000fe20005800000 */
[----:B------:R-:W-:Y:S01]  /*07a0*/  IMAD.IADD R193, R193, 0x1, R2 ;  /* 0x00000001c1c17824 */ /* 0x000fe200078e0202 */
[----:B------:R-:W-:Y:S01]  /*07b0*/  LEA R194, R194, UR5, 0x1 ;  /* 0x00000005c2c27c11 */ /* 0x000fe2000f8e08ff */
[----:B------:R-:W-:Y:S01]  /*07c0*/  VIADD R220, R218, 0x20 ;  /* 0x00000020dadc7836 */ /* 0x000fe20000000000 */
[----:B------:R-:W-:Y:S01]  /*07d0*/  LEA R216, R216, UR6, 0x1 ;  /* 0x00000006d8d87c11 */ /* 0x000fe2000f8e08ff */
[----:B------:R-:W-:Y:S01]  /*07e0*/  IMAD.IADD R197, R196, 0x1, R197 ;  /* 0x00000001c4c57824 */ /* 0x000fe200078e02c5 */
[----:B------:R-:W-:Y:S01]  /*07f0*/  SHF.R.S32.HI R204, RZ, 0x2, R204 ;  /* 0x00000002ffcc7819 */ /* 0x000fe200000114cc */
[----:B------:R-:W-:Y:S01]  /*0800*/  @P1 VIADD R220, R218, 0xffffffe0 ;  /* 0xffffffe0dadc1836 */ /* 0x000fe20000000000 */
[----:B------:R-:W-:Y:S01]  /*0810*/  SEL R3, R3, 0x10, !P0 ;  /* 0x0000001003037807 */ /* 0x000fe20004000000 */
[----:B------:R-:W-:Y:S01]  /*0820*/  IMAD.IADD R196, R196, 0x1, R195 ;  /* 0x00000001c4c47824 */ /* 0x000fe200078e02c3 */
[----:B------:R-:W-:Y:S01]  /*0830*/  LOP3.LUT R199, R199, R0, RZ, 0xfc, !PT ;  /* 0x00000000c7c77212 */ /* 0x000fe200078efcff */
[----:B------:R-:W-:Y:S01]  /*0840*/  IMAD.IADD R0, R195, 0x1, R194 ;  /* 0x00000001c3007824 */ /* 0x000fe200078e02c2 */
[----:B---3--:R-:W-:Y:S01]  /*0850*/  SHF.R.S32.HI R215, RZ, 0x1f, R202 ;  /* 0x0000001fffd77819 */ /* 0x008fe200000114ca */
[----:B------:R-:W-:Y:S01]  /*0860*/  VIADD R219, R216, 0x40 ;  /* 0x00000040d8db7836 */ /* 0x000fe20000000000 */
[----:B------:R-:W-:Y:S01]  /*0870*/  SHF.R.S32.HI R213, RZ, 0x1f, R209 ;  /* 0x0000001fffd57819 */ /* 0x000fe200000114d1 */
[----:B------:R-:W-:Y:S01]  /*0880*/  IMAD R204, R7, 0x10, R204 ;  /* 0x0000001007cc7824 */ /* 0x000fe200078e02cc */
[----:B------:R-:W-:Y:S01]  /*0890*/  SHF.R.S32.HI R211, RZ, 0x1f, R210 ;  /* 0x0000001fffd37819 */ /* 0x000fe200000114d2 */
[----:B------:R-:W-:Y:S01]  /*08a0*/  IMAD.IADD R195, R197, 0x1, R195 ;  /* 0x00000001c5c37824 */ /* 0x000fe200078e02c3 */
[----:B------:R-:W-:Y:S01]  /*08b0*/  LEA R214, R208, UR5, 0x1 ;  /* 0x00000005d0d67c11 */ /* 0x000fe2000f8e08ff */
[----:B------:R-:W-:Y:S01]  /*08c0*/  IMAD.IADD R221, R218, 0x1, R3 ;  /* 0x00000001dadd7824 */ /* 0x000fe200078e0203 */
[----:B------:R-:W-:Y:S01]  /*08d0*/  LEA R193, R193, UR4, 0x1 ;  /* 0x00000004c1c17c11 */ /* 0x000fe2000f8e08ff */
[----:B------:R-:W-:-:S02]  /*08e0*/  @P2 VIADD R219, R216, 0xffffffc0 ;  /* 0xffffffc0d8db2836 */ /* 0x000fc40000000000 */
[----:B----4-:R-:W-:-:S07]  /*08f0*/  IMAD.IADD R226, R3, 0x1, R220 ;  /* 0x0000000103e27824 */ /* 0x010fce00078e02dc */
.L_x_198:
[----:B------:R-:W1:Y:S01]  /*0900*/  LDC.64 R4, c[0x0][0x2f0] ;  /* 0x0000bc00ff047b82 */ /* 0x000e620000000a00 */
[C---:B--2---:R-:W-:Y:S01]  /*0910*/  IMAD.SHL.U32 R9, R202.reuse, 0x4, RZ ;  /* 0x00000004ca097824 */ /* 0x044fe200078e00ff */
[----:B------:R-:W-:Y:S01]  /*0920*/  SHF.L.U64.HI R6, R202, 0x2, R215 ;  /* 0x00000002ca067819 */ /* 0x000fe200000102d7 */
[----:B------:R-:W-:Y:S01]  /*0930*/  IMAD.MOV.U32 R17, RZ, RZ, -0x1 ;  /* 0xffffffffff117424 */ /* 0x000fe200078e00ff */
[----:B------:R-:W-:-:S04]  /*0940*/  ISETP.NE.U32.AND P3, PT, RZ, UR10, PT ;  /* 0x0000000aff007c0c */ /* 0x000fc8000bf65070 */
[----:B------:R-:W2:Y:S01]  /*0950*/  LDC.64 R2, c[0x0][0x308] ;  /* 0x0000c200ff027b82 */ /* 0x000ea20000000a00 */
[----:B------:R-:W-:Y:S02]  /*0960*/  ISETP.NE.AND.EX P3, PT, RZ, UR11, PT, P3 ;  /* 0x0000000bff007c0c */ /* 0x000fe4000bf65330 */
[----:B-1----:R-:W-:Y:S02]  /*0970*/  ISETP.NE.U32.AND P4, PT, R4, RZ, PT ;  /* 0x000000ff0400720c */ /* 0x002fe40003f85070 */
[----:B----4-:R-:W-:Y:S02]  /*0980*/  IADD3 R14, P0, R9, R4, RZ ;  /* 0x00000004090e7210 */ /* 0x010fe40007f1e0ff */
        /* <DEDUP_REMOVED lines=16> */
[----:B-1----:R-:W-:-:S02]  /*0a90*/  ISETP.NE.AND P3, PT, R7, RZ, PT ;  /* 0x000000ff0700720c */ /* 0x002fc40003f65270 */
[----:B---3--:R-:W-:-:S04]  /*0aa0*/  ISETP.EQ.U32.AND P1, PT, R4, RZ, PT ;  /* 0x000000ff0400720c */ /* 0x008fc80003f22070 */
[----:B------:R-:W-:Y:S02]  /*0ab0*/  ISETP.EQ.OR.EX P1, PT, R5, RZ, !P3, P1 ;  /* 0x000000ff0500720c */ /* 0x000fe40005f22710 */
[----:B------:R-:W-:Y:S01]  /*0ac0*/  IADD3 R8, P0, R9, R4, RZ ;  /* 0x0000000409087210 */ /* 0x000fe20007f1e0ff */
[----:B------:R-:W-:-:S04]  /*0ad0*/  IMAD.MOV.U32 R241, RZ, RZ, -0x1 ;  /* 0xfffffffffff17424 */ /* 0x000fc800078e00ff */
[----:B------:R-:W-:Y:S02]  /*0ae0*/  IMAD.X R9, R6, 0x1, R5, P0 ;  /* 0x0000000106097824 */ /* 0x000fe400000e0605 */
[----:B------:R-:W1:Y:S01]  /*0af0*/  @!P2 LDC R6, c[0x0][0x2cc] ;  /* 0x0000b300ff06ab82 */ /* 0x000e620000000800 */
[----:B------:R-:W-:-:S03]  /*0b00*/  @!P2 ISETP.NE.U32.AND P0, PT, R2, RZ, PT ;  /* 0x000000ff0200a20c */ /* 0x000fc60003f05070 */
[----:B-----5:R3:W5:Y:S01]  /*0b10*/  @!P1 LDG.E R241, desc[UR14][R8.64] ;  /* 0x0000000e08f19981 */ /* 0x020762000c1e1900 */
[----:B------:R-:W-:-:S03]  /*0b20*/  ISETP.NE.U32.AND P1, PT, R4, RZ, PT ;  /* 0x000000ff0400720c */ /* 0x000fc60003f25070 */
[----:B------:R-:W2:Y:S01]  /*0b30*/  LDC R2, c[0x0][0x2c8] ;  /* 0x0000b200ff027b82 */ /* 0x000ea20000000800 */
[----:B------:R-:W-:Y:S02]  /*0b40*/  ISETP.NE.AND.EX P1, PT, R5, RZ, PT, P1 ;  /* 0x000000ff0500720c */ /* 0x000fe40003f25310 */
[----:B------:R-:W-:-:S04]  /*0b50*/  @!P2 ISETP.NE.AND.EX P0, PT, R3, RZ, PT, P0 ;  /* 0x000000ff0300a20c */ /* 0x000fc80003f05300 */
[----:B-1----:R-:W-:Y:S01]  /*0b60*/  @!P2 SEL R3, R6, RZ, P0 ;  /* 0x000000ff0603a207 */ /* 0x002fe20000000000 */
[----:B--2---:R-:W-:-:S06]  /*0b70*/  @P4 IMAD.IADD R242, R242, 0x1, -R17 ;  /* 0x00000001f2f24824 */ /* 0x004fcc00078e0a11 */
[----:B------:R-:W1:Y:S01]  /*0b80*/  @!P4 LDC R242, c[0x0][0x2c4] ;  /* 0x0000b100fff2cb82 */ /* 0x000e620000000800 */
[----:B----4-:R-:W-:Y:S01]  /*0b90*/  @P2 IMAD.IADD R239, R239, 0x1, -R240 ;  /* 0x00000001efef2824 */ /* 0x010fe200078e0af0 */
[----:B---3--:R-:W-:Y:S06]  /*0ba0*/  @!P1 BRA `(.L_x_170) ;  /* 0x00000000000c9947 */ /* 0x008fec0003800000 */
[----:B------:R-:W2:Y:S02]  /*0bb0*/  @P3 LDG.E R2, desc[UR14][R8.64+0x4] ;  /* 0x0000040e08023981 */ /* 0x000ea4000c1e1900 */
[----:B--2--5:R-:W-:-:S06]  /*0bc0*/  @P3 IADD3 R2, R2, -R241, RZ ;  /* 0x800000f102023210 */ /* 0x024fcc0007ffe0ff */
[----:B------:R2:W5:Y:S02]  /*0bd0*/  @!P3 LDG.E R2, desc[UR14][R8.64] ;  /* 0x0000000e0802b981 */ /* 0x000564000c1e1900 */
.L_x_170:
[----:B------:R-:W-:Y:S01]  /*0be0*/  IMAD.SHL.U32 R237, R212, 0x40, RZ ;  /* 0x00000040d4ed7824 */ /* 0x000fe200078e00ff */
[----:B-----5:R-:W-:-:S04]  /*0bf0*/  @!P2 IADD3 R239, R3, R2, -R240 ;  /* 0x0000000203efa210 */ /* 0x020fc80007ffe8f0 */
[----:B------:R-:W-:-:S13]  /*0c00*/  ISETP.GT.AND P0, PT, R239, R237, PT ;  /* 0x000000edef00720c */ /* 0x000fda0003f04270 */
[----:B------:R-:W-:Y:S05]  /*0c10*/  @!P0 BRA `(.L_x_171) ;  /* 0x00000064009c8947 */ /* 0x000fea0003800000 */
[----:B------:R-:W3:Y:S01]  /*0c20*/  LDC R6, c[0x0][0x278] ;  /* 0x00009e00ff067b82 */ /* 0x000ee20000000800 */
[----:B--2---:R-:W-:Y:S01]  /*0c30*/  MOV R8, RZ ;  /* 0x000000ff00087202 */ /* 0x004fe20000000f00 */
[----:B------:R-:W2:Y:S01]  /*0c40*/  S2R R32, SR_CTAID.X ;  /* 0x0000000000207919 */ /* 0x000ea20000002500 */
[----:B------:R-:W-:Y:S01]  /*0c50*/  IABS R4, R217 ;  /* 0x000000d900047213 */ /* 0x000fe20000000000 */
[----:B------:R-:W-:Y:S01]  /*0c60*/  IMAD.SHL.U32 R31, R202, 0x80, RZ ;  /* 0x00000080ca1f7824 */ /* 0x000fe200078e00ff */
[----:B------:R-:W-:Y:S02]  /*0c70*/  ISETP.NE.AND P0, PT, R241, -0x1, PT ;  /* 0xfffffffff100780c */ /* 0x000fe40003f05270 */
[----:B------:R-:W-:Y:S01]  /*0c80*/  ISETP.NE.AND P1, PT, R17, -0x1, PT ;  /* 0xffffffff1100780c */ /* 0x000fe20003f25270 */
[----:B------:R-:W4:Y:S01]  /*0c90*/  LDC R25, c[0x0][0x2d4] ;  /* 0x0000b500ff197b82 */ /* 0x000f220000000800 */
[----:B------:R-:W-:Y:S02]  /*0ca0*/  SEL R31, R31, RZ, P4 ;  /* 0x000000ff1f1f7207 */ /* 0x000fe40002000000 */
[----:B------:R-:W-:-:S05]  /*0cb0*/  SHF.R.S32.HI R233, RZ, 0x1f, R217 ;  /* 0x0000001fffe97819 */ /* 0x000fca00000114d9 */
[----:B------:R-:W5:Y:S01]  /*0cc0*/  LDC R23, c[0x0][0x2dc] ;  /* 0x0000b700ff177b82 */ /* 0x000f620000000800 */
[----:B---3--:R-:W-:-:S07]  /*0cd0*/  IABS R7, R6 ;  /* 0x0000000600077213 */ /* 0x008fce0000000000 */
[----:B------:R-:W3:Y:S01]  /*0ce0*/  LDC R22, c[0x0][0x270] ;  /* 0x00009c00ff167b82 */ /* 0x000ee20000000800 */
[----:B------:R-:W1:Y:S01]  /*0cf0*/  I2F.RP R11, R7 ;  /* 0x00000007000b7306 */ /* 0x000e620000209400 */
[----:B----4-:R-:W-:-:S06]  /*0d00*/  IMAD.WIDE.U32 R28, R202, R25, RZ ;  /* 0x00000019ca1c7225 */ /* 0x010fcc00078e00ff */
[----:B------:R-:W4:Y:S01]  /*0d10*/  LDC R33, c[0x0][0x2c4] ;  /* 0x0000b100ff217b82 */ /* 0x000f220000000800 */
[----:B-----5:R-:W-:-:S07]  /*0d20*/  IMAD R35, R217, R23, RZ ;  /* 0x00000017d9237224 */ /* 0x020fce00078e02ff */
[----:B------:R-:W5:Y:S01]  /*0d30*/  LDC.U8 R34, c[0x0][0x480] ;  /* 0x00012000ff227b82 */ /* 0x000f620000000000 */
[----:B-1----:R-:W1:Y:S01]  /*0d40*/  MUFU.RCP R10, R11 ;  /* 0x0000000b000a7308 */ /* 0x002e620000001000 */
[----:B---3--:R-:W-:-:S04]  /*0d50*/  IMAD.WIDE R38, R23, R22, RZ ;  /* 0x0000001617267225 */ /* 0x008fc800078e02ff */
[----:B------:R-:W-:Y:S01]  /*0d60*/  IMAD R19, R39, R28, RZ ;  /* 0x0000001c27137224 */ /* 0x000fe200078e02ff */
[----:B-1----:R-:W-:Y:S02]  /*0d70*/  IADD3 R10, R10, 0xffffffe, RZ ;  /* 0x0ffffffe0a0a7810 */ /* 0x002fe40007ffe0ff */
[----:B------:R-:W-:Y:S02]  /*0d80*/  IADD3 R11, R242, 0x3f, RZ ;  /* 0x0000003ff20b7810 */ /* 0x000fe40007ffe0ff */
[----:B------:R-:W1:Y:S02]  /*0d90*/  F2I.FTZ.U32.TRUNC.NTZ R9, R10 ;  /* 0x0000000a00097305 */ /* 0x000e64000021f000 */
[----:B------:R-:W-:-:S04]  /*0da0*/  SHF.R.S32.HI R238, RZ, 0x1f, R11 ;  /* 0x0000001fffee7819 */ /* 0x000fc8000001140b */
[----:B------:R-:W-:-:S04]  /*0db0*/  LEA.HI R238, R238, R11, RZ, 0x6 ;  /* 0x0000000beeee7211 */ /* 0x000fc800078f30ff */
[----:B------:R-:W-:Y:S02]  /*0dc0*/  LOP3.LUT R24, R238, 0xffffffc0, RZ, 0xc0, !PT ;  /* 0xffffffc0ee187812 */ /* 0x000fe400078ec0ff */
[----:B------:R-:W-:Y:S02]  /*0dd0*/  SHF.R.S32.HI R238, RZ, 0x6, R238 ;  /* 0x00000006ffee7819 */ /* 0x000fe400000114ee */
[----:B------:R-:W-:Y:S01]  /*0de0*/  IADD3 R24, R24, -0x40, RZ ;  /* 0xffffffc018187810 */ /* 0x000fe20007ffe0ff */
[----:B-1----:R-:W-:-:S04]  /*0df0*/  IMAD.MOV R2, RZ, RZ, -R9 ;  /* 0x000000ffff027224 */ /* 0x002fc800078e0a09 */
[----:B------:R-:W-:Y:S02]  /*0e00*/  IMAD R5, R2, R7, RZ ;  /* 0x0000000702057224 */ /* 0x000fe400078e02ff */
[----:B------:R-:W1:Y:S02]  /*0e10*/  LDC.64 R2, c[0x0][0x228] ;  /* 0x00008a00ff027b82 */ /* 0x000e640000000a00 */
[----:B------:R-:W-:-:S06]  /*0e20*/  IMAD.HI.U32 R5, R9, R5, R8 ;  /* 0x0000000509057227 */ /* 0x000fcc00078e0008 */
[----:B------:R-:W-:Y:S01]  /*0e30*/  IMAD.HI.U32 R14, R5, R4, RZ ;  /* 0x00000004050e7227 */ /* 0x000fe200078e00ff */
[----:B------:R-:W3:Y:S03]  /*0e40*/  LDC.64 R8, c[0x0][0x240] ;  /* 0x00009000ff087b82 */ /* 0x000ee60000000a00 */
[----:B------:R-:W-:-:S04]  /*0e50*/  IMAD.MOV R10, RZ, RZ, -R14 ;  /* 0x000000ffff0a7224 */ /* 0x000fc800078e0a0e */
[C---:B------:R-:W-:Y:S02]  /*0e60*/  IMAD R10, R7.reuse, R10, R4 ;  /* 0x0000000a070a7224 */ /* 0x040fe400078e0204 */
[----:B------:R-:W2:Y:S03]  /*0e70*/  @P0 LDC.64 R4, c[0x0][0x250] ;  /* 0x00009400ff040b82 */ /* 0x000ea60000000a00 */
[----:B------:R-:W-:Y:S01]  /*0e80*/  ISETP.GT.U32.AND P5, PT, R7, R10, PT ;  /* 0x0000000a0700720c */ /* 0x000fe20003fa4070 */
[-C--:B-1----:R-:W-:Y:S02]  /*0e90*/  IMAD R12, R215, R2.reuse, RZ ;  /* 0x00000002d70c7224 */ /* 0x082fe400078e02ff */
[C---:B------:R-:W-:Y:S02]  /*0ea0*/  IMAD.WIDE.U32 R20, R202.reuse, R2, RZ ;  /* 0x00000002ca147225 */ /* 0x040fe400078e00ff */
[----:B------:R-:W1:Y:S02]  /*0eb0*/  LDC.U8 R2, c[0x0][0x3d8] ;  /* 0x0000f600ff027b82 */ /* 0x000e640000000000 */
[----:B------:R-:W-:-:S02]  /*0ec0*/  IMAD R3, R202, R3, R12 ;  /* 0x00000003ca037224 */ /* 0x000fc400078e020c */
[----:B---3--:R-:W-:-:S04]  /*0ed0*/  IMAD.WIDE.U32 R12, R17, R8, RZ ;  /* 0x00000008110c7225 */ /* 0x008fc800078e00ff */
[-C--:B------:R-:W-:Y:S02]  /*0ee0*/  @!P5 IADD3 R10, R10, -R7.reuse, RZ ;  /* 0x800000070a0ad210 */ /* 0x080fe40007ffe0ff */
[----:B------:R-:W-:Y:S01]  /*0ef0*/  @!P5 IADD3 R14, R14, 0x1, RZ ;  /* 0x000000010e0ed810 */ /* 0x000fe20007ffe0ff */
[----:B------:R-:W-:Y:S01]  /*0f00*/  IMAD.IADD R18, R21, 0x1, R3 ;  /* 0x0000000115127824 */ /* 0x000fe200078e0203 */
[----:B------:R-:W-:Y:S01]  /*0f10*/  ISETP.GE.U32.AND P3, PT, R10, R7, PT ;  /* 0x000000070a00720c */ /* 0x000fe20003f66070 */
[----:B------:R-:W-:Y:S01]  /*0f20*/  IMAD R11, R17, R9, RZ ;  /* 0x00000009110b7224 */ /* 0x000fe200078e02ff */
[----:B------:R-:W-:Y:S01]  /*0f30*/  SHF.R.S32.HI R3, RZ, 0x1f, R25 ;  /* 0x0000001fff037819 */ /* 0x000fe20000011419 */
[----:B------:R-:W-:Y:S01]  /*0f40*/  @P0 IMAD.IADD R7, R240, 0x1, R241 ;  /* 0x00000001f0070824 */ /* 0x000fe200078e02f1 */
[----:B------:R-:W-:Y:S02]  /*0f50*/  LOP3.LUT R10, R217, R6, RZ, 0x3c, !PT ;  /* 0x00000006d90a7212 */ /* 0x000fe400078e3cff */
[----:B------:R-:W-:Y:S01]  /*0f60*/  @P1 IADD3 R18, R13, R11, RZ ;  /* 0x0000000b0d121210 */ /* 0x000fe20007ffe0ff */
[----:B------:R-:W-:Y:S01]  /*0f70*/  IMAD R16, R3, R202, RZ ;  /* 0x000000ca03107224 */ /* 0x000fe200078e02ff */
[----:B------:R-:W-:Y:S01]  /*0f80*/  ISETP.GE.AND P2, PT, R10, RZ, PT ;  /* 0x000000ff0a00720c */ /* 0x000fe20003f46270 */
[----:B--2---:R-:W-:Y:S01]  /*0f90*/  @P0 IMAD.WIDE.U32 R26, R7, R4, RZ ;  /* 0x00000004071a0225 */ /* 0x004fe200078e00ff */
[----:B------:R-:W-:Y:S01]  /*0fa0*/  SEL R21, R20, R12, !P1 ;  /* 0x0000000c14157207 */ /* 0x000fe20004800000 */
[----:B------:R-:W2:Y:S01]  /*0fb0*/  @P1 LDC.64 R10, c[0x0][0x420] ;  /* 0x00010800ff0a1b82 */ /* 0x000ea20000000a00 */
[----:B------:R-:W-:Y:S01]  /*0fc0*/  ISETP.NE.AND P5, PT, R6, RZ, PT ;  /* 0x000000ff0600720c */ /* 0x000fe20003fa5270 */
[----:B------:R-:W-:Y:S01]  /*0fd0*/  IMAD R3, R215, R25, R16 ;  /* 0x00000019d7037224 */ /* 0x000fe200078e0210 */
[----:B------:R-:W-:Y:S01]  /*0fe0*/  @P3 IADD3 R14, R14, 0x1, RZ ;  /* 0x000000010e0e3810 */ /* 0x000fe20007ffe0ff */
[----:B------:R-:W-:Y:S01]  /*0ff0*/  @P0 IMAD R15, R7, R5, RZ ;  /* 0x00000005070f0224 */ /* 0x000fe200078e02ff */
[----:B-1----:R-:W-:Y:S01]  /*1000*/  ISETP.NE.AND P3, PT, R2, RZ, PT ;  /* 0x000000ff0200720c */ /* 0x002fe20003f65270 */
[----:B------:R-:W-:Y:S01]  /*1010*/  IMAD R2, R39, R17, RZ ;  /* 0x0000001127027224 */ /* 0x000fe200078e02ff */
[----:B------:R-:W-:Y:S01]  /*1020*/  IADD3 R3, R29, R3, RZ ;  /* 0x000000031d037210 */ /* 0x000fe20007ffe0ff */
[----:B------:R-:W1:Y:S01]  /*1030*/  @!P1 LDC.64 R12, c[0x0][0x418] ;  /* 0x00010600ff0c9b82 */ /* 0x000e620000000a00 */
[----:B------:R-:W-:Y:S01]  /*1040*/  @P0 IMAD.IADD R15, R27, 0x1, R15 ;  /* 0x000000011b0f0824 */ /* 0x000fe200078e020f */
[----:B------:R-:W-:Y:S01]  /*1050*/  @P0 MOV R16, R26 ;  /* 0x0000001a00100202 */ /* 0x000fe20000000f00 */
[----:B------:R-:W-:-:S04]  /*1060*/  IMAD.WIDE.U32 R28, R38, R28, RZ ;  /* 0x0000001c261c7225 */ /* 0x000fc800078e00ff */
[C---:B------:R-:W-:Y:S02]  /*1070*/  IMAD R19, R38.reuse, R3, R19 ;  /* 0x0000000326137224 */ /* 0x040fe400078e0213 */
[----:B------:R-:W-:Y:S01]  /*1080*/  IMAD.WIDE.U32 R26, R38, R17, RZ ;  /* 0x00000011261a7225 */ /* 0x000fe200078e00ff */
[----:B------:R-:W3:Y:S02]  /*1090*/  @P3 LDC R36, c[0x0][0x2e4] ;  /* 0x0000b900ff243b82 */ /* 0x000ee40000000800 */
[----:B------:R-:W-:Y:S01]  /*10a0*/  IADD3 R19, R29, R19, RZ ;  /* 0x000000131d137210 */ /* 0x000fe20007ffe0ff */
[----:B------:R-:W-:Y:S01]  /*10b0*/  @!P2 IMAD.MOV R14, RZ, RZ, -R14 ;  /* 0x000000ffff0ea224 */ /* 0x000fe200078e0a0e */
[----:B------:R-:W-:Y:S02]  /*10c0*/  @P1 IADD3 R19, R27, R2, RZ ;  /* 0x000000021b131210 */ /* 0x000fe40007ffe0ff */
[----:B------:R-:W-:Y:S01]  /*10d0*/  @!P5 LOP3.LUT R14, RZ, R6, RZ, 0x33, !PT ;  /* 0x00000006ff0ed212 */ /* 0x000fe200078e33ff */
[----:B--2---:R-:W-:Y:S01]  /*10e0*/  @P1 IMAD.WIDE.U32 R42, R17, R10, RZ ;  /* 0x0000000a112a1225 */ /* 0x004fe200078e00ff */
[----:B------:R-:W2:Y:S01]  /*10f0*/  LDC.64 R2, c[0x0][0x488] ;  /* 0x00012200ff027b82 */ /* 0x000ea20000000a00 */
[----:B------:R-:W-:-:S02]  /*1100*/  SEL R20, R28, R26, !P1 ;  /* 0x0000001a1c147207 */ /* 0x000fc40004800000 */
[----:B----4-:R-:W-:Y:S01]  /*1110*/  @P3 IMAD R10, R202, R33, RZ ;  /* 0x00000021ca0a3224 */ /* 0x010fe200078e02ff */
[----:B------:R-:W-:Y:S01]  /*1120*/  IADD3 R31, P2, R24, R31, RZ ;  /* 0x0000001f181f7210 */ /* 0x000fe20007f5e0ff */
[----:B------:R-:W-:Y:S01]  /*1130*/  @P1 IMAD R27, R17, R11, R43 ;  /* 0x0000000b111b1224 */ /* 0x000fe200078e022b */
[----:B------:R-:W-:Y:S01]  /*1140*/  SHF.R.S32.HI R26, RZ, 0x1f, R24 ;  /* 0x0000001fff1a7819 */ /* 0x000fe20000011418 */
[-C--:B-1----:R-:W-:Y:S01]  /*1150*/  @!P1 IMAD R29, R215, R12.reuse, RZ ;  /* 0x0000000cd71d9224 */ /* 0x082fe200078e02ff */
[----:B------:R-:W1:Y:S01]  /*1160*/  @P0 LDC.64 R6, c[0x0][0x248] ;  /* 0x00009200ff060b82 */ /* 0x000e620000000a00 */
[----:B------:R-:W-:Y:S01]  /*1170*/  @!P1 IMAD.WIDE.U32 R40, R202, R12, RZ ;  /* 0x0000000cca289225 */ /* 0x000fe200078e00ff */
[----:B------:R-:W-:-:S03]  /*1180*/  @P3 SEL R10, R10, R17, !P1 ;  /* 0x000000110a0a3207 */ /* 0x000fc60004800000 */
[C---:B------:R-:W-:Y:S01]  /*1190*/  @!P1 IMAD R29, R202.reuse, R13, R29 ;  /* 0x0000000dca1d9224 */ /* 0x040fe200078e021d */
[C---:B------:R-:W-:Y:S01]  /*11a0*/  SHF.L.U64.HI R13, R202.reuse, 0x7, R215 ;  /* 0x00000007ca0d7819 */ /* 0x040fe200000102d7 */
[----:B------:R-:W-:Y:S01]  /*11b0*/  @P1 IMAD.MOV.U32 R28, RZ, RZ, R42 ;  /* 0x000000ffff1c1224 */ /* 0x000fe200078e002a */
[----:B------:R-:W-:Y:S02]  /*11c0*/  @!P1 MOV R28, R40 ;  /* 0x00000028001c9202 */ /* 0x000fe40000000f00 */
[----:B------:R-:W-:Y:S01]  /*11d0*/  @!P1 IADD3 R27, R41, R29, RZ ;  /* 0x0000001d291b9210 */ /* 0x000fe20007ffe0ff */
[----:B---3--:R-:W-:Y:S01]  /*11e0*/  @P3 IMAD R29, R217, R36, R10 ;  /* 0x00000024d91d3224 */ /* 0x008fe200078e020a */
[----:B------:R-:W-:Y:S01]  /*11f0*/  SEL R13, R13, RZ, P4 ;  /* 0x000000ff0d0d7207 */ /* 0x000fe20002000000 */
[----:B------:R-:W-:Y:S02]  /*1200*/  @!P3 IMAD R10, R202, R22, R217 ;  /* 0x00000016ca0ab224 */ /* 0x000fe400078e02d9 */
[----:B--2---:R-:W-:Y:S01]  /*1210*/  IMAD.WIDE.U32 R36, R32, R2, RZ ;  /* 0x0000000220247225 */ /* 0x004fe200078e00ff */
[----:B------:R-:W-:-:S02]  /*1220*/  IADD3.X R11, R26, R13, RZ, P2, !PT ;  /* 0x0000000d1a0b7210 */ /* 0x000fc400017fe4ff */
[----:B-----5:R-:W-:Y:S01]  /*1230*/  ISETP.NE.AND P2, PT, R34, RZ, PT ;  /* 0x000000ff2200720c */ /* 0x020fe20003f45270 */
[----:B------:R-:W-:Y:S01]  /*1240*/  @P0 IMAD.IADD R2, R240, 0x1, R241 ;  /* 0x00000001f0020824 */ /* 0x000fe200078e02f1 */
[----:B------:R-:W-:Y:S01]  /*1250*/  SHF.R.S32.HI R34, RZ, 0x1f, R35 ;  /* 0x0000001fff227819 */ /* 0x000fe20000011423 */
[----:B------:R-:W-:Y:S01]  /*1260*/  @!P3 IMAD R29, R10, R33, RZ ;  /* 0x000000210a1db224 */ /* 0x000fe200078e02ff */
[----:B------:R-:W-:Y:S01]  /*1270*/  SEL R33, R36, RZ, P2 ;  /* 0x000000ff24217207 */ /* 0x000fe20001000000 */
[----:B------:R-:W-:Y:S02]  /*1280*/  IMAD R32, R32, R3, R37 ;  /* 0x0000000320207224 */ /* 0x000fe400078e0225 */
[----:B-1----:R-:W-:Y:S02]  /*1290*/  @P0 IMAD R10, R2, R7, RZ ;  /* 0x00000007020a0224 */ /* 0x002fe400078e02ff */
[----:B------:R-:W-:Y:S01]  /*12a0*/  IMAD R13, R39, R31, RZ ;  /* 0x0000001f270d7224 */ /* 0x000fe200078e02ff */
[----:B------:R-:W-:Y:S01]  /*12b0*/  SEL R32, R32, RZ, P2 ;  /* 0x000000ff20207207 */ /* 0x000fe20001000000 */
[----:B------:R-:W-:-:S04]  /*12c0*/  @P0 IMAD.WIDE.U32 R2, R2, R6, RZ ;  /* 0x0000000602020225 */ /* 0x000fc800078e00ff */
[C---:B------:R-:W-:Y:S01]  /*12d0*/  IMAD R13, R38.reuse, R11, R13 ;  /* 0x0000000b260d7224 */ /* 0x040fe200078e020d */
[----:B------:R-:W-:Y:S01]  /*12e0*/  SHF.R.S32.HI R11, RZ, 0x1f, R237 ;  /* 0x0000001fff0b7819 */ /* 0x000fe200000114ed */
[----:B------:R-:W-:Y:S01]  /*12f0*/  IMAD.WIDE.U32 R30, R38, R31, RZ ;  /* 0x0000001f261e7225 */ /* 0x000fe200078e00ff */
[----:B------:R-:W-:Y:S02]  /*1300*/  @P0 IADD3 R10, R3, R10, RZ ;  /* 0x0000000a030a0210 */ /* 0x000fe40007ffe0ff */
        /* <DEDUP_REMOVED lines=14> */
.L_x_172:
        /* <DEDUP_REMOVED lines=13> */
.L_x_173:
        /* <DEDUP_REMOVED lines=10> */
.L_x_174:
[----:B------:R-:W-:-:S04]  /*1560*/  IMAD R2, R202, R22, R217 ;  /* 0x00000016ca027224 */ /* 0x000fc800078e02d9 */
[----:B------:R-:W-:-:S07]  /*1570*/  IMAD R25, R2, R25, RZ ;  /* 0x0000001902197224 */ /* 0x000fce00078e02ff */
.L_x_175:
[----:B------:R-:W-:Y:S01]  /*1580*/  IMAD R22, R23, R22, RZ ;  /* 0x0000001617167224 */ /* 0x000fe200078e02ff */
[----:B------:R-:W1:Y:S01]  /*1590*/  LDC.64 R2, c[0x0][0x420] ;  /* 0x00010800ff027b82 */ /* 0x000e620000000a00 */
[----:B------:R-:W-:Y:S01]  /*15a0*/  IADD3 R23, -R239, R242, R237 ;  /* 0x000000f2ef177210 */ /* 0x000fe20007ffe1ed */
[----:B------:R-:W-:Y:S01]  /*15b0*/  ULDC UR4, c[0x0][0x398] ;  /* 0x0000e60000047ab9 */ /* 0x000fe20000000800 */
[----:B------:R-:W-:Y:S01]  /*15c0*/  IMAD.SHL.U32 R17, R22, 0x40, RZ ;  /* 0x0000004016117824 */ /* 0x000fe200078e00ff */
[C---:B------:R-:W-:Y:S01]  /*15d0*/  IADD3 R25, R24.reuse, R25, RZ ;  /* 0x0000001918197210 */ /* 0x040fe20007ffe0ff */
[----:B------:R-:W-:Y:S01]  /*15e0*/  IMAD.IADD R29, R24, 0x1, R29 ;  /* 0x00000001181d7824 */ /* 0x000fe200078e021d */
[----:B------:R-:W-:Y:S01]  /*15f0*/  ULDC.64 UR6, c[0x0][0x428] ;  /* 0x00010a0000067ab9 */ /* 0x000fe20000000a00 */
[----:B------:R-:W-:Y:S01]  /*1600*/  ULDC.64 UR8, c[0x0][0x258] ;  /* 0x0000960000087ab9 */ /* 0x000fe20000000a00 */
[----:B------:R-:W-:Y:S01]  /*1610*/  IADD3 R30, P3, P1, R30, R17, R35 ;  /* 0x000000111e1e7210 */ /* 0x000fe2000797e023 */
[----:B------:R-:W-:Y:S01]  /*1620*/  BSSY B1, `(.L_x_171) ;  /* 0x00005c6000017945 */ /* 0x000fe20003800000 */
[----:B------:R-:W-:-:S04]  /*1630*/  SHF.R.S32.HI R17, RZ, 0x1f, R17 ;  /* 0x0000001fff117819 */ /* 0x000fc80000011411 */
[----:B------:R-:W-:Y:S02]  /*1640*/  IADD3.X R34, R37, R17, R34, P3, P1 ;  /* 0x0000001125227210 */ /* 0x000fe40001fe2422 */
[----:B------:R-:W-:Y:S02]  /*1650*/  IADD3 R20, P3, P1, R33, R30, R20 ;  /* 0x0000001e21147210 */ /* 0x000fe4000797e014 */
[----:B------:R-:W2:Y:S02]  /*1660*/  LDC.64 R30, c[0x0][0x2b0] ;  /* 0x0000ac00ff1e7b82 */ /* 0x000ea40000000a00 */
[----:B------:R-:W-:Y:S02]  /*1670*/  IADD3.X R19, R32, R34, R19, P3, P1 ;  /* 0x0000002220137210 */ /* 0x000fe40001fe2413 */
[----:B------:R-:W-:Y:S02]  /*1680*/  IADD3 R32, P1, R210, R28, RZ ;  /* 0x0000001cd2207210 */ /* 0x000fe40007f3e0ff */
[----:B------:R-:W-:-:S03]  /*1690*/  IADD3 R17, P3, R209, R24, RZ ;  /* 0x00000018d1117210 */ /* 0x000fc60007f7e0ff */
[----:B------:R-:W-:Y:S02]  /*16a0*/  IMAD.X R33, R211, 0x1, R27, P1 ;  /* 0x00000001d3217824 */ /* 0x000fe400008e061b */
[----:B------:R-:W-:Y:S02]  /*16b0*/  IMAD R27, R207, R22, R206 ;  /* 0x00000016cf1b7224 */ /* 0x000fe400078e02ce */
[----:B------:R-:W-:Y:S01]  /*16c0*/  VIADD R22, R23, -UR4 ;  /* 0x8000000417167c36 */ /* 0x000fe20008000000 */
[----:B------:R-:W-:Y:S01]  /*16d0*/  IADD3.X R23, R213, R26, RZ, P3, !PT ;  /* 0x0000001ad5177210 */ /* 0x000fe20001ffe4ff */
[----:B-1----:R-:W-:Y:S01]  /*16e0*/  IMAD R26, R26, R2, RZ ;  /* 0x000000021a1a7224 */ /* 0x002fe200078e02ff */
[C---:B------:R-:W-:Y:S01]  /*16f0*/  IADD3 R20, P1, R27.reuse, R20, RZ ;  /* 0x000000141b147210 */ /* 0x040fe20007f3e0ff */
[C---:B------:R-:W-:Y:S01]  /*1700*/  IMAD.WIDE.U32 R32, R24.reuse, R2, R32 ;  /* 0x0000000218207225 */ /* 0x040fe200078e0020 */
[----:B------:R-:W-:Y:S02]  /*1710*/  SHF.R.S32.HI R35, RZ, 0x1f, R22 ;  /* 0x0000001fff237819 */ /* 0x000fe40000011416 */
[----:B------:R-:W-:Y:S01]  /*1720*/  LEA.HI.X.SX32 R19, R27, R19, 0x1, P1 ;  /* 0x000000131b137211 */ /* 0x000fe200008f0eff */
[----:B------:R-:W-:Y:S01]  /*1730*/  IMAD R26, R24, R3, R26 ;  /* 0x00000003181a7224 */ /* 0x000fe200078e021a */
[----:B------:R-:W-:Y:S01]  /*1740*/  LEA.HI R35, R35, R22, RZ, 0x6 ;  /* 0x0000001623237211 */ /* 0x000fe200078f30ff */
[----:B------:R-:W-:-:S02]  /*1750*/  IMAD R24, R23, R8, RZ ;  /* 0x0000000817187224 */ /* 0x000fc400078e02ff */
[----:B------:R-:W-:Y:S01]  /*1760*/  IMAD.IADD R33, R33, 0x1, R26 ;  /* 0x0000000121217824 */ /* 0x000fe200078e021a */
[----:B------:R-:W-:Y:S01]  /*1770*/  SHF.R.S32.HI R35, RZ, 0x6, R35 ;  /* 0x00000006ff237819 */ /* 0x000fe20000011423 */
[----:B------:R-:W-:Y:S01]  /*1780*/  IMAD R22, R233, UR6, RZ ;  /* 0x00000006e9167c24 */ /* 0x000fe2000f8e02ff */
[----:B------:R-:W1:Y:S01]  /*1790*/  LDC.64 R26, c[0x0][0x478] ;  /* 0x00011e00ff1a7b82 */ /* 0x000e620000000a00 */
[C---:B------:R-:W-:Y:S01]  /*17a0*/  IMAD R23, R17.reuse, R9, R24 ;  /* 0x0000000911177224 */ /* 0x040fe200078e0218 */
[----:B------:R-:W-:Y:S01]  /*17b0*/  VIMNMX R225, RZ, R35, !PT ;  /* 0x00000023ffe17248 */ /* 0x000fe20007fe0100 */
[----:B------:R-:W-:-:S04]  /*17c0*/  IMAD.WIDE.U32 R36, R17, R8, R210 ;  /* 0x0000000811247225 */ /* 0x000fc800078e00d2 */
[----:B------:R-:W-:Y:S01]  /*17d0*/  IMAD R17, R217, UR7, R22 ;  /* 0x00000007d9117c24 */ /* 0x000fe2000f8e0216 */
[----:B------:R-:W-:Y:S01]  /*17e0*/  IADD3 R22, P3, R21, R36, RZ ;  /* 0x0000002415167210 */ /* 0x000fe20007f7e0ff */
[----:B------:R-:W-:Y:S01]  /*17f0*/  IMAD.WIDE.U32 R32, R217, UR6, R32 ;  /* 0x00000006d9207c25 */ /* 0x000fe2000f8e0020 */
[----:B------:R-:W-:Y:S02]  /*1800*/  ULDC.64 UR6, c[0x0][0x400] ;  /* 0x0001000000067ab9 */ /* 0x000fe40000000a00 */
[C---:B------:R-:W-:Y:S01]  /*1810*/  LEA R244, P1, R20.reuse, UR6, 0x2 ;  /* 0x0000000614f47c11 */ /* 0x040fe2000f8210ff */
[----:B------:R-:W-:Y:S01]  /*1820*/  IMAD R24, R213, R2, RZ ;  /* 0x00000002d5187224 */ /* 0x000fe200078e02ff */
[----:B------:R-:W-:Y:S01]  /*1830*/  IADD3 R21, R33, R17, RZ ;  /* 0x0000001121157210 */ /* 0x000fe20007ffe0ff */
[----:B--2---:R-:W-:Y:S01]  /*1840*/  IMAD.WIDE R228, R29, 0x4, R30 ;  /* 0x000000041de47825 */ /* 0x004fe200078e021e */
[----:B------:R-:W-:Y:S01]  /*1850*/  LEA.HI.X R245, R20, UR7, R19, 0x2, P1 ;  /* 0x0000000714f57c11 */ /* 0x000fe200088f1413 */
[----:B------:R-:W-:Y:S01]  /*1860*/  ULDC.64 UR6, c[0x0][0x3e0] ;  /* 0x0000f80000067ab9 */ /* 0x000fe20000000a00 */
[----:B------:R-:W-:Y:S01]  /*1870*/  IADD3.X R23, R18, R37, R23, P3, !PT ;  /* 0x0000002512177210 */ /* 0x000fe20001ffe417 */
[----:B------:R-:W-:Y:S01]  /*1880*/  IMAD.MOV.U32 R20, RZ, RZ, R32 ;  /* 0x000000ffff147224 */ /* 0x000fe200078e0020 */
[----:B------:R-:W-:Y:S01]  /*1890*/  MOV R227, R229 ;  /* 0x000000e500e37202 */ /* 0x000fe20000000f00 */
[----:B------:R-:W-:-:S02]  /*18a0*/  IMAD R24, R209, R3, R24 ;  /* 0x00000003d1187224 */ /* 0x000fc400078e0218 */
[----:B------:R-:W-:-:S04]  /*18b0*/  IMAD.WIDE.U32 R20, R209, R2, R20 ;  /* 0x00000002d1147225 */ /* 0x000fc800078e0014 */
[----:B------:R-:W-:Y:S01]  /*18c0*/  IMAD.IADD R24, R21, 0x1, R24 ;  /* 0x0000000115187824 */ /* 0x000fe200078e0218 */
[C---:B------:R-:W-:Y:S01]  /*18d0*/  LEA R246, P1, R20.reuse, UR6, 0x1 ;  /* 0x0000000614f67c11 */ /* 0x040fe2000f8208ff */
[----:B------:R-:W-:Y:S02]  /*18e0*/  IMAD R18, R233, UR8, RZ ;  /* 0x00000008e9127c24 */ /* 0x000fe4000f8e02ff */
[C---:B------:R-:W-:Y:S01]  /*18f0*/  IMAD.WIDE.U32 R22, R217.reuse, UR8, R22 ;  /* 0x00000008d9167c25 */ /* 0x040fe2000f8e0016 */
[----:B------:R-:W-:Y:S02]  /*1900*/  LEA.HI.X R247, R20, UR7, R24, 0x1, P1 ;  /* 0x0000000714f77c11 */ /* 0x000fe400088f0c18 */
[----:B------:R-:W-:Y:S01]  /*1910*/  ISETP.GT.AND P1, PT, R238, R225, PT ;  /* 0x000000e1ee00720c */ /* 0x000fe20003f24270 */
[----:B------:R-:W-:Y:S01]  /*1920*/  IMAD R18, R217, UR9, R18 ;  /* 0x00000009d9127c24 */ /* 0x000fe2000f8e0212 */
[----:B------:R-:W-:Y:S01]  /*1930*/  ULDC.64 UR8, c[0x0][0x210] ;  /* 0x0000840000087ab9 */ /* 0x000fe20000000a00 */
[----:B-1----:R-:W-:Y:S01]  /*1940*/  IMAD.WIDE R230, R25, 0x4, R26 ;  /* 0x0000000419e67825 */ /* 0x002fe200078e021a */
[----:B------:R-:W-:-:S02]  /*1950*/  LEA R248, P3, R22, UR8, 0x1 ;  /* 0x0000000816f87c11 */ /* 0x000fc4000f8608ff */
[----:B------:R-:W-:Y:S01]  /*1960*/  IADD3 R18, R23, R18, RZ ;  /* 0x0000001217127210 */ /* 0x000fe20007ffe0ff */
[----:B------:R-:W-:Y:S01]  /*1970*/  IMAD.MOV.U32 R229, RZ, RZ, R231 ;  /* 0x000000ffffe57224 */ /* 0x000fe200078e00e7 */
[----:B------:R-:W-:Y:S02]  /*1980*/  IADD3 R238, R238, -0x1, RZ ;  /* 0xffffffffeeee7810 */ /* 0x000fe40007ffe0ff */
[----:B------:R-:W-:-:S03]  /*1990*/  LEA.HI.X R249, R22, UR9, R18, 0x1, P3 ;  /* 0x0000000916f97c11 */ /* 0x000fc600098f0c12 */
[----:B------:R-:W-:Y:S05]  /*19a0*/  @P1 BRA `(.L_x_176) ;  /* 0x0000000400e01947 */ /* 0x000fea0003800000 */
[----:B------:R-:W1:Y:S01]  /*19b0*/  @P0 LDC.64 R2, c[0x0][0x458] ;  /* 0x00011600ff020b82 */ /* 0x000e620000000a00 */
[CC--:B------:R-:W-:Y:S02]  /*19c0*/  @P0 IADD3 R12, R240.reuse, R241.reuse, RZ ;  /* 0x000000f1f00c0210 */ /* 0x0c0fe40007ffe0ff */
[----:B------:R-:W-:-:S05]  /*19d0*/  @P0 IADD3 R6, R240, R241, RZ ;  /* 0x000000f1f0060210 */ /* 0x000fca0007ffe0ff */
[----:B------:R-:W2:Y:S01]  /*19e0*/  @P0 LDC.64 R4, c[0x0][0x450] ;  /* 0x00011400ff040b82 */ /* 0x000ea20000000a00 */
[C---:B-1----:R-:W-:Y:S02]  /*19f0*/  @P0 IMAD R9, R12.reuse, R3, RZ ;  /* 0x000000030c090224 */ /* 0x042fe400078e02ff */
[----:B------:R-:W-:-:S05]  /*1a00*/  @P0 IMAD.WIDE.U32 R12, R12, R2, RZ ;  /* 0x000000020c0c0225 */ /* 0x000fca00078e00ff */
[----:B------:R-:W-:Y:S01]  /*1a10*/  @P0 IADD3 R9, R13, R9, RZ ;  /* 0x000000090d090210 */ /* 0x000fe20007ffe0ff */
[C---:B--2---:R-:W-:Y:S02]  /*1a20*/  @P0 IMAD R8, R6.reuse, R5, RZ ;  /* 0x0000000506080224 */ /* 0x044fe400078e02ff */
[----:B------:R-:W-:-:S05]  /*1a30*/  @P0 IMAD.WIDE.U32 R6, R6, R4, RZ ;  /* 0x0000000406060225 */ /* 0x000fca00078e00ff */
        /* <DEDUP_REMOVED lines=15> */
.L_x_177:
        /* <DEDUP_REMOVED lines=12> */
.L_x_178:
[-C--:B------:R-:W-:Y:S01]  /*1bf0*/  IMAD R6, R11, R4.reuse, RZ ;  /* 0x000000040b067224 */ /* 0x080fe200078e02ff */
[----:B------:R-:W-:Y:S01]  /*1c00*/  ULDC.64 UR6, c[0x0][0x468] ;  /* 0x00011a0000067ab9 */ /* 0x000fe20000000a00 */
[----:B------:R-:W-:Y:S01]  /*1c10*/  IMAD.WIDE.U32 R14, R237, R4, R210 ;  /* 0x00000004ed0e7225 */ /* 0x000fe200078e00d2 */
[----:B------:R-:W-:Y:S01]  /*1c20*/  IADD3 R13, R209, 0x20, RZ ;  /* 0x00000020d10d7810 */ /* 0x000fe20007ffe0ff */
[----:B------:R-:W-:Y:S02]  /*1c30*/  BSSY B0, `(.L_x_179) ;  /* 0x0000018000007945 */ /* 0x000fe40003800000 */
[----:B------:R-:W-:Y:S01]  /*1c40*/  IMAD R7, R237, R5, R6 ;  /* 0x00000005ed077224 */ /* 0x000fe200078e0206 */
[----:B------:R-:W-:Y:S01]  /*1c50*/  IADD3 R14, P0, R10, R14, RZ ;  /* 0x0000000e0a0e7210 */ /* 0x000fe20007f1e0ff */
[----:B------:R-:W-:-:S03]  /*1c60*/  IMAD R6, R212, -0x40, R239 ;  /* 0xffffffc0d4067824 */ /* 0x000fc600078e02ef */
[----:B------:R-:W-:Y:S01]  /*1c70*/  IADD3.X R15, R8, R15, R7, P0, !PT ;  /* 0x0000000f080f7210 */ /* 0x000fe200007fe407 */
[----:B------:R-:W-:Y:S01]  /*1c80*/  IMAD R8, R233, UR6, RZ ;  /* 0x00000006e9087c24 */ /* 0x000fe2000f8e02ff */
[-C--:B------:R-:W-:Y:S02]  /*1c90*/  ISETP.GE.AND P1, PT, R209, R6.reuse, PT ;  /* 0x00000006d100720c */ /* 0x080fe40003f26270 */
[----:B------:R-:W-:Y:S01]  /*1ca0*/  ISETP.GE.AND P0, PT, R13, R6, PT ;  /* 0x000000060d00720c */ /* 0x000fe20003f06270 */
[C---:B------:R-:W-:Y:S02]  /*1cb0*/  IMAD R7, R217.reuse, UR7, R8 ;  /* 0x00000007d9077c24 */ /* 0x040fe4000f8e0208 */
[----:B------:R-:W-:-:S05]  /*1cc0*/  IMAD.WIDE.U32 R14, R217, UR6, R14 ;  /* 0x00000006d90e7c25 */ /* 0x000fca000f8e000e */
[----:B------:R-:W-:-:S03]  /*1cd0*/  IADD3 R7, R15, R7, RZ ;  /* 0x000000070f077210 */ /* 0x000fc60007ffe0ff */
[----:B------:R-:W-:Y:S05]  /*1ce0*/  @P1 BRA `(.L_x_180) ;  /* 0x0000000000301947 */ /* 0x000fea0003800000 */
[----:B------:R-:W-:Y:S01]  /*1cf0*/  MOV R16, R14 ;  /* 0x0000000e00107202 */ /* 0x000fe20000000f00 */
[-C--:B------:R-:W-:Y:S01]  /*1d00*/  IMAD R6, R213, R4.reuse, RZ ;  /* 0x00000004d5067224 */ /* 0x080fe200078e02ff */
[----:B------:R-:W-:Y:S01]  /*1d10*/  MOV R17, R7 ;  /* 0x0000000700117202 */ /* 0x000fe20000000f00 */
[----:B------:R-:W-:Y:S02]  /*1d20*/  ULDC.64 UR6, c[0x0][0x3f0] ;  /* 0x0000fc0000067ab9 */ /* 0x000fe40000000a00 */
[C---:B------:R-:W-:Y:S02]  /*1d30*/  IMAD R6, R209.reuse, R5, R6 ;  /* 0x00000005d1067224 */ /* 0x040fe400078e0206 */
[----:B------:R-:W-:-:S05]  /*1d40*/  IMAD.WIDE.U32 R16, R209, R4, R16 ;  /* 0x00000004d1107225 */ /* 0x000fca00078e0010 */
[----:B------:R-:W-:Y:S02]  /*1d50*/  IADD3 R6, R17, R6, RZ ;  /* 0x0000000611067210 */ /* 0x000fe40007ffe0ff */
[----:B------:R-:W-:-:S04]  /*1d60*/  LEA R18, P2, R16, UR6, 0x1 ;  /* 0x0000000610127c11 */ /* 0x000fc8000f8408ff */
[----:B------:R-:W-:-:S05]  /*1d70*/  LEA.HI.X R19, R16, UR7, R6, 0x1, P2 ;  /* 0x0000000710137c11 */ /* 0x000fca00090f0c06 */
[----:B------:R1:W-:Y:S04]  /*1d80*/  STG.E.128 desc[UR14][R18.64], RZ ;  /* 0x000000ff12007986 */ /* 0x0003e8000c101d0e */
[----:B------:R1:W-:Y:S04]  /*1d90*/  STG.E.128 desc[UR14][R18.64+0x80], RZ ;  /* 0x000080ff12007986 */ /* 0x0003e8000c101d0e */
[----:B------:R1:W-:Y:S02]  /*1da0*/  STG.E.128 desc[UR14][R18.64+0x100], RZ ;  /* 0x000100ff12007986 */ /* 0x0003e4000c101d0e */
.L_x_180:
[----:B------:R-:W-:Y:S05]  /*1db0*/  BSYNC B0 ;  /* 0x0000000000007941 */ /* 0x000fea0003800000 */
.L_x_179:
[----:B------:R-:W-:Y:S04]  /*1dc0*/  BSSY B0, `(.L_x_181) ;  /* 0x000000f000007945 */ /* 0x000fe80003800000 */
[----:B------:R-:W-:Y:S05]  /*1dd0*/  @P0 BRA `(.L_x_182) ;  /* 0x0000000000340947 */ /* 0x000fea0003800000 */
[----:B------:R-:W-:Y:S01]  /*1de0*/  IADD3 R13, P2, R209, 0x20, RZ ;  /* 0x00000020d10d7810 */ /* 0x000fe20007f5e0ff */
[----:B------:R-:W-:-:S03]  /*1df0*/  ULDC.64 UR6, c[0x0][0x3f0] ;  /* 0x0000fc0000067ab9 */ /* 0x000fc60000000a00 */
[----:B------:R-:W-:-:S05]  /*1e00*/  IADD3.X R15, RZ, R213, RZ, P2, !PT ;  /* 0x000000d5ff0f7210 */ /* 0x000fca00017fe4ff */
[----:B------:R-:W-:Y:S01]  /*1e10*/  IMAD R6, R15, R4, RZ ;  /* 0x000000040f067224 */ /* 0x000fe200078e02ff */
[----:B------:R-:W-:-:S03]  /*1e20*/  MOV R15, R7 ;  /* 0x00000007000f7202 */ /* 0x000fc60000000f00 */
[C---:B------:R-:W-:Y:S02]  /*1e30*/  IMAD R5, R13.reuse, R5, R6 ;  /* 0x000000050d057224 */ /* 0x040fe400078e0206 */
[----:B------:R-:W-:-:S03]  /*1e40*/  IMAD.WIDE.U32 R14, R13, R4, R14 ;  /* 0x000000040d0e7225 */ /* 0x000fc600078e000e */
[----:B------:R-:W-:Y:S02]  /*1e50*/  LEA R4, P2, R14, UR6, 0x1 ;  /* 0x000000060e047c11 */ /* 0x000fe4000f8408ff */
[----:B------:R-:W-:-:S04]  /*1e60*/  IADD3 R5, R15, R5, RZ ;  /* 0x000000050f057210 */ /* 0x000fc80007ffe0ff */
[----:B------:R-:W-:-:S05]  /*1e70*/  LEA.HI.X R5, R14, UR7, R5, 0x1, P2 ;  /* 0x000000070e057c11 */ /* 0x000fca00090f0c05 */
[----:B------:R2:W-:Y:S04]  /*1e80*/  STG.E.128 desc[UR14][R4.64], RZ ;  /* 0x000000ff04007986 */ /* 0x0005e8000c101d0e */
[----:B------:R2:W-:Y:S04]  /*1e90*/  STG.E.128 desc[UR14][R4.64+0x80], RZ ;  /* 0x000080ff04007986 */ /* 0x0005e8000c101d0e */
[----:B------:R2:W-:Y:S02]  /*1ea0*/  STG.E.128 desc[UR14][R4.64+0x100], RZ ;  /* 0x000100ff04007986 */ /* 0x0005e4000c101d0e */
.L_x_182:
[----:B------:R-:W-:Y:S05]  /*1eb0*/  BSYNC B0 ;  /* 0x0000000000007941 */ /* 0x000fea0003800000 */
.L_x_181:
[-C--:B------:R-:W-:Y:S01]  /*1ec0*/  IMAD.WIDE.U32 R6, R237, R2.reuse, R210 ;  /* 0x00000002ed067225 */ /* 0x080fe200078e00d2 */
[----:B------:R-:W-:Y:S01]  /*1ed0*/  ULDC.64 UR6, c[0x0][0x470] ;  /* 0x00011c0000067ab9 */ /* 0x000fe20000000a00 */
[----:B------:R-:W-:Y:S02]  /*1ee0*/  BSSY B0, `(.L_x_183) ;  /* 0x0000015000007945 */ /* 0x000fe40003800000 */
[----:B--2---:R-:W-:Y:S01]  /*1ef0*/  IMAD R4, R11, R2, RZ ;  /* 0x000000020b047224 */ /* 0x004fe200078e02ff */
[----:B------:R-:W-:Y:S01]  /*1f00*/  IADD3 R8, P2, R12, R6, RZ ;  /* 0x000000060c087210 */ /* 0x000fe20007f5e0ff */
[----:B------:R-:W-:Y:S02]  /*1f10*/  IMAD R6, R233, UR6, RZ ;  /* 0x00000006e9067c24 */ /* 0x000fe4000f8e02ff */
[----:B------:R-:W-:-:S05]  /*1f20*/  IMAD R4, R237, R3, R4 ;  /* 0x00000003ed047224 */ /* 0x000fca00078e0204 */
[----:B------:R-:W-:Y:S01]  /*1f30*/  IADD3.X R9, R9, R7, R4, P2, !PT ;  /* 0x0000000709097210 */ /* 0x000fe200017fe404 */
[C---:B------:R-:W-:Y:S02]  /*1f40*/  IMAD R7, R217.reuse, UR7, R6 ;  /* 0x00000007d9077c24 */ /* 0x040fe4000f8e0206 */
[----:B------:R-:W-:-:S05]  /*1f50*/  IMAD.WIDE.U32 R8, R217, UR6, R8 ;  /* 0x00000006d9087c25 */ /* 0x000fca000f8e0008 */
[----:B------:R-:W-:Y:S01]  /*1f60*/  IADD3 R7, R9, R7, RZ ;  /* 0x0000000709077210 */ /* 0x000fe20007ffe0ff */
[----:B------:R-:W-:Y:S06]  /*1f70*/  @P1 BRA `(.L_x_184) ;  /* 0x00000000002c1947 */ /* 0x000fec0003800000 */
[----:B------:R-:W-:Y:S01]  /*1f80*/  MOV R6, R8 ;  /* 0x0000000800067202 */ /* 0x000fe20000000f00 */
[----:B------:R-:W-:Y:S01]  /*1f90*/  IMAD R4, R213, R2, RZ ;  /* 0x00000002d5047224 */ /* 0x000fe200078e02ff */
[----:B------:R-:W-:-:S03]  /*1fa0*/  ULDC.64 UR6, c[0x0][0x3f8] ;  /* 0x0000fe0000067ab9 */ /* 0x000fc60000000a00 */
[----:B------:R-:W-:-:S04]  /*1fb0*/  IMAD.WIDE.U32 R10, R209, R2, R6 ;  /* 0x00000002d10a7225 */ /* 0x000fc800078e0006 */
[----:B------:R-:W-:Y:S01]  /*1fc0*/  IMAD R4, R209, R3, R4 ;  /* 0x00000003d1047224 */ /* 0x000fe200078e0204 */
[----:B------:R-:W-:-:S04]  /*1fd0*/  LEA R12, P1, R10, UR6, 0x1 ;  /* 0x000000060a0c7c11 */ /* 0x000fc8000f8208ff */
[----:B------:R-:W-:-:S04]  /*1fe0*/  IADD3 R4, R11, R4, RZ ;  /* 0x000000040b047210 */ /* 0x000fc80007ffe0ff */
[----:B------:R-:W-:-:S05]  /*1ff0*/  LEA.HI.X R13, R10, UR7, R4, 0x1, P1 ;  /* 0x000000070a0d7c11 */ /* 0x000fca00088f0c04 */
[----:B------:R2:W-:Y:S04]  /*2000*/  STG.E.128 desc[UR14][R12.64], RZ ;  /* 0x000000ff0c007986 */ /* 0x0005e8000c101d0e */
[----:B------:R2:W-:Y:S04]  /*2010*/  STG.E.128 desc[UR14][R12.64+0x80], RZ ;  /* 0x000080ff0c007986 */ /* 0x0005e8000c101d0e */
[----:B------:R2:W-:Y:S02]  /*2020*/  STG.E.128 desc[UR14][R12.64+0x100], RZ ;  /* 0x000100ff0c007986 */ /* 0x0005e4000c101d0e */
.L_x_184:
[----:B------:R-:W-:Y:S05]  /*2030*/  BSYNC B0 ;  /* 0x0000000000007941 */ /* 0x000fea0003800000 */
.L_x_183:
[----:B------:R-:W-:Y:S05]  /*2040*/  @P0 BRA `(.L_x_185) ;  /* 0x00000050008c0947 */ /* 0x000fea0003800000 */
[----:B------:R-:W-:Y:S01]  /*2050*/  IADD3 R4, P0, R209, 0x20, RZ ;  /* 0x00000020d1047810 */ /* 0x000fe20007f1e0ff */
[----:B------:R-:W-:Y:S01]  /*2060*/  ULDC.64 UR6, c[0x0][0x3f8] ;  /* 0x0000fe0000067ab9 */ /* 0x000fe20000000a00 */
[----:B------:R-:W-:Y:S02]  /*2070*/  MOV R6, R8 ;  /* 0x0000000800067202 */ /* 0x000fe40000000f00 */
[----:B------:R-:W-:-:S03]  /*2080*/  IADD3.X R5, RZ, R213, RZ, P0, !PT ;  /* 0x000000d5ff057210 */ /* 0x000fc600007fe4ff */
[----:B------:R-:W-:-:S04]  /*2090*/  IMAD.WIDE.U32 R6, R4, R2, R6 ;  /* 0x0000000204067225 */ /* 0x000fc800078e0006 */
[----:B------:R-:W-:Y:S01]  /*20a0*/  IMAD R5, R5, R2, RZ ;  /* 0x0000000205057224 */ /* 0x000fe200078e02ff */
[----:B------:R-:W-:-:S03]  /*20b0*/  LEA R2, P0, R6, UR6, 0x1 ;  /* 0x0000000606027c11 */ /* 0x000fc6000f8008ff */
[----:B------:R-:W-:-:S05]  /*20c0*/  IMAD R5, R4, R3, R5 ;  /* 0x0000000304057224 */ /* 0x000fca00078e0205 */
[----:B------:R-:W-:-:S04]  /*20d0*/  IADD3 R5, R7, R5, RZ ;  /* 0x0000000507057210 */ /* 0x000fc80007ffe0ff */
[----:B------:R-:W-:-:S05]  /*20e0*/  LEA.HI.X R3, R6, UR7, R5, 0x1, P0 ;  /* 0x0000000706037c11 */ /* 0x000fca00080f0c05 */
[----:B------:R3:W-:Y:S04]  /*20f0*/  STG.E.128 desc[UR14][R2.64], RZ ;  /* 0x000000ff02007986 */ /* 0x0007e8000c101d0e */
[----:B------:R3:W-:Y:S04]  /*2100*/  STG.E.128 desc[UR14][R2.64+0x80], RZ ;  /* 0x000080ff02007986 */ /* 0x0007e8000c101d0e */
[----:B------:R3:W-:Y:S01]  /*2110*/  STG.E.128 desc[UR14][R2.64+0x100], RZ ;  /* 0x000100ff02007986 */ /* 0x0007e2000c101d0e */
[----:B------:R-:W-:Y:S05]  /*2120*/  BRA `(.L_x_185) ;  /* 0x0000005000547947 */ /* 0x000fea0003800000 */
.L_x_176:
[----:B------:R-:W-:Y:S01]  /*2130*/  IMAD R20, R238, -0x40, R242 ;  /* 0xffffffc0ee147824 */ /* 0x000fe200078e02f2 */
[----:B------:R-:W-:Y:S01]  /*2140*/  @P2 BAR.SYNC.DEFER_BLOCKING 0x0 ;  /* 0x0000000000002b1d */ /* 0x000fe20000010000 */
[----:B------:R-:W-:Y:S02]  /*2150*/  VIADD R19, R209, 0x20 ;  /* 0x00000020d1137836 */ /* 0x000fe40000000000 */
[----:B------:R-:W-:Y:S01]  /*2160*/  IMAD R22, R11, R6, RZ ;  /* 0x000000060b167224 */ /* 0x000fe200078e02ff */
[----:B------:R-:W-:Y:S01]  /*2170*/  ISETP.GE.AND P6, PT, R204, R20, PT ;  /* 0x00000014cc00720c */ /* 0x000fe20003fc6270 */
[----:B------:R-:W-:Y:S01]  /*2180*/  IMAD.WIDE.U32 R24, R237, R6, R210 ;  /* 0x00000006ed187225 */ /* 0x000fe200078e00d2 */
[----:B------:R-:W-:Y:S01]  /*2190*/  ISETP.GE.AND P3, PT, R19, R20, PT ;  /* 0x000000141300720c */ /* 0x000fe20003f66270 */
[----:B------:R-:W-:Y:S01]  /*21a0*/  ULDC.64 UR8, c[0x0][0x260] ;  /* 0x0000980000087ab9 */ /* 0x000fe20000000a00 */
[----:B------:R-:W-:Y:S01]  /*21b0*/  ULDC.64 UR6, c[0x0][0x268] ;  /* 0x00009a0000067ab9 */ /* 0x000fe20000000a00 */
[----:B------:R-:W-:Y:S01]  /*21c0*/  IMAD R18, R212, -0x40, R239 ;  /* 0xffffffc0d4127824 */ /* 0x000fe200078e02ef */
[----:B------:R-:W1:Y:S01]  /*21d0*/  LDC R222, c[0x0][0x270] ;  /* 0x00009c00ffde7b82 */ /* 0x000e620000000800 */
[----:B------:R-:W-:Y:S01]  /*21e0*/  IMAD R21, R237, R7, R22 ;  /* 0x00000007ed157224 */ /* 0x000fe200078e0216 */
[----:B------:R-:W-:Y:S01]  /*21f0*/  IADD3 R22, P0, R12, R24, RZ ;  /* 0x000000180c167210 */ /* 0x000fe20007f1e0ff */
[----:B------:R-:W-:Y:S01]  /*2200*/  IMAD.WIDE.U32 R26, R2, 0x40, RZ ;  /* 0x00000040021a7825 */ /* 0x000fe200078e00ff */
[----:B------:R-:W-:-:S03]  /*2210*/  ISETP.GE.AND P1, PT, R19, R18, PT ;  /* 0x000000121300720c */ /* 0x000fc60003f26270 */
[----:B------:R-:W-:Y:S01]  /*2220*/  IMAD.WIDE.U32 R30, R8, 0x40, RZ ;  /* 0x00000040081e7825 */ /* 0x000fe200078e00ff */
[----:B------:R-:W-:-:S03]  /*2230*/  IADD3.X R23, R10, R25, R21, P0, !PT ;  /* 0x000000190a177210 */ /* 0x000fc600007fe415 */
[----:B------:R-:W-:Y:S01]  /*2240*/  IMAD.SHL.U32 R3, R3, 0x40, RZ ;  /* 0x0000004003037824 */ /* 0x000fe200078e00ff */
[----:B------:R-:W-:Y:S01]  /*2250*/  @!P3 IADD3 R24, P0, R246, R26, RZ ;  /* 0x0000001af618b210 */ /* 0x000fe20007f1e0ff */
[----:B------:R-:W-:Y:S01]  /*2260*/  IMAD.WIDE.U32 R28, R237, R4, R210 ;  /* 0x00000004ed1c7225 */ /* 0x000fe200078e00d2 */
[----:B------:R-:W-:-:S03]  /*2270*/  @!P3 IADD3 R10, P4, R248, R30, RZ ;  /* 0x0000001ef80ab210 */ /* 0x000fc60007f9e0ff */
[----:B------:R-:W-:Y:S01]  /*2280*/  IMAD.SHL.U32 R9, R9, 0x40, RZ ;  /* 0x0000004009097824 */ /* 0x000fe200078e00ff */
[----:B------:R-:W-:Y:S01]  /*2290*/  @!P3 IADD3.X R25, R247, R27, R3, P0, !PT ;  /* 0x0000001bf719b210 */ /* 0x000fe200007fe403 */
[----:B------:R-:W-:Y:S01]  /*22a0*/  IMAD R2, R11, R4, RZ ;  /* 0x000000040b027224 */ /* 0x000fe200078e02ff */
[----:B------:R-:W-:Y:S01]  /*22b0*/  IADD3 R16, P0, R16, R28, RZ ;  /* 0x0000001c10107210 */ /* 0x000fe20007f1e0ff */
[----:B------:R-:W-:Y:S01]  /*22c0*/  VIADD R17, R204, 0x8 ;  /* 0x00000008cc117836 */ /* 0x000fe20000000000 */
[----:B------:R-:W-:Y:S01]  /*22d0*/  @!P3 IADD3.X R11, R249, R31, R9, P4, !PT ;  /* 0x0000001ff90bb210 */ /* 0x000fe200027fe409 */
[----:B------:R-:W-:Y:S01]  /*22e0*/  IMAD R2, R237, R5, R2 ;  /* 0x00000005ed027224 */ /* 0x000fe200078e0202 */
[----:B------:R-:W-:Y:S01]  /*22f0*/  LEA.HI R9, R238, R238, RZ, 0x1 ;  /* 0x000000eeee097211 */ /* 0x000fe200078f08ff */
[----:B------:R-:W-:Y:S01]  /*2300*/  IMAD R19, R13, UR8, RZ ;  /* 0x000000080d137c24 */ /* 0x000fe2000f8e02ff */
[----:B------:R-:W-:Y:S01]  /*2310*/  ISETP.GE.AND P5, PT, R17, R20, PT ;  /* 0x000000141100720c */ /* 0x000fe20003fa6270 */
[----:B------:R-:W-:Y:S01]  /*2320*/  IMAD R13, R13, UR6, RZ ;  /* 0x000000060d0d7c24 */ /* 0x000fe2000f8e02ff */
[----:B------:R-:W-:Y:S01]  /*2330*/  IADD3.X R17, R15, R29, R2, P0, !PT ;  /* 0x0000001d0f117210 */ /* 0x000fe200007fe402 */
[----:B------:R-:W-:Y:S01]  /*2340*/  IMAD.WIDE.U32 R22, R14, UR8, R22 ;  /* 0x000000080e167c25 */ /* 0x000fe2000f8e0016 */
[----:B------:R-:W-:-:S03]  /*2350*/  @!P1 IADD3 R2, P0, R209, 0x20, RZ ;  /* 0x00000020d1029810 */ /* 0x000fc60007f1e0ff */
[----:B------:R-:W-:Y:S01]  /*2360*/  IMAD.SHL.U32 R231, R204, 0x4, RZ ;  /* 0x00000004cce77824 */ /* 0x000fe200078e00ff */
[----:B------:R-:W-:Y:S01]  /*2370*/  LOP3.LUT R9, R9, 0xfffffffe, RZ, 0xc0, !PT ;  /* 0xfffffffe09097812 */ /* 0x000fe200078ec0ff */
[----:B------:R-:W-:Y:S01]  /*2380*/  @!P1 IMAD.X R15, RZ, RZ, R213, P0 ;  /* 0x000000ffff0f9224 */ /* 0x000fe200000e06d5 */
[C---:B------:R-:W-:Y:S01]  /*2390*/  ISETP.GE.AND P2, PT, R209.reuse, R18, PT ;  /* 0x00000012d100720c */ /* 0x040fe20003f46270 */
[----:B------:R-:W-:Y:S01]  /*23a0*/  IMAD R13, R14, UR7, R13 ;  /* 0x000000070e0d7c24 */ /* 0x000fe2000f8e020d */
[C---:B------:R-:W-:Y:S01]  /*23b0*/  @!P1 IADD3 R3, P0, R209.reuse, 0x20, RZ ;  /* 0x00000020d1039810 */ /* 0x040fe20007f1e0ff */
[----:B------:R-:W-:Y:S01]  /*23c0*/  IMAD.IADD R8, R238, 0x1, -R9 ;  /* 0x00000001ee087824 */ /* 0x000fe200078e0a09 */
[----:B------:R-:W-:Y:S01]  /*23d0*/  ISETP.GE.AND P4, PT, R209, R20, PT ;  /* 0x00000014d100720c */ /* 0x000fe20003f86270 */
[----:B------:R-:W-:Y:S02]  /*23e0*/  @!P1 IMAD R15, R15, R6, RZ ;  /* 0x000000060f0f9224 */ /* 0x000fe400078e02ff */
[----:B------:R-:W-:-:S02]  /*23f0*/  IMAD.MOV.U32 R234, RZ, RZ, 0x7f800000 ;  /* 0x7f800000ffea7424 */ /* 0x000fc400078e00ff */
[----:B------:R-:W-:Y:S02]  /*2400*/  IMAD.MOV.U32 R235, RZ, RZ, 0x7f800000 ;  /* 0x7f800000ffeb7424 */ /* 0x000fe400078e00ff */
[----:B------:R-:W-:Y:S02]  /*2410*/  IMAD.MOV.U32 R190, RZ, RZ, 0x20 ;  /* 0x00000020ffbe7424 */ /* 0x000fe400078e00ff */
[----:B------:R-:W-:Y:S02]  /*2420*/  VIADD R224, R204, 0x1 ;  /* 0x00000001cce07836 */ /* 0x000fe40000000000 */
[----:B------:R-:W-:Y:S01]  /*2430*/  IMAD.MOV.U32 R189, RZ, RZ, 0x40 ;  /* 0x00000040ffbd7424 */ /* 0x000fe200078e00ff */
[----:B------:R-:W-:Y:S01]  /*2440*/  CS2R R142, SRZ ;  /* 0x00000000008e7805 */ /* 0x000fe2000001ff00 */
[----:B------:R-:W-:Y:S01]  /*2450*/  @!P1 IMAD.X R9, RZ, RZ, R213, P0 ;  /* 0x000000ffff099224 */ /* 0x000fe200000e06d5 */
[----:B------:R-:W-:Y:S01]  /*2460*/  ISETP.NE.AND P0, PT, R8, 0x1, PT ;  /* 0x000000010800780c */ /* 0x000fe20003f05270 */
[C---:B------:R-:W-:Y:S01]  /*2470*/  IMAD R8, R14.reuse, UR9, R19 ;  /* 0x000000090e087c24 */ /* 0x040fe2000f8e0213 */
[----:B------:R2:W-:Y:S01]  /*2480*/  @P4 STS.128 [R214+0xc000], RZ ;  /* 0x00c000ffd6004388 */ /* 0x0005e20000000c00 */
[----:B------:R-:W-:Y:S01]  /*2490*/  IMAD.WIDE.U32 R18, R14, UR6, R16 ;  /* 0x000000060e127c25 */ /* 0x000fe2000f8e0010 */
[----:B------:R-:W-:-:S02]  /*24a0*/  CS2R R140, SRZ ;  /* 0x00000000008c7805 */ /* 0x000fc4000001ff00 */
[----:B------:R-:W-:Y:S01]  /*24b0*/  CS2R R146, SRZ ;  /* 0x0000000000927805 */ /* 0x000fe2000001ff00 */
[----:B------:R2:W-:Y:S01]  /*24c0*/  @P4 STS.128 [R214+0xe000], RZ ;  /* 0x00e000ffd6004388 */ /* 0x0005e20000000c00 */
[----:B------:R-:W-:Y:S01]  /*24d0*/  @!P1 IMAD R16, R9, R4, RZ ;  /* 0x0000000409109224 */ /* 0x000fe200078e02ff */
[----:B------:R-:W-:Y:S01]  /*24e0*/  CS2R R144, SRZ ;  /* 0x0000000000907805 */ /* 0x000fe2000001ff00 */
[----:B------:R-:W-:Y:S01]  /*24f0*/  IMAD.IADD R23, R23, 0x1, R8 ;  /* 0x0000000117177824 */ /* 0x000fe200078e0208 */
[----:B------:R2:W-:Y:S01]  /*2500*/  @P4 STS.128 [R214+0x10000], RZ ;  /* 0x010000ffd6004388 */ /* 0x0005e20000000c00 */
[----:B------:R-:W-:Y:S01]  /*2510*/  IMAD.IADD R9, R19, 0x1, R13 ;  /* 0x0000000113097824 */ /* 0x000fe200078e020d */
[----:B------:R-:W-:Y:S01]  /*2520*/  CS2R R138, SRZ ;  /* 0x00000000008a7805 */ /* 0x000fe2000001ff00 */
[----:B------:R-:W-:Y:S01]  /*2530*/  @!P2 IMAD.MOV.U32 R8, RZ, RZ, R18 ;  /* 0x000000ffff08a224 */ /* 0x000fe200078e0012 */
[----:B------:R-:W-:Y:S01]  /*2540*/  @!PT LDS RZ, [RZ] ;  /* 0x00000000fffff984 */ /* 0x000fe20000000800 */
[----:B------:R-:W-:Y:S01]  /*2550*/  @!PT LDS RZ, [RZ] ;  /* 0x00000000fffff984 */ /* 0x000fe20000000800 */
[----:B------:R-:W-:Y:S01]  /*2560*/  @!PT LDS RZ, [RZ] ;  /* 0x00000000fffff984 */ /* 0x000fe20000000800 */
[----:B------:R-:W-:Y:S01]  /*2570*/  @!P4 LDGSTS.E.BYPASS.LTC128B.128 [R214+0xc000], desc[UR14][R246.64] ;  /* 0x0c000000f6d6cfae */ /* 0x000fe2000b901d4e */
[----:B------:R-:W-:Y:S01]  /*2580*/  @!P1 IMAD R13, R3, R5, R16 ;  /* 0x00000005030d9224 */ /* 0x000fe200078e0210 */
[----:B------:R-:W-:Y:S01]  /*2590*/  CS2R R136, SRZ ;  /* 0x0000000000887805 */ /* 0x000fe2000001ff00 */
[--C-:B------:R-:W-:Y:S01]  /*25a0*/  @!P1 IMAD.MOV.U32 R16, RZ, RZ, R22.reuse ;  /* 0x000000ffff109224 */ /* 0x100fe200078e0016 */
[----:B------:R-:W-:Y:S01]  /*25b0*/  @!P4 LDGSTS.E.BYPASS.LTC128B.128 [R214+0xe000], desc[UR14][R246.64+0x80] ;  /* 0x0e000080f6d6cfae */ /* 0x000fe2000b901d4e */
[----:B------:R-:W-:Y:S01]  /*25c0*/  @!P1 IMAD.MOV.U32 R17, RZ, RZ, R23 ;  /* 0x000000ffff119224 */ /* 0x000fe200078e0017 */
[----:B------:R-:W-:Y:S01]  /*25d0*/  CS2R R134, SRZ ;  /* 0x0000000000867805 */ /* 0x000fe2000001ff00 */
[----:B------:R-:W-:Y:S01]  /*25e0*/  @!P1 IMAD.MOV.U32 R19, RZ, RZ, R9 ;  /* 0x000000ffff139224 */ /* 0x000fe200078e0009 */
[----:B------:R-:W-:Y:S01]  /*25f0*/  @!P4 LDGSTS.E.BYPASS.LTC128B.128 [R214+0x10000], desc[UR14][R246.64+0x100] ;  /* 0x10000100f6d6cfae */ /* 0x000fe2000b901d4e */
[----:B------:R-:W-:Y:S01]  /*2600*/  @!P2 IMAD.WIDE.U32 R20, R209, R6, R22 ;  /* 0x00000006d114a225 */ /* 0x000fe200078e0016 */
[----:B------:R-:W-:-:S02]  /*2610*/  CS2R R132, SRZ ;  /* 0x0000000000847805 */ /* 0x000fc4000001ff00 */
[----:B------:R-:W-:Y:S01]  /*2620*/  CS2R R126, SRZ ;  /* 0x00000000007e7805 */ /* 0x000fe2000001ff00 */
[----:B------:R2:W-:Y:S01]  /*2630*/  @P3 STS.128 [R214+0xd000], RZ ;  /* 0x00d000ffd6003388 */ /* 0x0005e20000000c00 */
[----:B------:R-:W-:Y:S01]  /*2640*/  @!P2 IMAD R12, R213, R6, RZ ;  /* 0x00000006d50ca224 */ /* 0x000fe200078e02ff */
[----:B------:R-:W-:Y:S01]  /*2650*/  CS2R R124, SRZ ;  /* 0x00000000007c7805 */ /* 0x000fe2000001ff00 */
[-C--:B------:R-:W-:Y:S01]  /*2660*/  @!P2 IMAD.WIDE.U32 R22, R209, R4.reuse, R8 ;  /* 0x00000004d116a225 */ /* 0x080fe200078e0008 */
[----:B------:R2:W-:Y:S01]  /*2670*/  @P3 STS.128 [R214+0xf000], RZ ;  /* 0x00f000ffd6003388 */ /* 0x0005e20000000c00 */
[----:B------:R-:W3:Y:S01]  /*2680*/  @!P2 LDC.64 R8, c[0x0][0x218] ;  /* 0x00008600ff08ab82 */ /* 0x000ee20000000a00 */
[----:B------:R-:W-:Y:S01]  /*2690*/  CS2R R130, SRZ ;  /* 0x0000000000827805 */ /* 0x000fe2000001ff00 */
[-C--:B------:R-:W-:Y:S01]  /*26a0*/  @!P2 IMAD R14, R213, R4.reuse, RZ ;  /* 0x00000004d50ea224 */ /* 0x080fe200078e02ff */
[----:B------:R2:W-:Y:S01]  /*26b0*/  @P3 STS.128 [R214+0x11000], RZ ;  /* 0x011000ffd6003388 */ /* 0x0005e20000000c00 */
[----:B------:R-:W-:Y:S01]  /*26c0*/  @!P1 IMAD.WIDE.U32 R18, R3, R4, R18 ;  /* 0x0000000403129225 */ /* 0x000fe200078e0012 */
[----:B------:R-:W-:-:S02]  /*26d0*/  CS2R R128, SRZ ;  /* 0x0000000000807805 */ /* 0x000fc4000001ff00 */
[----:B------:R-:W-:Y:S01]  /*26e0*/  CS2R R122, SRZ ;  /* 0x00000000007a7805 */ /* 0x000fe2000001ff00 */
[----:B------:R-:W-:Y:S01]  /*26f0*/  @!PT LDS RZ, [RZ] ;  /* 0x00000000fffff984 */ /* 0x000fe20000000800 */
[----:B------:R-:W-:Y:S01]  /*2700*/  @!PT LDS RZ, [RZ] ;  /* 0x00000000fffff984 */ /* 0x000fe20000000800 */
[----:B------:R-:W-:Y:S01]  /*2710*/  @!PT LDS RZ, [RZ] ;  /* 0x00000000fffff984 */ /* 0x000fe20000000800 */
[----:B------:R-:W-:Y:S01]  /*2720*/  @!P3 LDGSTS.E.BYPASS.LTC128B.128 [R214+0xd000], desc[UR14][R24.64] ;  /* 0x0d00000018d6bfae */ /* 0x000fe2000b901d4e */
[-C--:B------:R-:W-:Y:S01]  /*2730*/  @!P2 IMAD R12, R209, R7.reuse, R12 ;  /* 0x00000007d10ca224 */ /* 0x080fe200078e020c */
[----:B------:R-:W-:Y:S01]  /*2740*/  CS2R R120, SRZ ;  /* 0x0000000000787805 */ /* 0x000fe2000001ff00 */
[C---:B------:R-:W-:Y:S01]  /*2750*/  @!P1 IMAD R15, R2.reuse, R7, R15 ;  /* 0x00000007020f9224 */ /* 0x040fe200078e020f */
[----:B------:R-:W-:Y:S01]  /*2760*/  @!P3 LDGSTS.E.BYPASS.LTC128B.128 [R214+0xf000], desc[UR14][R24.64+0x80] ;  /* 0x0f00008018d6bfae */ /* 0x000fe2000b901d4e */
[----:B------:R-:W-:Y:S01]  /*2770*/  @!P1 IMAD.WIDE.U32 R16, R2, R6, R16 ;  /* 0x0000000602109225 */ /* 0x000fe200078e0010 */
[----:B------:R-:W-:Y:S01]  /*2780*/  IADD3 R224, R239, R224, -R242 ;  /* 0x000000e0efe07210 */ /* 0x000fe20007ffe8f2 */
[----:B------:R-:W4:Y:S01]  /*2790*/  @!P2 LDC.64 R6, c[0x0][0x220] ;  /* 0x00008800ff06ab82 */ /* 0x000f220000000a00 */
[----:B------:R-:W-:Y:S01]  /*27a0*/  @!P3 LDGSTS.E.BYPASS.LTC128B.128 [R214+0x11000], desc[UR14][R24.64+0x100] ;  /* 0x1100010018d6bfae */ /* 0x000fe2000b901d4e */
[----:B------:R-:W-:Y:S01]  /*27b0*/  VIADD R3, R208, 0x3000 ;  /* 0x00003000d0037836 */ /* 0x000fe20000000000 */
[----:B------:R-:W-:Y:S01]  /*27c0*/  CS2R R118, SRZ ;  /* 0x0000000000767805 */ /* 0x000fe2000001ff00 */
[----:B------:R-:W-:Y:S01]  /*27d0*/  @!P2 IMAD R14, R209, R5, R14 ;  /* 0x00000005d10ea224 */ /* 0x000fe200078e020e */
[----:B------:R-:W-:Y:S01]  /*27e0*/  CS2R R116, SRZ ;  /* 0x0000000000747805 */ /* 0x000fe2000001ff00 */
[----:B------:R-:W-:Y:S01]  /*27f0*/  @!P2 IMAD.IADD R12, R21, 0x1, R12 ;  /* 0x00000001150ca824 */ /* 0x000fe200078e020c */
[----:B------:R-:W-:Y:S01]  /*2800*/  SEL R236, R3, R208, !P0 ;  /* 0x000000d003ec7207 */ /* 0x000fe20004000000 */
[----:B------:R-:W1:Y:S01]  /*2810*/  @!P1 LDC.64 R4, c[0x0][0x218] ;  /* 0x00008600ff049b82 */ /* 0x000e620000000a00 */
[----:B------:R-:W-:Y:S01]  /*2820*/  @!P2 IMAD.IADD R14, R23, 0x1, R14 ;  /* 0x00000001170ea824 */ /* 0x000fe200078e020e */
[----:B------:R-:W-:-:S02]  /*2830*/  CS2R R110, SRZ ;  /* 0x00000000006e7805 */ /* 0x000fc4000001ff00 */
[----:B------:R-:W-:Y:S01]  /*2840*/  LEA R236, R236, UR5, 0x1 ;  /* 0x00000005ecec7c11 */ /* 0x000fe2000f8e08ff */
[----:B------:R-:W-:Y:S01]  /*2850*/  @!P1 IMAD.IADD R15, R17, 0x1, R15 ;  /* 0x00000001110f9824 */ /* 0x000fe200078e020f */
[----:B------:R-:W-:Y:S01]  /*2860*/  CS2R R108, SRZ ;  /* 0x00000000006c7805 */ /* 0x000fe2000001ff00 */
[----:B------:R-:W-:Y:S01]  /*2870*/  @!P1 IMAD.IADD R13, R19, 0x1, R13 ;  /* 0x00000001130d9824 */ /* 0x000fe200078e020d */
[----:B------:R-:W-:Y:S01]  /*2880*/  CS2R R114, SRZ ;  /* 0x0000000000727805 */ /* 0x000fe2000001ff00 */
[----:B------:R-:W2:Y:S01]  /*2890*/  @!P1 LDC.64 R2, c[0x0][0x220] ;  /* 0x00008800ff029b82 */ /* 0x000ea20000000a00 */
[----:B------:R1:W-:Y:S01]  /*28a0*/  @P4 STS [R236], RZ ;  /* 0x000000ffec004388 */ /* 0x0003e20000000800 */
[----:B------:R-:W-:Y:S01]  /*28b0*/  VIADD R223, R237, 0x40 ;  /* 0x00000040eddf7836 */ /* 0x000fe20000000000 */
[----:B------:R-:W-:Y:S02]  /*28c0*/  CS2R R112, SRZ ;  /* 0x0000000000707805 */ /* 0x000fe4000001ff00 */
[----:B------:R-:W-:Y:S01]  /*28d0*/  CS2R R106, SRZ ;  /* 0x00000000006a7805 */ /* 0x000fe2000001ff00 */
[----:B------:R1:W-:Y:S01]  /*28e0*/  @P4 STS [R236+0x4], RZ ;  /* 0x000004ffec004388 */ /* 0x0003e20000000800 */
[----:B------:R-:W-:-:S02]  /*28f0*/  CS2R R104, SRZ ;  /* 0x0000000000687805 */ /* 0x000fc4000001ff00 */
[----:B------:R-:W-:Y:S02]  /*2900*/  CS2R R102, SRZ ;  /* 0x0000000000667805 */ /* 0x000fe4000001ff00 */
[----:B------:R-:W-:Y:S01]  /*2910*/  CS2R R100, SRZ ;  /* 0x0000000000647805 */ /* 0x000fe2000001ff00 */
[----:B------:R1:W-:Y:S01]  /*2920*/  @P4 STS [R236+0x8], RZ ;  /* 0x000008ffec004388 */ /* 0x0003e20000000800 */
[----:B------:R-:W-:Y:S02]  /*2930*/  CS2R R62, SRZ ;  /* 0x00000000003e7805 */ /* 0x000fe4000001ff00 */
        /* <DEDUP_REMOVED lines=27> */
[----:B------:R-:W-:Y:S01]  /*2af0*/  ULDC UR4, c[0x0][0x2dc] ;  /* 0x0000b70000047ab9 */ /* 0x000fe20000000800 */
[----:B------:R-:W-:-:S02]  /*2b00*/  ULDC UR6, c[0x0][0x2ec] ;  /* 0x0000bb0000067ab9 */ /* 0x000fc40000000800 */
[----:B------:R1:W-:Y:S04]  /*2b10*/  @P4 STS [R236+0x4008], RZ ;  /* 0x004008ffec004388 */ /* 0x0003e80000000800 */
[----:B------:R2:W-:Y:S04]  /*2b20*/  @P4 STS [R236+0x400c], RZ ;  /* 0x00400cffec004388 */ /* 0x0005e80000000800 */
[----:B------:R-:W-:Y:S01]  /*2b30*/  @!PT LDS RZ, [RZ] ;  /* 0x00000000fffff984 */ /* 0x000fe20000000800 */
[----:B------:R-:W-:Y:S01]  /*2b40*/  @!PT LDS RZ, [RZ] ;  /* 0x00000000fffff984 */ /* 0x000fe20000000800 */
[----:B------:R-:W-:Y:S01]  /*2b50*/  @!PT LDS RZ, [RZ] ;  /* 0x00000000fffff984 */ /* 0x000fe20000000800 */
[----:B------:R-:W-:Y:S04]  /*2b60*/  @!P4 LDGSTS.E.BYPASS.LTC128B.128 [R236], desc[UR14][R248.64] ;  /* 0x00000000f8eccfae */ /* 0x000fe8000b901d4e */
[----:B------:R-:W-:Y:S04]  /*2b70*/  @!P4 LDGSTS.E.BYPASS.LTC128B.128 [R236+0x2000], desc[UR14][R248.64+0x80] ;  /* 0x02000080f8eccfae */ /* 0x000fe8000b901d4e */
[----:B------:R-:W-:Y:S01]  /*2b80*/  @!P4 LDGSTS.E.BYPASS.LTC128B.128 [R236+0x4000], desc[UR14][R248.64+0x100] ;  /* 0x04000100f8eccfae */ /* 0x000fe2000b901d4e */
[----:B---3--:R-:W-:-:S03]  /*2b90*/  @!P2 LEA R8, P4, R20, R8, 0x1 ;  /* 0x000000081408a211 */ /* 0x008fc600078808ff */
[----:B------:R3:W-:Y:S01]  /*2ba0*/  @P3 STS [R236+0x1000], RZ ;  /* 0x001000ffec003388 */ /* 0x0007e20000000800 */
[----:B------:R-:W-:Y:S02]  /*2bb0*/  @!P2 LEA.HI.X R9, R20, R9, R12, 0x1, P4 ;  /* 0x000000091409a211 */ /* 0x000fe400020f0c0c */
[C---:B-1----:R-:W-:Y:S01]  /*2bc0*/  @!P1 LEA R20, P4, R16.reuse, R4, 0x1 ;  /* 0x0000000410149211 */ /* 0x042fe200078808ff */
[----:B------:R3:W-:Y:S03]  /*2bd0*/  @P3 STS [R236+0x1004], RZ ;  /* 0x001004ffec003388 */ /* 0x0007e60000000800 */
[----:B------:R-:W-:Y:S01]  /*2be0*/  @!P1 LEA.HI.X R21, R16, R5, R15, 0x1, P4 ;  /* 0x0000000510159211 */ /* 0x000fe200020f0c0f */
[----:B------:R3:W-:Y:S01]  /*2bf0*/  @P3 STS [R236+0x1008], RZ ;  /* 0x001008ffec003388 */ /* 0x0007e20000000800 */
[----:B------:R-:W-:-:S03]  /*2c00*/  SHF.R.S32.HI R5, RZ, 0x1f, R204 ;  /* 0x0000001fff057819 */ /* 0x000fc600000114cc */
[----:B------:R3:W-:Y:S01]  /*2c10*/  @P3 STS [R236+0x100c], RZ ;  /* 0x00100cffec003388 */ /* 0x0007e20000000800 */
[----:B------:R-:W-:-:S03]  /*2c20*/  SHF.L.U64.HI R232, R204, 0x2, R5 ;  /* 0x00000002cce87819 */ /* 0x000fc60000010205 */
[----:B------:R3:W-:Y:S04]  /*2c30*/  @P3 STS [R236+0x3000], RZ ;  /* 0x003000ffec003388 */ /* 0x0007e80000000800 */
[----:B------:R3:W-:Y:S04]  /*2c40*/  @P3 STS [R236+0x3004], RZ ;  /* 0x003004ffec003388 */ /* 0x0007e80000000800 */
[----:B------:R3:W-:Y:S04]  /*2c50*/  @P3 STS [R236+0x3008], RZ ;  /* 0x003008ffec003388 */ /* 0x0007e80000000800 */
[----:B------:R3:W-:Y:S04]  /*2c60*/  @P3 STS [R236+0x300c], RZ ;  /* 0x00300cffec003388 */ /* 0x0007e80000000800 */
[----:B------:R3:W-:Y:S04]  /*2c70*/  @P3 STS [R236+0x5000], RZ ;  /* 0x005000ffec003388 */ /* 0x0007e80000000800 */
[----:B------:R3:W-:Y:S04]  /*2c80*/  @P3 STS [R236+0x5004], RZ ;  /* 0x005004ffec003388 */ /* 0x0007e80000000800 */
[----:B------:R3:W-:Y:S04]  /*2c90*/  @P3 STS [R236+0x5008], RZ ;  /* 0x005008ffec003388 */ /* 0x0007e80000000800 */
[----:B------:R3:W-:Y:S04]  /*2ca0*/  @P3 STS [R236+0x500c], RZ ;  /* 0x00500cffec003388 */ /* 0x0007e80000000800 */
[----:B------:R-:W-:Y:S01]  /*2cb0*/  @!PT LDS RZ, [RZ] ;  /* 0x00000000fffff984 */ /* 0x000fe20000000800 */
[----:B------:R-:W-:Y:S01]  /*2cc0*/  @!PT LDS RZ, [RZ] ;  /* 0x00000000fffff984 */ /* 0x000fe20000000800 */
[----:B------:R-:W-:Y:S01]  /*2cd0*/  @!PT LDS RZ, [RZ] ;  /* 0x00000000fffff984 */ /* 0x000fe20000000800 */
[----:B------:R-:W-:Y:S04]  /*2ce0*/  @!P3 LDGSTS.E.BYPASS.LTC128B.128 [R236+0x1000], desc[UR14][R10.64] ;  /* 0x010000000aecbfae */ /* 0x000fe8000b901d4e */
[----:B------:R-:W-:Y:S04]  /*2cf0*/  @!P3 LDGSTS.E.BYPASS.LTC128B.128 [R236+0x3000], desc[UR14][R10.64+0x80] ;  /* 0x030000800aecbfae */ /* 0x000fe8000b901d4e */
[----:B------:R2:W-:Y:S01]  /*2d00*/  @!P3 LDGSTS.E.BYPASS.LTC128B.128 [R236+0x5000], desc[UR14][R10.64+0x100] ;  /* 0x050001000aecbfae */ /* 0x0005e2000b901d4e */
[----:B----4-:R-:W-:-:S03]  /*2d10*/  @!P2 LEA R6, P3, R22, R6, 0x1 ;  /* 0x000000061606a211 */ /* 0x010fc600078608ff */
[----:B------:R3:W-:Y:S01]  /*2d20*/  @P2 STS.128 [R214+0x12000], RZ ;  /* 0x012000ffd6002388 */ /* 0x0007e20000000c00 */
[----:B------:R-:W-:-:S03]  /*2d30*/  @!P2 LEA.HI.X R7, R22, R7, R14, 0x1, P3 ;  /* 0x000000071607a211 */ /* 0x000fc600018f0c0e */
[----:B------:R3:W-:Y:S04]  /*2d40*/  @P2 STS.128 [R214+0x14000], RZ ;  /* 0x014000ffd6002388 */ /* 0x0007e80000000c00 */
[----:B------:R3:W-:Y:S04]  /*2d50*/  @P2 STS.128 [R214+0x16000], RZ ;  /* 0x016000ffd6002388 */ /* 0x0007e80000000c00 */
[----:B------:R-:W-:Y:S01]  /*2d60*/  @!PT LDS RZ, [RZ] ;  /* 0x00000000fffff984 */ /* 0x000fe20000000800 */
[----:B------:R-:W-:Y:S01]  /*2d70*/  @!PT LDS RZ, [RZ] ;  /* 0x00000000fffff984 */ /* 0x000fe20000000800 */
[----:B------:R-:W-:Y:S01]  /*2d80*/  @!PT LDS RZ, [RZ] ;  /* 0x00000000fffff984 */ /* 0x000fe20000000800 */
[----:B------:R-:W-:Y:S04]  /*2d90*/  @!P2 LDGSTS.E.BYPASS.LTC128B.128 [R214+0x12000], desc[UR14][R8.64] ;  /* 0x1200000008d6afae */ /* 0x000fe8000b901d4e */
[----:B------:R-:W-:Y:S04]  /*2da0*/  @!P2 LDGSTS.E.BYPASS.LTC128B.128 [R214+0x14000], desc[UR14][R8.64+0x80] ;  /* 0x1400008008d6afae */ /* 0x000fe8000b901d4e */
[----:B------:R1:W-:Y:S01]  /*2db0*/  @!P2 LDGSTS.E.BYPASS.LTC128B.128 [R214+0x16000], desc[UR14][R8.64+0x100] ;  /* 0x1600010008d6afae */ /* 0x0003e2000b901d4e */
[----:B--2---:R-:W-:-:S03]  /*2dc0*/  @!P1 LEA R10, P3, R18, R2, 0x1 ;  /* 0x00000002120a9211 */ /* 0x004fc600078608ff */
        /* <DEDUP_REMOVED lines=10> */
[----:B-1----:R-:W-:-:S03]  /*2e70*/  IADD3 R8, P3, R231, R228, RZ ;  /* 0x000000e4e7087210 */ /* 0x002fc60007f7e0ff */
[----:B------:R3:W-:Y:S02]  /*2e80*/  @P2 STS.128 [R214+0x18000], RZ ;  /* 0x018000ffd6002388 */ /* 0x0007e40000000c00 */
[----:B------:R-:W-:Y:S02]  /*2e90*/  IMAD.X R9, R232, 0x1, R227, P3 ;  /* 0x00000001e8097824 */ /* 0x000fe400018e06e3 */
[----:B------:R3:W-:Y:S04]  /*2ea0*/  @P2 STS.128 [R214+0x1a000], RZ ;  /* 0x01a000ffd6002388 */ /* 0x0007e80000000c00 */
[----:B------:R3:W5:Y:S04]  /*2eb0*/  @!P6 LDG.E R234, desc[UR14][R8.64] ;  /* 0x0000000e08eae981 */ /* 0x000768000c1e1900 */
[----:B------:R3:W5:Y:S04]  /*2ec0*/  @!P5 LDG.E R235, desc[UR14][R8.64+0x20] ;  /* 0x0000200e08ebd981 */ /* 0x000768000c1e1900 */
[----:B------:R3:W-:Y:S04]  /*2ed0*/  @P2 STS.128 [R214+0x1c000], RZ ;  /* 0x01c000ffd6002388 */ /* 0x0007e80000000c00 */
[----:B------:R-:W-:Y:S01]  /*2ee0*/  @!PT LDS RZ, [RZ] ;  /* 0x00000000fffff984 */ /* 0x000fe20000000800 */
[----:B------:R-:W-:Y:S01]  /*2ef0*/  @!PT LDS RZ, [RZ] ;  /* 0x00000000fffff984 */ /* 0x000fe20000000800 */
[----:B------:R-:W-:Y:S01]  /*2f00*/  @!PT LDS RZ, [RZ] ;  /* 0x00000000fffff984 */ /* 0x000fe20000000800 */
[----:B------:R3:W-:Y:S04]  /*2f10*/  @!P2 LDGSTS.E.BYPASS.LTC128B.128 [R214+0x18000], desc[UR14][R6.64] ;  /* 0x1800000006d6afae */ /* 0x0007e8000b901d4e */
[----:B------:R3:W-:Y:S04]  /*2f20*/  @!P2 LDGSTS.E.BYPASS.LTC128B.128 [R214+0x1a000], desc[UR14][R6.64+0x80] ;  /* 0x1a00008006d6afae */ /* 0x0007e8000b901d4e */
[----:B------:R3:W-:Y:S04]  /*2f30*/  @!P2 LDGSTS.E.BYPASS.LTC128B.128 [R214+0x1c000], desc[UR14][R6.64+0x100] ;  /* 0x1c00010006d6afae */ /* 0x0007e8000b901d4e */
[----:B------:R3:W-:Y:S04]  /*2f40*/  @P1 STS.128 [R214+0x19000], RZ ;  /* 0x019000ffd6001388 */ /* 0x0007e80000000c00 */
[----:B------:R3:W-:Y:S04]  /*2f50*/  @P1 STS.128 [R214+0x1b000], RZ ;  /* 0x01b000ffd6001388 */ /* 0x0007e80000000c00 */
[----:B------:R3:W-:Y:S04]  /*2f60*/  @P1 STS.128 [R214+0x1d000], RZ ;  /* 0x01d000ffd6001388 */ /* 0x0007e80000000c00 */
[----:B------:R-:W-:Y:S01]  /*2f70*/  @!PT LDS RZ, [RZ] ;  /* 0x00000000fffff984 */ /* 0x000fe20000000800 */
[----:B------:R-:W-:Y:S01]  /*2f80*/  @!PT LDS RZ, [RZ] ;  /* 0x00000000fffff984 */ /* 0x000fe20000000800 */
[----:B------:R-:W-:Y:S01]  /*2f90*/  @!PT LDS RZ, [RZ] ;  /* 0x00000000fffff984 */ /* 0x000fe20000000800 */
[----:B------:R3:W-:Y:S04]  /*2fa0*/  @!P1 LDGSTS.E.BYPASS.LTC128B.128 [R214+0x19000], desc[UR14][R10.64] ;  /* 0x190000000ad69fae */ /* 0x0007e8000b901d4e */
[----:B------:R3:W-:Y:S04]  /*2fb0*/  @!P1 LDGSTS.E.BYPASS.LTC128B.128 [R214+0x1b000], desc[UR14][R10.64+0x80] ;  /* 0x1b0000800ad69fae */ /* 0x0007e8000b901d4e */
[----:B------:R3:W-:Y:S04]  /*2fc0*/  @!P1 LDGSTS.E.BYPASS.LTC128B.128 [R214+0x1d000], desc[UR14][R10.64+0x100] ;  /* 0x1d0001000ad69fae */ /* 0x0007e8000b901d4e */
[----:B------:R-:W0:Y:S01]  /*2fd0*/  LDGDEPBAR ;  /* 0x00000000000079af */ /* 0x000e220000000000 */
[----:B------:R-:W-:Y:S01]  /*2fe0*/  R2P PR, R205, 0x6 ;  /* 0x00000006cd007804 */ /* 0x000fe20000000000 */
[----:B------:R-:W-:-:S02]  /*2ff0*/  VIADD R3, R200, 0x3000 ;  /* 0x00003000c8037836 */ /* 0x000fc40000000000 */
[----:B------:R-:W-:Y:S02]  /*3000*/  VIADD R4, R199, 0x3000 ;  /* 0x00003000c7047836 */ /* 0x000fe40000000000 */
[----:B------:R-:W-:Y:S02]  /*3010*/  SEL R190, R190, 0xffffffe0, !P1 ;  /* 0xffffffe0bebe7807 */ /* 0x000fe40004800000 */
[----:B------:R-:W-:Y:S02]  /*3020*/  IADD3 R242, R242, 0x40, R237 ;  /* 0x00000040f2f27810 */ /* 0x000fe40007ffe0ed */
[----:B------:R-:W-:Y:S01]  /*3030*/  SEL R189, R189, 0xffffffc0, !P2 ;  /* 0xffffffc0bdbd7807 */ /* 0x000fe20005000000 */
[----:B------:R-:W-:Y:S01]  /*3040*/  IMAD.IADD R188, R193, 0x1, R190 ;  /* 0x00000001c1bc7824 */ /* 0x000fe200078e02be */
[----:B------:R-:W-:Y:S02]  /*3050*/  SEL R192, R3, R200, !P0 ;  /* 0x000000c803c07207 */ /* 0x000fe40004000000 */
[----:B------:R-:W-:-:S02]  /*3060*/  SEL R4, R4, R199, !P0 ;  /* 0x000000c704047207 */ /* 0x000fc40004000000 */
[----:B------:R-:W-:Y:S02]  /*3070*/  CS2R R24, SRZ ;  /* 0x0000000000187805 */ /* 0x000fe4000001ff00 */
[----:B------:R-:W-:Y:S02]  /*3080*/  CS2R R22, SRZ ;  /* 0x0000000000167805 */ /* 0x000fe4000001ff00 */
[----:B--2---:R-:W-:Y:S01]  /*3090*/  CS2R R20, SRZ ;  /* 0x0000000000147805 */ /* 0x004fe2000001ff00 */
[----:B------:R-:W-:Y:S01]  /*30a0*/  IMAD.IADD R242, R242, 0x1, -R239 ;  /* 0x00000001f2f27824 */ /* 0x000fe200078e0aef */
[----:B------:R-:W-:Y:S01]  /*30b0*/  LEA R192, R192, UR5, 0x1 ;  /* 0x00000005c0c07c11 */ /* 0x000fe2000f8e08ff */
[----:B------:R-:W-:Y:S01]  /*30c0*/  IMAD.IADD R2, R193, 0x1, R189 ;  /* 0x00000001c1027824 */ /* 0x000fe200078e02bd */
[----:B------:R-:W-:Y:S01]  /*30d0*/  LEA R191, R4, UR5, 0x1 ;  /* 0x0000000504bf7c11 */ /* 0x000fe2000f8e08ff */
[----:B---3--:R-:W-:-:S07]  /*30e0*/  IMAD.IADD R3, R189, 0x1, R188 ;  /* 0x00000001bd037824 */ /* 0x008fce00078e02bc */
.L_x_188:
[----:B------:R-:W0:Y:S01]  /*30f0*/  LDGDEPBAR ;  /* 0x00000000000079af */ /* 0x000e220000000000 */
[C---:B------:R-:W-:Y:S02]  /*3100*/  IMAD.IADD R98, R192.reuse, 0x1, R190 ;  /* 0x00000001c0627824 */ /* 0x040fe400078e02be */
        /* <DEDUP_REMOVED lines=14> */
[C---:B------:R-:W-:Y:S01]  /*31f0*/  @!P2 VIADD R151, R159.reuse, 0x1 ;  /* 0x000000019f97a836 */ /* 0x040fe20000000000 */
[C---:B------:R-:W-:Y:S01]  /*3200*/  @!P2 VIMNMX R160, R162.reuse, R239, PT ;  /* 0x000000efa2a0a248 */ /* 0x040fe20003fe0100 */
        /* <DEDUP_REMOVED lines=9> */
[----:B------:R-:W1:Y:S04]  /*32a0*/  LDSM.16.M88.4 R72, [R198+UR5+0x12000] ;  /* 0x01200005c648783b */ /* 0x000e680008000200 */
[----:B------:R-:W2:Y:S04]  /*32b0*/  LDSM.16.M88.4 R76, [R198+UR5+0x12800] ;  /* 0x01280005c64c783b */ /* 0x000ea80008000200 */
[----:B------:R-:W-:Y:S04]  /*32c0*/  LDSM.16.M88.4 R80, [R98] ;  /* 0x000000006250783b */ /* 0x000fe80000000200 */
[----:B------:R-:W3:Y:S04]  /*32d0*/  LDSM.16.M88.4 R84, [R197] ;  /* 0x00000000c554783b */ /* 0x000ee80000000200 */
[----:B------:R-:W4:Y:S04]  /*32e0*/  LDSM.16.M88.4 R88, [R197+0x800] ;  /* 0x00080000c558783b */ /* 0x000f280000000200 */
[----:B------:R-:W-:Y:S01]  /*32f0*/  LDSM.16.M88.4 R92, [R196] ;  /* 0x00000000c45c783b */ /* 0x000fe20000000200 */
[C---:B-1----:R-:W-:Y:S06]  /*3300*/  HMMA.16816.F32 R4, R68.reuse, R72, RZ ;  /* 0x000000484404723c */ /* 0x042fec00000018ff */
[C---:B------:R-:W-:Y:S01]  /*3310*/  HMMA.16816.F32 R8, R68.reuse, R74, RZ ;  /* 0x0000004a4408723c */ /* 0x040fe200000018ff */
[----:B------:R-:W1:Y:S05]  /*3320*/  LDSM.16.M88.4 R72, [R97] ;  /* 0x000000006148783b */ /* 0x000e6a0000000200 */
[C---:B--2---:R-:W-:Y:S06]  /*3330*/  HMMA.16816.F32 R12, R68.reuse, R76, RZ ;  /* 0x0000004c440c723c */ /* 0x044fec00000018ff */
[----:B------:R-:W-:Y:S01]  /*3340*/  HMMA.16816.F32 R16, R68, R78, RZ ;  /* 0x0000004e4410723c */ /* 0x000fe200000018ff */
[----:B------:R-:W2:Y:S04]  /*3350*/  LDSM.16.M88.4 R68, [R196+0x800] ;  /* 0x00080000c444783b */ /* 0x000ea80000000200 */
        /* <DEDUP_REMOVED lines=8> */
[C---:B-1----:R-:W-:Y:S06]  /*33e0*/  HMMA.16816.F32 R4, R72.reuse, R92, R4 ;  /* 0x0000005c4804723c */ /* 0x042fec0000001804 */
[C---:B------:R-:W-:Y:S01]  /*33f0*/  HMMA.16816.F32 R8, R72.reuse, R94, R8 ;  /* 0x0000005e4808723c */ /* 0x040fe20000001808 */
[----:B------:R-:W1:Y:S05]  /*3400*/  LDSM.16.M88.4 R92, [R198+UR5+0x14000] ;  /* 0x01400005c65c783b */ /* 0x000e6a0008000200 */
[C---:B--2---:R-:W-:Y:S06]  /*3410*/  HMMA.16816.F32 R12, R72.reuse, R68, R12 ;  /* 0x00000044480c723c */ /* 0x044fec000000180c */
[----:B------:R-:W-:Y:S01]  /*3420*/  HMMA.16816.F32 R16, R72, R70, R16 ;  /* 0x000000464810723c */ /* 0x000fe20000001810 */
[----:B------:R-:W2:Y:S04]  /*3430*/  LDSM.16.M88.4 R68, [R198+UR5+0x14800] ;  /* 0x01480005c644783b */ /* 0x000ea80008000200 */
        /* <DEDUP_REMOVED lines=8> */
[C---:B-1----:R-:W-:Y:S06]  /*34c0*/  HMMA.16816.F32 R4, R88.reuse, R92, R4 ;  /* 0x0000005c5804723c */ /* 0x042fec0000001804 */
[C---:B------:R-:W-:Y:S01]  /*34d0*/  HMMA.16816.F32 R8, R88.reuse, R94, R8 ;  /* 0x0000005e5808723c */ /* 0x040fe20000001808 */
[----:B------:R-:W1:Y:S05]  /*34e0*/  LDSM.16.M88.4 R92, [R196+0x2000] ;  /* 0x00200000c45c783b */ /* 0x000e6a0000000200 */
[C---:B--2---:R-:W-:Y:S06]  /*34f0*/  HMMA.16816.F32 R12, R88.reuse, R68, R12 ;  /* 0x00000044580c723c */ /* 0x044fec000000180c */
[----:B------:R-:W-:Y:S01]  /*3500*/  HMMA.16816.F32 R16, R88, R70, R16 ;  /* 0x000000465810723c */ /* 0x000fe20000001810 */
[----:B------:R-:W2:Y:S04]  /*3510*/  LDSM.16.M88.4 R68, [R196+0x2800] ;  /* 0x00280000c444783b */ /* 0x000ea80000000200 */
        /* <DEDUP_REMOVED lines=33> */
[----:B------:R-:W-:Y:S06]  /*3730*/  HMMA.16816.F32 R16, R80, R74, R16 ;  /* 0x0000004a5010723c */ /* 0x000fec0000001810 */
[C---:B-1----:R-:W-:Y:S06]  /*3740*/  HMMA.16816.F32 R4, R84.reuse, R92, R4 ;  /* 0x0000005c5404723c */ /* 0x042fec0000001804 */
[C---:B------:R-:W-:Y:S06]  /*3750*/  HMMA.16816.F32 R8, R84.reuse, R94, R8 ;  /* 0x0000005e5408723c */ /* 0x040fec0000001808 */
[C---:B--2---:R-:W-:Y:S06]  /*3760*/  HMMA.16816.F32 R12, R84.reuse, R68, R12 ;  /* 0x00000044540c723c */ /* 0x044fec000000180c */
        /* <DEDUP_REMOVED lines=46> */
[----:B------:R-:W2:Y:S01]  /*3a50*/  MUFU.EX2 R153, R153 ;  /* 0x0000009900997308 */ /* 0x000ea20000000800 */
[----:B------:R-:W-:Y:S01]  /*3a60*/  @!P2 ISETP.GE.AND P0, PT, R161, R162, PT ;  /* 0x000000a2a100a20c */ /* 0x000fe20003f06270 */
[----:B------:R-:W-:Y:S02]  /*3a70*/  @!P2 VIADD R161, R159, 0x18 ;  /* 0x000000189fa1a836 */ /* 0x000fe40000000000 */
[--C-:B------:R-:W-:Y:S01]  /*3a80*/  FFMA.FTZ R158, R14, UR6, -R163.reuse ;  /* 0x000000060e9e7c23 */ /* 0x100fe200080108a3 */
[----:B------:R-:W-:Y:S02]  /*3a90*/  @!P2 FSEL R15, R15, -INF , !P0 ;  /* 0xff8000000f0fa808 */ /* 0x000fe40004000000 */
[C---:B------:R-:W-:Y:S03]  /*3aa0*/  @!P2 ISETP.GE.AND P0, PT, R161.reuse, R160, PT ;  /* 0x000000a0a100a20c */ /* 0x040fe60003f06270 */
[----:B------:R-:W-:Y:S01]  /*3ab0*/  MUFU.EX2 R154, R154 ;  /* 0x0000009a009a7308 */ /* 0x000fe20000000800 */
        /* <DEDUP_REMOVED lines=13> */
[----:B------:R3:W-:Y:S01]  /*3b90*/  MUFU.EX2 R159, R164 ;  /* 0x000000a4009f7308 */ /* 0x0007e20000000800 */
[----:B--2---:R-:W-:Y:S01]  /*3ba0*/  F2FP.F16.F32.PACK_AB R166, R153, R152 ;  /* 0x0000009899a6723e */ /* 0x004fe200000000ff */
[----:B------:R-:W-:Y:S01]  /*3bb0*/  STS [R218+0x20400], R167 ;  /* 0x020400a7da007388 */ /* 0x000fe20000000800 */
[----:B------:R-:W-:Y:S03]  /*3bc0*/  FFMA.FTZ R163, R19, UR6, -R163 ;  /* 0x0000000613a37c23 */ /* 0x000fe600080108a3 */
[----:B------:R1:W-:Y:S04]  /*3bd0*/  STS [R221+0x20000], R166 ;  /* 0x020000a6dd007388 */ /* 0x0003e80000000800 */
[----:B------:R-:W-:Y:S10]  /*3be0*/  MUFU.EX2 R156, R156 ;  /* 0x0000009c009c7308 */ /* 0x000ff40000000800 */
[----:B------:R-:W2:Y:S01]  /*3bf0*/  MUFU.EX2 R157, R157 ;  /* 0x0000009d009d7308 */ /* 0x000ea20000000800 */
[----:B---3--:R-:W-:Y:S05]  /*3c00*/  F2FP.F16.F32.PACK_AB R164, R155, R154 ;  /* 0x0000009a9ba4723e */ /* 0x008fea00000000ff */
[----:B------:R3:W-:Y:S04]  /*3c10*/  STS [R221+0x20400], R164 ;  /* 0x020400a4dd007388 */ /* 0x0007e80000000800 */
[----:B------:R-:W4:Y:S01]  /*3c20*/  MUFU.EX2 R158, R158 ;  /* 0x0000009e009e7308 */ /* 0x000f220000000800 */
[----:B-1----:R-:W-:Y:S09]  /*3c30*/  IADD3 R166, P0, R231, R230, RZ ;  /* 0x000000e6e7a67210 */ /* 0x002ff20007f1e0ff */
[----:B------:R1:W-:Y:S01]  /*3c40*/  MUFU.EX2 R165, R163 ;  /* 0x000000a300a57308 */ /* 0x0003e20000000800 */
[----:B--2---:R-:W-:Y:S02]  /*3c50*/  F2FP.F16.F32.PACK_AB R175, R157, R156 ;  /* 0x0000009c9daf723e */ /* 0x004fe400000000ff */
[----:B------:R-:W-:Y:S03]  /*3c60*/  IADD3.X R167, R232, R229, RZ, P0, !PT ;  /* 0x000000e5e8a77210 */ /* 0x000fe600007fe4ff */
[----:B------:R-:W-:Y:S04]  /*3c70*/  STS [R220+0x20000], R175 ;  /* 0x020000afdc007388 */ /* 0x000fe80000000800 */
[----:B------:R2:W-:Y:S01]  /*3c80*/  MUFU.EX2 R161, R99 ;  /* 0x0000006300a17308 */ /* 0x0005e20000000800 */
[----:B----4-:R-:W-:Y:S05]  /*3c90*/  F2FP.F16.F32.PACK_AB R173, R159, R158 ;  /* 0x0000009e9fad723e */ /* 0x010fea00000000ff */
[----:B------:R-:W-:Y:S04]  /*3ca0*/  STS [R220+0x20400], R173 ;  /* 0x020400addc007388 */ /* 0x000fe80000000800 */
[----:B------:R-:W4:Y:S01]  /*3cb0*/  MUFU.EX2 R160, R160 ;  /* 0x000000a000a07308 */ /* 0x000f220000000800 */
[----:B-1----:R-:W4:Y:S04]  /*3cc0*/  LDG.E R163, desc[UR14][R166.64] ;  /* 0x0000000ea6a37981 */ /* 0x002f28000c1e1900 */
[----:B---3--:R1:W3:Y:S05]  /*3cd0*/  LDG.E R164, desc[UR14][R166.64+0x20] ;  /* 0x0000200ea6a47981 */ /* 0x0082ea000c1e1900 */
[----:B------:R-:W1:Y:S01]  /*3ce0*/  MUFU.EX2 R162, R162 ;  /* 0x000000a200a27308 */ /* 0x000e620000000800 */
[----:B--2---:R-:W-:Y:S05]  /*3cf0*/  LEA R99, R200, UR5, 0x1 ;  /* 0x00000005c8637c11 */ /* 0x004fea000f8e08ff */
[--C-:B------:R-:W-:Y:S02]  /*3d00*/  IMAD.IADD R98, R190, 0x1, R99.reuse ;  /* 0x00000001be627824 */ /* 0x100fe400078e0263 */
[----:B------:R-:W-:Y:S01]  /*3d10*/  IMAD.IADD R97, R189, 0x1, R99 ;  /* 0x00000001bd617824 */ /* 0x000fe200078e0263 */
[----:B----4-:R-:W-:Y:S02]  /*3d20*/  F2FP.F16.F32.PACK_AB R171, R161, R160 ;  /* 0x000000a0a1ab723e */ /* 0x010fe400000000ff */
[----:B------:R-:W-:Y:S03]  /*3d30*/  IADD3 R96, R189, R98, RZ ;  /* 0x00000062bd607210 */ /* 0x000fe60007ffe0ff */
[----:B------:R-:W-:Y:S01]  /*3d40*/  STS [R226+0x20000], R171 ;  /* 0x020000abe2007388 */ /* 0x000fe20000000800 */
[----:B-1----:R-:W-:Y:S05]  /*3d50*/  F2FP.F16.F32.PACK_AB R169, R165, R162 ;  /* 0x000000a2a5a9723e */ /* 0x002fea00000000ff */
[----:B------:R-:W-:Y:S04]  /*3d60*/  STS [R226+0x20400], R169 ;  /* 0x020400a9e2007388 */ /* 0x000fe80000000800 */
[----:B------:R-:W-:Y:S04]  /*3d70*/  LDSM.16.M88.4 R68, [R99+0xc000] ;  /* 0x00c000006344783b */ /* 0x000fe80000000200 */
[----:B------:R-:W1:Y:S04]  /*3d80*/  LDSM.16.M88.4 R72, [R198+UR5+0x18000] ;  /* 0x01800005c648783b */ /* 0x000e680008000200 */
[----:B------:R-:W2:Y:S04]  /*3d90*/  LDSM.16.M88.4 R76, [R198+UR5+0x18800] ;  /* 0x01880005c64c783b */ /* 0x000ea80008000200 */
[----:B------:R-:W-:Y:S04]  /*3da0*/  LDSM.16.M88.4 R80, [R98+0xc000] ;  /* 0x00c000006250783b */ /* 0x000fe80000000200 */
[----:B------:R-:W4:Y:S04]  /*3db0*/  LDSM.16.M88.4 R84, [R197+0x6000] ;  /* 0x00600000c554783b */ /* 0x000f280000000200 */
[----:B------:R-:W4:Y:S04]  /*3dc0*/  LDSM.16.M88.4 R88, [R197+0x6800] ;  /* 0x00680000c558783b */ /* 0x000f280000000200 */
[----:B------:R-:W-:Y:S01]  /*3dd0*/  LDSM.16.M88.4 R92, [R196+0x6000] ;  /* 0x00600000c45c783b */ /* 0x000fe20000000200 */
[C---:B-1----:R-:W-:Y:S06]  /*3de0*/  HMMA.16816.F32 R4, R68.reuse, R72, RZ ;  /* 0x000000484404723c */ /* 0x042fec00000018ff */
[C---:B------:R-:W-:Y:S01]  /*3df0*/  HMMA.16816.F32 R8, R68.reuse, R74, RZ ;  /* 0x0000004a4408723c */ /* 0x040fe200000018ff */
[----:B------:R-:W1:Y:S05]  /*3e00*/  LDSM.16.M88.4 R72, [R97+0xc000] ;  /* 0x00c000006148783b */ /* 0x000e6a0000000200 */
[C---:B--2---:R-:W-:Y:S06]  /*3e10*/  HMMA.16816.F32 R12, R68.reuse, R76, RZ ;  /* 0x0000004c440c723c */ /* 0x044fec00000018ff */
[----:B------:R-:W-:Y:S01]  /*3e20*/  HMMA.16816.F32 R16, R68, R78, RZ ;  /* 0x0000004e4410723c */ /* 0x000fe200000018ff */
[----:B------:R-:W2:Y:S04]  /*3e30*/  LDSM.16.M88.4 R68, [R196+0x6800] ;  /* 0x00680000c444783b */ /* 0x000ea80000000200 */
        /* <DEDUP_REMOVED lines=48> */
[----:B------:R-:W3:Y:S04]  /*4140*/  LDSM.16.M88.4 R72, [R197+0xa800] ;  /* 0x00a80000c548783b */ /* 0x000ee80000000200 */
        /* <DEDUP_REMOVED lines=11> */
[C---:B---3--:R-:W-:Y:S06]  /*4200*/  HMMA.16816.F32 R12, R80.reuse, R72, R12 ;  /* 0x00000048500c723c */ /* 0x048fec000000180c */
[----:B------:R-:W-:Y:S01]  /*4210*/  HMMA.16816.F32 R16, R80, R74, R16 ;  /* 0x0000004a5010723c */ /* 0x000fe20000001810 */
[----:B------:R-:W3:Y:S05]  /*4220*/  LDSM.16.M88.4 R72, [R195+0xa800] ;  /* 0x00a80000c348783b */ /* 0x000eea0000000200 */
[C---:B-1----:R-:W-:Y:S06]  /*4230*/  HMMA.16816.F32 R4, R84.reuse, R92, R4 ;  /* 0x0000005c5404723c */ /* 0x042fec0000001804 */
[C---:B------:R-:W-:Y:S06]  /*4240*/  HMMA.16816.F32 R8, R84.reuse, R94, R8 ;  /* 0x0000005e5408723c */ /* 0x040fec0000001808 */
[C---:B--2---:R-:W-:Y:S06]  /*4250*/  HMMA.16816.F32 R12, R84.reuse, R68, R12 ;  /* 0x00000044540c723c */ /* 0x044fec000000180c */
[----:B------:R-:W-:Y:S06]  /*4260*/  HMMA.16816.F32 R16, R84, R70, R16 ;  /* 0x000000465410723c */ /* 0x000fec0000001810 */
[C---:B----4-:R-:W-:Y:S06]  /*4270*/  HMMA.16816.F32 R4, R76.reuse, R88, R4 ;  /* 0x000000584c04723c */ /* 0x050fec0000001804 */
[C---:B------:R-:W-:Y:S06]  /*4280*/  HMMA.16816.F32 R8, R76.reuse, R90, R8 ;  /* 0x0000005a4c08723c */ /* 0x040fec0000001808 */
[C---:B---3--:R-:W-:Y:S06]  /*4290*/  HMMA.16816.F32 R12, R76.reuse, R72, R12 ;  /* 0x000000484c0c723c */ /* 0x048fec000000180c */
        /* <DEDUP_REMOVED lines=12> */
[----:B------:R-:W-:Y:S01]  /*4360*/  F2FP.F16.F32.PACK_AB R148, R148, R149 ;  /* 0x000000959494723e */ /* 0x000fe200000000ff */
[----:B------:R-:W-:Y:S01]  /*4370*/  FADD.FTZ R149, -R164, R6 ;  /* 0x00000006a4957221 */ /* 0x000fe20000010100 */
[----:B------:R-:W-:Y:S01]  /*4380*/  FMUL.FTZ R153, R156, R153 ;  /* 0x000000999c997220 */ /* 0x000fe20000410000 */
[----:B------:R-:W-:Y:S01]  /*4390*/  FMUL.FTZ R152, R157, R152 ;  /* 0x000000989d987220 */ /* 0x000fe20000410000 */
[----:B------:R-:W-:Y:S01]  /*43a0*/  FADD.FTZ R156, -R164, R7 ;  /* 0x00000007a49c7221 */ /* 0x000fe20000010100 */
[----:B------:R-:W-:Y:S01]  /*43b0*/  FMUL.FTZ R149, R150, R149 ;  /* 0x0000009596957220 */ /* 0x000fe20000410000 */
[----:B------:R-:W-:Y:S01]  /*43c0*/  FADD.FTZ R150, -R164, R11 ;  /* 0x0000000ba4967221 */ /* 0x000fe20000010100 */
[C---:B------:R-:W-:Y:S01]  /*43d0*/  FADD.FTZ R167, -R163.reuse, R16 ;  /* 0x00000010a3a77221 */ /* 0x040fe20000010100 */
[----:B------:R-:W-:Y:S01]  /*43e0*/  FADD.FTZ R166, -R163, R17 ;  /* 0x00000011a3a67221 */ /* 0x000fe20000010100 */
[----:B------:R-:W-:Y:S01]  /*43f0*/  FMUL.FTZ R156, R151, R156 ;  /* 0x0000009c979c7220 */ /* 0x000fe20000410000 */
[----:B------:R-:W-:Y:S01]  /*4400*/  F2FP.F16.F32.PACK_AB R153, R152, R153 ;  /* 0x000000999899723e */ /* 0x000fe200000000ff */
[----:B------:R-:W-:Y:S01]  /*4410*/  FMUL.FTZ R150, R155, R150 ;  /* 0x000000969b967220 */ /* 0x000fe20000410000 */
[----:B------:R-:W-:Y:S01]  /*4420*/  FMUL.FTZ R167, R160, R167 ;  /* 0x000000a7a0a77220 */ /* 0x000fe20000410000 */
[----:B------:R-:W-:Y:S01]  /*4430*/  FMUL.FTZ R166, R161, R166 ;  /* 0x000000a6a1a67220 */ /* 0x000fe20000410000 */
[C---:B------:R-:W-:Y:S01]  /*4440*/  FADD.FTZ R151, -R164.reuse, R10 ;  /* 0x0000000aa4977221 */ /* 0x040fe20000010100 */
        /* <DEDUP_REMOVED lines=10> */
[----:B------:R-:W-:Y:S01]  /*44f0*/  FMUL.FTZ R164, R165, R164 ;  /* 0x000000a4a5a47220 */ /* 0x000fe20000410000 */
[----:B------:R-:W-:Y:S06]  /*4500*/  @!P3 BRA `(.L_x_186) ;  /* 0x00000000005cb947 */ /* 0x000fec0003800000 */
[----:B------:R-:W1:Y:S01]  /*4510*/  LDC R7, c[0x0][0x240] ;  /* 0x00009000ff077b82 */ /* 0x000e620000000800 */
[----:B------:R-:W-:Y:S04]  /*4520*/  LOP3.LUT R4, R238, 0x1, RZ, 0xc0, !PT ;  /* 0x00000001ee047812 */ /* 0x000fe800078ec0ff */
[----:B------:R-:W-:Y:S01]  /*4530*/  ISETP.NE.U32.AND P1, PT, R4, 0x1, PT ;  /* 0x000000010400780c */ /* 0x000fe20003f25070 */
[----:B------:R-:W-:Y:S02]  /*4540*/  IMAD.MOV.U32 R4, RZ, RZ, -0x6000 ;  /* 0xffffa000ff047424 */ /* 0x000fe400078e00ff */
[----:B------:R-:W2:Y:S01]  /*4550*/  LDC R5, c[0x0][0x244] ;  /* 0x00009100ff057b82 */ /* 0x000ea20000000800 */
[----:B-1----:R-:W-:Y:S05]  /*4560*/  IMAD.U32 R9, R7, -0x40, RZ ;  /* 0xffffffc007097824 */ /* 0x002fea00078e00ff */
[C---:B------:R-:W-:Y:S04]  /*4570*/  LEA R248, P0, R9.reuse, R248, 0x1 ;  /* 0x000000f809f87211 */ /* 0x040fe800078008ff */
[----:B------:R-:W-:Y:S02]  /*4580*/  LEA.HI.X.SX32 R249, R9, R249, 0x1, P0 ;  /* 0x000000f909f97211 */ /* 0x000fe400000f0eff */
[----:B------:R-:W-:Y:S02]  /*4590*/  SEL R9, R4, 0x6000, !P1 ;  /* 0x0000600004097807 */ /* 0x000fe40004800000 */
[C---:B------:R-:W-:Y:S03]  /*45a0*/  LEA R6, P0, R7.reuse, R248, 0x6 ;  /* 0x000000f807067211 */ /* 0x040fe600078030ff */
[----:B------:R-:W-:Y:S01]  /*45b0*/  IMAD.IADD R236, R236, 0x1, R9 ;  /* 0x00000001ecec7824 */ /* 0x000fe200078e0209 */
[----:B--2---:R-:W-:Y:S01]  /*45c0*/  LEA.HI.X R7, R7, R249, R5, 0x6, P0 ;  /* 0x000000f907077211 */ /* 0x004fe200000f3405 */
[----:B------:R-:W-:Y:S03]  /*45d0*/  IMAD.IADD R192, R192, 0x1, R9 ;  /* 0x00000001c0c07824 */ /* 0x000fe600078e0209 */
[----:B------:R-:W-:Y:S01]  /*45e0*/  @!PT LDS RZ, [RZ] ;  /* 0x00000000fffff984 */ /* 0x000fe20000000800 */
[----:B------:R-:W-:Y:S01]  /*45f0*/  @!PT LDS RZ, [RZ] ;  /* 0x00000000fffff984 */ /* 0x000fe20000000800 */
[----:B------:R-:W-:Y:S01]  /*4600*/  @!PT LDS RZ, [RZ] ;  /* 0x00000000fffff984 */ /* 0x000fe20000000800 */
[----:B------:R1:W-:Y:S04]  /*4610*/  LDGSTS.E.BYPASS.LTC128B.128 [R236], desc[UR14][R248.64] ;  /* 0x00000000f8ec7fae */ /* 0x0003e8000b901d4e */
[----:B------:R1:W-:Y:S04]  /*4620*/  LDGSTS.E.BYPASS.LTC128B.128 [R236+0x2000], desc[UR14][R248.64+0x80] ;  /* 0x02000080f8ec7fae */ /* 0x0003e8000b901d4e */
[----:B------:R1:W-:Y:S04]  /*4630*/  LDGSTS.E.BYPASS.LTC128B.128 [R236+0x4000], desc[UR14][R248.64+0x100] ;  /* 0x04000100f8ec7fae */ /* 0x0003e8000b901d4e */
[----:B------:R1:W-:Y:S04]  /*4640*/  LDGSTS.E.BYPASS.LTC128B.128 [R236+0x1000], desc[UR14][R6.64] ;  /* 0x0100000006ec7fae */ /* 0x0003e8000b901d4e */
[----:B------:R1:W-:Y:S04]  /*4650*/  LDGSTS.E.BYPASS.LTC128B.128 [R236+0x3000], desc[UR14][R6.64+0x80] ;  /* 0x0300008006ec7fae */ /* 0x0003e8000b901d4e */
[----:B------:R1:W-:Y:S04]  /*4660*/  LDGSTS.E.BYPASS.LTC128B.128 [R236+0x5000], desc[UR14][R6.64+0x100] ;  /* 0x0500010006ec7fae */ /* 0x0003e8000b901d4e */
[----:B------:R-:W0:Y:S02]  /*4670*/  LDGDEPBAR ;  /* 0x00000000000079af */ /* 0x000e240000000000 */
.L_x_186:
        /* <DEDUP_REMOVED lines=14> */
[----:B-1----:R-:W-:Y:S04]  /*4760*/  LDSM.16.MT88.4 R4, [R194+0x20000] ;  /* 0x02000000c204783b */ /* 0x002fe80000004200 */
[----:B------:R-:W1:Y:S04]  /*4770*/  LDSM.16.MT88.4 R8, [R201+0xc000] ;  /* 0x00c00000c908783b */ /* 0x000e680000004200 */
        /* <DEDUP_REMOVED lines=73> */
[----:B------:R-:W1:Y:S08]  /*4c10*/  LDC R7, c[0x0][0x420] ;  /* 0x00010800ff077b82 */ /* 0x000e700000000800 */
[----:B------:R-:W2:Y:S01]  /*4c20*/  LDC R5, c[0x0][0x424] ;  /* 0x00010900ff057b82 */ /* 0x000ea20000000800 */
[----:B-1----:R-:W-:Y:S05]  /*4c30*/  IMAD.U32 R9, R7, -0x40, RZ ;  /* 0xffffffc007097824 */ /* 0x002fea00078e00ff */
[C---:B------:R-:W-:Y:S04]  /*4c40*/  LEA R246, P0, R9.reuse, R246, 0x1 ;  /* 0x000000f609f67211 */ /* 0x040fe800078008ff */
[----:B------:R-:W-:Y:S02]  /*4c50*/  LEA.HI.X.SX32 R247, R9, R247, 0x1, P0 ;  /* 0x000000f709f77211 */ /* 0x000fe400000f0eff */
[C---:B------:R-:W-:Y:S03]  /*4c60*/  LEA R6, P0, R7.reuse, R246, 0x6 ;  /* 0x000000f607067211 */ /* 0x040fe600078030ff */
[----:B------:R-:W-:Y:S01]  /*4c70*/  @!PT LDS RZ, [RZ] ;  /* 0x00000000fffff984 */ /* 0x000fe20000000800 */
[----:B------:R-:W-:Y:S01]  /*4c80*/  @!PT LDS RZ, [RZ] ;  /* 0x00000000fffff984 */ /* 0x000fe20000000800 */
[----:B------:R-:W-:Y:S01]  /*4c90*/  @!PT LDS RZ, [RZ] ;  /* 0x00000000fffff984 */ /* 0x000fe20000000800 */
[----:B------:R1:W-:Y:S01]  /*4ca0*/  LDGSTS.E.BYPASS.LTC128B.128 [R214+0xc000], desc[UR14][R246.64] ;  /* 0x0c000000f6d67fae */ /* 0x0003e2000b901d4e */
[----:B--2---:R-:W-:Y:S03]  /*4cb0*/  LEA.HI.X R7, R7, R247, R5, 0x6, P0 ;  /* 0x000000f707077211 */ /* 0x004fe600000f3405 */
[----:B------:R1:W-:Y:S04]  /*4cc0*/  LDGSTS.E.BYPASS.LTC128B.128 [R214+0xe000], desc[UR14][R246.64+0x80] ;  /* 0x0e000080f6d67fae */ /* 0x0003e8000b901d4e */
[----:B------:R1:W-:Y:S04]  /*4cd0*/  LDGSTS.E.BYPASS.LTC128B.128 [R214+0x10000], desc[UR14][R246.64+0x100] ;  /* 0x10000100f6d67fae */ /* 0x0003e8000b901d4e */
[----:B------:R1:W-:Y:S04]  /*4ce0*/  LDGSTS.E.BYPASS.LTC128B.128 [R214+0xd000], desc[UR14][R6.64] ;  /* 0x0d00000006d67fae */ /* 0x0003e8000b901d4e */
[----:B------:R1:W-:Y:S04]  /*4cf0*/  LDGSTS.E.BYPASS.LTC128B.128 [R214+0xf000], desc[UR14][R6.64+0x80] ;  /* 0x0f00008006d67fae */ /* 0x0003e8000b901d4e */
[----:B------:R1:W-:Y:S04]  /*4d00*/  LDGSTS.E.BYPASS.LTC128B.128 [R214+0x11000], desc[UR14][R6.64+0x100] ;  /* 0x1100010006d67fae */ /* 0x0003e8000b901d4e */
[----:B------:R-:W0:Y:S02]  /*4d10*/  LDGDEPBAR ;  /* 0x00000000000079af */ /* 0x000e240000000000 */
.L_x_187:
[----:B------:R-:W-:Y:S04]  /*4d20*/  LDSM.16.M88.4 R148, [R193] ;  /* 0x00000000c194783b */ /* 0x000fe80000000200 */
[----:B------:R-:W1:Y:S04]  /*4d30*/  LDSM.16.MT88.4 R16, [R201+0x12000] ;  /* 0x01200000c910783b */ /* 0x000e680000004200 */
[----:B------:R-:W2:Y:S04]  /*4d40*/  LDSM.16.M88.4 R92, [R193+0x1000] ;  /* 0x00100000c15c783b */ /* 0x000ea80000000200 */
[----:B------:R-:W3:Y:S04]  /*4d50*/  LDSM.16.MT88.4 R80, [R201+0x14000] ;  /* 0x01400000c950783b */ /* 0x000ee80000004200 */
[----:B------:R-:W4:Y:S04]  /*4d60*/  LDSM.16.MT88.4 R96, [R201+0x16000] ;  /* 0x01600000c960783b */ /* 0x000f280000004200 */
[----:B------:R-:W-:Y:S04]  /*4d70*/  LDSM.16.M88.4 R152, [R188] ;  /* 0x00000000bc98783b */ /* 0x000fe80000000200 */
[----:B------:R-:W4:Y:S04]  /*4d80*/  LDSM.16.MT88.4 R156, [R201+0x12800] ;  /* 0x01280000c99c783b */ /* 0x000f280000004200 */
[----:B------:R-:W4:Y:S04]  /*4d90*/  LDSM.16.M88.4 R160, [R188+0x1000] ;  /* 0x00100000bca0783b */ /* 0x000f280000000200 */
[----:B------:R-:W4:Y:S04]  /*4da0*/  LDSM.16.MT88.4 R164, [R201+0x14800] ;  /* 0x01480000c9a4783b */ /* 0x000f280000004200 */
[----:B------:R-:W4:Y:S04]  /*4db0*/  LDSM.16.MT88.4 R168, [R201+0x16800] ;  /* 0x01680000c9a8783b */ /* 0x000f280000004200 */
[----:B------:R-:W-:Y:S01]  /*4dc0*/  LDSM.16.MT88.4 R172, [R201+0x13000] ;  /* 0x01300000c9ac783b */ /* 0x000fe20000004200 */
[-C--:B-1----:R-:W-:Y:S03]  /*4dd0*/  HMMA.16816.F32 R4, R148, R16.reuse, RZ ;  /* 0x000000109404723c */ /* 0x082fe600000018ff */
[----:B------:R-:W-:Y:S04]  /*4de0*/  LDSM.16.M88.4 R176, [R2+0x1000] ;  /* 0x0010000002b0783b */ /* 0x000fe80000000200 */
[----:B------:R-:W-:Y:S01]  /*4df0*/  LDSM.16.MT88.4 R180, [R201+0x15000] ;  /* 0x01500000c9b4783b */ /* 0x000fe20000004200 */
[C---:B--2---:R-:W-:Y:S03]  /*4e00*/  HMMA.16816.F32 R8, R92.reuse, R16, RZ ;  /* 0x000000105c08723c */ /* 0x044fe600000018ff */
[----:B------:R-:W-:Y:S03]  /*4e10*/  LDSM.16.MT88.4 R184, [R201+0x17000] ;  /* 0x01700000c9b8783b */ /* 0x000fe60000004200 */
[-C--:B------:R-:W-:Y:S06]  /*4e20*/  HMMA.16816.F32 R12, R92, R18.reuse, RZ ;  /* 0x000000125c0c723c */ /* 0x080fec00000018ff */
[C---:B------:R-:W-:Y:S06]  /*4e30*/  HMMA.16816.F32 R16, R148.reuse, R18, RZ ;  /* 0x000000129410723c */ /* 0x040fec00000018ff */
[-C--:B---3--:R-:W-:Y:S06]  /*4e40*/  HMMA.16816.F32 R68, R148, R80.reuse, RZ ;  /* 0x000000509444723c */ /* 0x088fec00000018ff */
        /* <DEDUP_REMOVED lines=357> */
[----:B------:R-:W-:Y:S01]  /*64a0*/  STS [R216], R101 ;  /* 0x00000065d8007388 */ /* 0x000fe20000000800 */
[----:B------:R-:W-:Y:S01]  /*64b0*/  F2FP.F16.F32.PACK_AB R130, R131, R130 ;  /* 0x000000828382723e */ /* 0x000fe200000000ff */
[----:B------:R-:W-:Y:S01]  /*64c0*/  FMUL.FTZ R140, R140, UR4 ;  /* 0x000000048c8c7c20 */ /* 0x000fe20008410000 */
[----:B------:R-:W-:Y:S01]  /*64d0*/  FMUL.FTZ R141, R141, UR4 ;  /* 0x000000048d8d7c20 */ /* 0x000fe20008410000 */
[----:B------:R-:W-:Y:S01]  /*64e0*/  STS [R216+0x400], R103 ;  /* 0x00040067d8007388 */ /* 0x000fe20000000800 */
[----:B------:R-:W-:Y:S01]  /*64f0*/  FMUL.FTZ R142, R142, UR4 ;  /* 0x000000048e8e7c20 */ /* 0x000fe20008410000 */
[----:B------:R-:W-:Y:S01]  /*6500*/  FMUL.FTZ R143, R143, UR4 ;  /* 0x000000048f8f7c20 */ /* 0x000fe20008410000 */
[----:B------:R-:W-:Y:S01]  /*6510*/  F2FP.F16.F32.PACK_AB R121, R121, R120 ;  /* 0x000000787979723e */ /* 0x000fe200000000ff */
[----:B------:R-:W-:Y:S01]  /*6520*/  STS [R219], R112 ;  /* 0x00000070db007388 */ /* 0x000fe20000000800 */
[----:B------:R-:W-:Y:S01]  /*6530*/  F2FP.F16.F32.PACK_AB R123, R123, R122 ;  /* 0x0000007a7b7b723e */ /* 0x000fe200000000ff */
[----:B------:R-:W1:Y:S01]  /*6540*/  @P0 LDC.64 R2, c[0x0][0x458] ;  /* 0x00011600ff020b82 */ /* 0x000e620000000a00 */
[----:B------:R-:W-:Y:S01]  /*6550*/  F2FP.F16.F32.PACK_AB R124, R125, R124 ;  /* 0x0000007c7d7c723e */ /* 0x000fe200000000ff */
[----:B------:R-:W-:Y:S01]  /*6560*/  STS [R219+0x400], R114 ;  /* 0x00040072db007388 */ /* 0x000fe20000000800 */
[----:B------:R-:W-:-:S02]  /*6570*/  F2FP.F16.F32.PACK_AB R126, R127, R126 ;  /* 0x0000007e7f7e723e */ /* 0x000fc400000000ff */
[----:B------:R-:W-:Y:S01]  /*6580*/  F2FP.F16.F32.PACK_AB R133, R133, R132 ;  /* 0x000000848585723e */ /* 0x000fe200000000ff */
[----:B------:R-:W-:Y:S01]  /*6590*/  STS [R216+0x1000], R105 ;  /* 0x00100069d8007388 */ /* 0x000fe20000000800 */
[----:B------:R-:W-:Y:S01]  /*65a0*/  F2FP.F16.F32.PACK_AB R135, R135, R134 ;  /* 0x000000868787723e */ /* 0x000fe200000000ff */
[----:B------:R-:W2:Y:S01]  /*65b0*/  @P0 LDC.64 R4, c[0x0][0x450] ;  /* 0x00011400ff040b82 */ /* 0x000ea20000000a00 */
[----:B------:R-:W-:Y:S01]  /*65c0*/  F2FP.F16.F32.PACK_AB R144, R145, R144 ;  /* 0x000000909190723e */ /* 0x000fe200000000ff */
[----:B------:R-:W-:Y:S01]  /*65d0*/  STS [R216+0x1400], R107 ;  /* 0x0014006bd8007388 */ /* 0x000fe20000000800 */
[----:B------:R-:W-:Y:S02]  /*65e0*/  F2FP.F16.F32.PACK_AB R146, R147, R146 ;  /* 0x000000929392723e */ /* 0x000fe400000000ff */
[----:B------:R-:W-:Y:S01]  /*65f0*/  F2FP.F16.F32.PACK_AB R137, R137, R136 ;  /* 0x000000888989723e */ /* 0x000fe200000000ff */
[----:B------:R-:W-:Y:S01]  /*6600*/  STS [R219+0x1000], R108 ;  /* 0x0010006cdb007388 */ /* 0x000fe20000000800 */
[----:B------:R-:W-:-:S02]  /*6610*/  F2FP.F16.F32.PACK_AB R139, R139, R138 ;  /* 0x0000008a8b8b723e */ /* 0x000fc400000000ff */
[----:B------:R-:W-:Y:S01]  /*6620*/  F2FP.F16.F32.PACK_AB R140, R141, R140 ;  /* 0x0000008c8d8c723e */ /* 0x000fe200000000ff */
[----:B------:R-:W-:Y:S01]  /*6630*/  STS [R219+0x1400], R110 ;  /* 0x0014006edb007388 */ /* 0x000fe20000000800 */
[----:B------:R-:W-:Y:S02]  /*6640*/  F2FP.F16.F32.PACK_AB R142, R143, R142 ;  /* 0x0000008e8f8e723e */ /* 0x000fe400000000ff */
        /* <DEDUP_REMOVED lines=29> */
[CC--:B------:R-:W-:Y:S02]  /*6820*/  @P0 IADD3 R8, R240.reuse, R241.reuse, RZ ;  /* 0x000000f1f0080210 */ /* 0x0c0fe40007ffe0ff */
[----:B------:R-:W-:Y:S01]  /*6830*/  @P0 IADD3 R47, R240, R241, RZ ;  /* 0x000000f1f02f0210 */ /* 0x000fe20007ffe0ff */
[----:B------:R-:W-:Y:S01]  /*6840*/  STS [R219+0x4000], R144 ;  /* 0x00400090db007388 */ /* 0x000fe20000000800 */
[----:B------:R-:W-:Y:S01]  /*6850*/  F2FP.F16.F32.PACK_AB R60, R61, R60 ;  /* 0x0000003c3d3c723e */ /* 0x000fe200000000ff */
[C---:B-1----:R-:W-:Y:S01]  /*6860*/  @P0 IMAD R6, R8.reuse, R3, RZ ;  /* 0x0000000308060224 */ /* 0x042fe200078e02ff */
[----:B------:R-:W-:Y:S01]  /*6870*/  F2FP.F16.F32.PACK_AB R62, R63, R62 ;  /* 0x0000003e3f3e723e */ /* 0x000fe200000000ff */
[----:B------:R-:W-:Y:S01]  /*6880*/  STS [R219+0x4400], R146 ;  /* 0x00440092db007388 */ /* 0x000fe20000000800 */
[----:B------:R-:W-:-:S03]  /*6890*/  @P0 IMAD.WIDE.U32 R8, R8, R2, RZ ;  /* 0x0000000208080225 */ /* 0x000fc600078e00ff */
[----:B------:R-:W-:Y:S02]  /*68a0*/  STS [R216+0x5000], R137 ;  /* 0x00500089d8007388 */ /* 0x000fe40000000800 */
[----:B------:R-:W-:Y:S02]  /*68b0*/  @P0 IADD3 R6, R9, R6, RZ ;  /* 0x0000000609060210 */ /* 0x000fe40007ffe0ff */
[----:B------:R-:W-:Y:S01]  /*68c0*/  STS [R216+0x5400], R139 ;  /* 0x0054008bd8007388 */ /* 0x000fe20000000800 */
[----:B------:R-:W-:-:S03]  /*68d0*/  @P0 MOV R56, R8 ;  /* 0x0000000800380202 */ /* 0x000fc60000000f00 */
        /* <DEDUP_REMOVED lines=22> */
[----:B------:R3:W-:Y:S01]  /*6a40*/  STS [R216+0xb000], R57 ;  /* 0x00b00039d8007388 */ /* 0x0007e20000000800 */
[----:B--2---:R-:W-:-:S03]  /*6a50*/  @P0 IMAD R44, R47, R5, RZ ;  /* 0x000000052f2c0224 */ /* 0x004fc600078e02ff */
[----:B------:R3:W-:Y:S01]  /*6a60*/  STS [R216+0xb400], R59 ;  /* 0x00b4003bd8007388 */ /* 0x0007e20000000800 */
[----:B-1----:R-:W-:-:S05]  /*6a70*/  @P0 IMAD.WIDE.U32 R46, R47, R4, RZ ;  /* 0x000000042f2e0225 */ /* 0x002fca00078e00ff */
        /* <DEDUP_REMOVED lines=13> */
.L_x_189:
        /* <DEDUP_REMOVED lines=10> */
[----:B---3--:R-:W-:-:S05]  /*6bf0*/  IMAD.WIDE.U32 R56, R202, R6, R10 ;  /* 0x00000006ca387225 */ /* 0x008fca00078e000a */
[----:B------:R-:W-:-:S07]  /*6c00*/  IADD3 R6, R57, R7, RZ ;  /* 0x0000000739067210 */ /* 0x000fce0007ffe0ff */
.L_x_190:
[----:B------:R1:W-:Y:S01]  /*6c10*/  STS [R219+0xb000], R60 ;  /* 0x00b0003cdb007388 */ /* 0x0003e20000000800 */
[----:B------:R-:W-:Y:S01]  /*6c20*/  SHF.R.S32.HI R7, RZ, 0x1f, R237 ;  /* 0x0000001fff077819 */ /* 0x000fe200000114ed */
[----:B------:R-:W-:Y:S01]  /*6c30*/  IMAD R239, R212, -0x40, R239 ;  /* 0xffffffc0d4ef7824 */ /* 0x000fe200078e02ef */
[----:B------:R-:W-:Y:S01]  /*6c40*/  MOV R61, R211 ;  /* 0x000000d3003d7202 */ /* 0x000fe20000000f00 */
[----:B------:R2:W-:Y:S01]  /*6c50*/  STS [R219+0xb400], R62 ;  /* 0x00b4003edb007388 */ /* 0x0005e20000000800 */
[----:B------:R-:W-:Y:S01]  /*6c60*/  ULDC.64 UR6, c[0x0][0x468] ;  /* 0x00011a0000067ab9 */ /* 0x000fe20000000a00 */
[----:B------:R-:W-:Y:S01]  /*6c70*/  IMAD R48, R7, R4, RZ ;  /* 0x0000000407307224 */ /* 0x000fe200078e02ff */
[----:B------:R-:W-:Y:S01]  /*6c80*/  BAR.SYNC.DEFER_BLOCKING 0x0 ;  /* 0x0000000000007b1d */ /* 0x000fe20000010000 */
[----:B------:R-:W-:Y:S02]  /*6c90*/  ISETP.GE.AND P2, PT, R209, R239, PT ;  /* 0x000000efd100720c */ /* 0x000fe40003f46270 */
[----:B------:R-:W-:-:S03]  /*6ca0*/  IMAD R45, R237, R5, R48 ;  /* 0x00000005ed2d7224 */ /* 0x000fc600078e0230 */
[----:B------:R-:W-:Y:S01]  /*6cb0*/  BSSY B0, `(.L_x_191) ;  /* 0x0000024000007945 */ /* 0x000fe20003800000 */
[----:B-1----:R-:W-:-:S05]  /*6cc0*/  MOV R60, R210 ;  /* 0x000000d2003c7202 */ /* 0x002fca0000000f00 */
[----:B------:R-:W-:Y:S01]  /*6cd0*/  IMAD.WIDE.U32 R50, R237, R4, R60 ;  /* 0x00000004ed327225 */ /* 0x000fe200078e003c */
[----:B------:R1:W4:Y:S02]  /*6ce0*/  LDS.128 R40, [R214+0x13000] ;  /* 0x01300000d6287984 */ /* 0x0003240000000c00 */
[----:B--2---:R-:W-:Y:S02]  /*6cf0*/  IADD3 R62, P0, R46, R50, RZ ;  /* 0x000000322e3e7210 */ /* 0x004fe40007f1e0ff */
[----:B------:R1:W2:Y:S01]  /*6d00*/  LDS.128 R36, [R214+0x15000] ;  /* 0x01500000d6247984 */ /* 0x0002a20000000c00 */
[----:B------:R-:W-:Y:S02]  /*6d10*/  IADD3 R46, R209, 0x20, RZ ;  /* 0x00000020d12e7810 */ /* 0x000fe40007ffe0ff */
[----:B------:R-:W-:Y:S01]  /*6d20*/  IADD3.X R63, R44, R51, R45, P0, !PT ;  /* 0x000000332c3f7210 */ /* 0x000fe200007fe42d */
[----:B------:R1:W1:Y:S01]  /*6d30*/  LDS.128 R32, [R214+0x17000] ;  /* 0x01700000d6207984 */ /* 0x0002620000000c00 */
[----:B------:R-:W-:Y:S01]  /*6d40*/  IMAD R44, R233, UR6, RZ ;  /* 0x00000006e92c7c24 */ /* 0x000fe2000f8e02ff */
[----:B------:R-:W-:-:S02]  /*6d50*/  ISETP.GE.AND P1, PT, R46, R239, PT ;  /* 0x000000ef2e00720c */ /* 0x000fc40003f26270 */
[----:B------:R1:W1:Y:S01]  /*6d60*/  LDS.128 R28, [R214+0x18000] ;  /* 0x01800000d61c7984 */ /* 0x0002620000000c00 */
[C---:B------:R-:W-:Y:S02]  /*6d70*/  IMAD R44, R217.reuse, UR7, R44 ;  /* 0x00000007d92c7c24 */ /* 0x040fe4000f8e022c */
[----:B------:R-:W-:Y:S01]  /*6d80*/  IMAD.WIDE.U32 R62, R217, UR6, R62 ;  /* 0x00000006d93e7c25 */ /* 0x000fe2000f8e003e */
[----:B------:R1:W1:Y:S04]  /*6d90*/  LDS.128 R24, [R214+0x19000] ;  /* 0x01900000d6187984 */ /* 0x0002680000000c00 */
[----:B------:R1:W1:Y:S01]  /*6da0*/  LDS.128 R20, [R214+0x1a000] ;  /* 0x01a00000d6147984 */ /* 0x0002620000000c00 */
[----:B---3--:R-:W-:-:S03]  /*6db0*/  IADD3 R59, R44, R63, RZ ;  /* 0x0000003f2c3b7210 */ /* 0x008fc60007ffe0ff */
[----:B------:R3:W1:Y:S04]  /*6dc0*/  LDS.128 R16, [R214+0x1b000] ;  /* 0x01b00000d6107984 */ /* 0x0006680000000c00 */
[----:B------:R3:W1:Y:S04]  /*6dd0*/  LDS.128 R12, [R214+0x1c000] ;  /* 0x01c00000d60c7984 */ /* 0x0006680000000c00 */
[----:B------:R3:W1:Y:S01]  /*6de0*/  LDS.128 R8, [R214+0x1d000] ;  /* 0x01d00000d6087984 */ /* 0x0006620000000c00 */
[----:B------:R-:W-:Y:S05]  /*6df0*/  @P2 BRA `(.L_x_192) ;  /* 0x00000000003c2947 */ /* 0x000fea0003800000 */
[----:B------:R-:W4:Y:S01]  /*6e00*/  LDS.128 R48, [R214+0x14000] ;  /* 0x01400000d6307984 */ /* 0x000f220000000c00 */
[----:B------:R-:W-:Y:S01]  /*6e10*/  MOV R64, R62 ;  /* 0x0000003e00407202 */ /* 0x000fe20000000f00 */
[-C--:B------:R-:W-:Y:S01]  /*6e20*/  IMAD R58, R213, R4.reuse, RZ ;  /* 0x00000004d53a7224 */ /* 0x080fe200078e02ff */
[----:B------:R-:W-:Y:S01]  /*6e30*/  MOV R65, R59 ;  /* 0x0000003b00417202 */ /* 0x000fe20000000f00 */
[----:B------:R-:W2:Y:S01]  /*6e40*/  LDS.128 R44, [R214+0x12000] ;  /* 0x01200000d62c7984 */ /* 0x000ea20000000c00 */
[----:B------:R-:W-:Y:S01]  /*6e50*/  ULDC.64 UR6, c[0x0][0x3f0] ;  /* 0x0000fc0000067ab9 */ /* 0x000fe20000000a00 */
[C---:B------:R-:W-:Y:S02]  /*6e60*/  IMAD R57, R209.reuse, R5, R58 ;  /* 0x00000005d1397224 */ /* 0x040fe400078e023a */
[----:B------:R-:W3:Y:S01]  /*6e70*/  LDS.128 R52, [R214+0x16000] ;  /* 0x01600000d6347984 */ /* 0x000ee20000000c00 */
[----:B------:R-:W-:-:S05]  /*6e80*/  IMAD.WIDE.U32 R64, R209, R4, R64 ;  /* 0x00000004d1407225 */ /* 0x000fca00078e0040 */
[----:B------:R-:W-:Y:S02]  /*6e90*/  IADD3 R57, R57, R65, RZ ;  /* 0x0000004139397210 */ /* 0x000fe40007ffe0ff */
[----:B------:R-:W-:-:S04]  /*6ea0*/  LEA R66, P0, R64, UR6, 0x1 ;  /* 0x0000000640427c11 */ /* 0x000fc8000f8008ff */
[----:B------:R-:W-:-:S05]  /*6eb0*/  LEA.HI.X R67, R64, UR7, R57, 0x1, P0 ;  /* 0x0000000740437c11 */ /* 0x000fca00080f0c39 */
[----:B----4-:R4:W-:Y:S04]  /*6ec0*/  STG.E.128 desc[UR14][R66.64+0x80], R48 ;  /* 0x0000803042007986 */ /* 0x0109e8000c101d0e */
[----:B--2---:R4:W-:Y:S04]  /*6ed0*/  STG.E.128 desc[UR14][R66.64], R44 ;  /* 0x0000002c42007986 */ /* 0x0049e8000c101d0e */
[----:B---3--:R4:W-:Y:S02]  /*6ee0*/  STG.E.128 desc[UR14][R66.64+0x100], R52 ;  /* 0x0001003442007986 */ /* 0x0089e4000c101d0e */
.L_x_192:
[----:B------:R-:W-:Y:S05]  /*6ef0*/  BSYNC B0 ;  /* 0x0000000000007941 */ /* 0x000fea0003800000 */
.L_x_191:
[----:B------:R-:W-:Y:S04]  /*6f00*/  BSSY B0, `(.L_x_193) ;  /* 0x000000f000007945 */ /* 0x000fe80003800000 */
[----:B------:R-:W-:Y:S05]  /*6f10*/  @P1 BRA `(.L_x_194) ;  /* 0x0000000000341947 */ /* 0x000fea0003800000 */
[----:B----4-:R-:W-:Y:S01]  /*6f20*/  IADD3 R45, P0, R209, 0x20, RZ ;  /* 0x00000020d12d7810 */ /* 0x010fe20007f1e0ff */
[----:B------:R-:W-:Y:S01]  /*6f30*/  ULDC.64 UR6, c[0x0][0x3f0] ;  /* 0x0000fc0000067ab9 */ /* 0x000fe20000000a00 */
[----:B------:R-:W-:Y:S02]  /*6f40*/  MOV R58, R62 ;  /* 0x0000003e003a7202 */ /* 0x000fe40000000f00 */
[----:B------:R-:W-:-:S05]  /*6f50*/  IADD3.X R47, RZ, R213, RZ, P0, !PT ;  /* 0x000000d5ff2f7210 */ /* 0x000fca00007fe4ff */
[-C--:B------:R-:W-:Y:S02]  /*6f60*/  IMAD R44, R47, R4.reuse, RZ ;  /* 0x000000042f2c7224 */ /* 0x080fe400078e02ff */
[----:B------:R-:W-:-:S04]  /*6f70*/  IMAD.WIDE.U32 R46, R45, R4, R58 ;  /* 0x000000042d2e7225 */ /* 0x000fc800078e003a */
[----:B------:R-:W-:Y:S01]  /*6f80*/  IMAD R44, R45, R5, R44 ;  /* 0x000000052d2c7224 */ /* 0x000fe200078e022c */
[----:B------:R-:W-:-:S04]  /*6f90*/  LEA R4, P0, R46, UR6, 0x1 ;  /* 0x000000062e047c11 */ /* 0x000fc8000f8008ff */
[----:B------:R-:W-:-:S04]  /*6fa0*/  IADD3 R44, R44, R47, RZ ;  /* 0x0000002f2c2c7210 */ /* 0x000fc80007ffe0ff */
[----:B------:R-:W-:-:S05]  /*6fb0*/  LEA.HI.X R5, R46, UR7, R44, 0x1, P0 ;  /* 0x000000072e057c11 */ /* 0x000fca00080f0c2c */
[----:B------:R4:W-:Y:S04]  /*6fc0*/  STG.E.128 desc[UR14][R4.64], R40 ;  /* 0x0000002804007986 */ /* 0x0009e8000c101d0e */
[----:B--2---:R4:W-:Y:S04]  /*6fd0*/  STG.E.128 desc[UR14][R4.64+0x80], R36 ;  /* 0x0000802404007986 */ /* 0x0049e8000c101d0e */
[----:B-1----:R4:W-:Y:S02]  /*6fe0*/  STG.E.128 desc[UR14][R4.64+0x100], R32 ;  /* 0x0001002004007986 */ /* 0x0029e4000c101d0e */
.L_x_194:
[----:B------:R-:W-:Y:S05]  /*6ff0*/  BSYNC B0 ;  /* 0x0000000000007941 */ /* 0x000fea0003800000 */
.L_x_193:
[-C--:B------:R-:W-:Y:S01]  /*7000*/  IMAD.WIDE.U32 R60, R237, R2.reuse, R60 ;  /* 0x00000002ed3c7225 */ /* 0x080fe200078e003c */
[----:B------:R-:W-:Y:S01]  /*7010*/  ULDC.64 UR6, c[0x0][0x470] ;  /* 0x00011c0000067ab9 */ /* 0x000fe20000000a00 */
[----:B------:R-:W-:Y:S02]  /*7020*/  BSSY B0, `(.L_x_195) ;  /* 0x0000016000007945 */ /* 0x000fe40003800000 */
[----:B----4-:R-:W-:Y:S01]  /*7030*/  IMAD R4, R7, R2, RZ ;  /* 0x0000000207047224 */ /* 0x010fe200078e02ff */
        /* <DEDUP_REMOVED lines=8> */
[----:B-1----:R-:W-:Y:S01]  /*70c0*/  MOV R32, R6 ;  /* 0x0000000600207202 */ /* 0x002fe20000000f00 */
        /* <DEDUP_REMOVED lines=8> */
[----:B------:R4:W-:Y:S04]  /*7150*/  STG.E.128 desc[UR14][R34.64], R28 ;  /* 0x0000001c22007986 */ /* 0x0009e8000c101d0e */
[----:B------:R4:W-:Y:S04]  /*7160*/  STG.E.128 desc[UR14][R34.64+0x80], R20 ;  /* 0x0000801422007986 */ /* 0x0009e8000c101d0e */
[----:B------:R4:W-:Y:S02]  /*7170*/  STG.E.128 desc[UR14][R34.64+0x100], R12 ;  /* 0x0001000c22007986 */ /* 0x0009e4000c101d0e */
.L_x_196:
[----:B------:R-:W-:Y:S05]  /*7180*/  BSYNC B0 ;  /* 0x0000000000007941 */ /* 0x000fea0003800000 */
.L_x_195:
[----:B------:R-:W-:Y:S05]  /*7190*/  @P1 BRA `(.L_x_185) ;  /* 0x0000000000381947 */ /* 0x000fea0003800000 */
[----:B------:R-:W-:Y:S01]  /*71a0*/  IADD3 R7, P0, R209, 0x20, RZ ;  /* 0x00000020d1077810 */ /* 0x000fe20007f1e0ff */
[----:B-1--4-:R-:W-:Y:S01]  /*71b0*/  IMAD.MOV.U32 R12, RZ, RZ, R6 ;  /* 0x000000ffff0c7224 */ /* 0x012fe200078e0006 */
[----:B------:R-:W-:-:S03]  /*71c0*/  ULDC.64 UR6, c[0x0][0x3f8] ;  /* 0x0000fe0000067ab9 */ /* 0x000fc60000000a00 */
[----:B------:R-:W-:-:S04]  /*71d0*/  IMAD.X R13, RZ, RZ, R213, P0 ;  /* 0x000000ffff0d7224 */ /* 0x000fc800000e06d5 */
[----:B------:R-:W-:Y:S01]  /*71e0*/  IMAD R4, R13, R2, RZ ;  /* 0x000000020d047224 */ /* 0x000fe200078e02ff */
[----:B------:R-:W-:-:S03]  /*71f0*/  MOV R13, R5 ;  /* 0x00000005000d7202 */ /* 0x000fc60000000f00 */
[C---:B------:R-:W-:Y:S02]  /*7200*/  IMAD R4, R7.reuse, R3, R4 ;  /* 0x0000000307047224 */ /* 0x040fe400078e0204 */
[----:B------:R-:W-:-:S03]  /*7210*/  IMAD.WIDE.U32 R12, R7, R2, R12 ;  /* 0x00000002070c7225 */ /* 0x000fc600078e000c */
[----:B------:R-:W-:Y:S02]  /*7220*/  LEA R2, P0, R12, UR6, 0x1 ;  /* 0x000000060c027c11 */ /* 0x000fe4000f8008ff */
[----:B------:R-:W-:-:S04]  /*7230*/  IADD3 R4, R4, R13, RZ ;  /* 0x0000000d04047210 */ /* 0x000fc80007ffe0ff */
[----:B------:R-:W-:-:S05]  /*7240*/  LEA.HI.X R3, R12, UR7, R4, 0x1, P0 ;  /* 0x000000070c037c11 */ /* 0x000fca00080f0c04 */
[----:B------:R1:W-:Y:S04]  /*7250*/  STG.E.128 desc[UR14][R2.64], R24 ;  /* 0x0000001802007986 */ /* 0x0003e8000c101d0e */
[----:B------:R1:W-:Y:S04]  /*7260*/  STG.E.128 desc[UR14][R2.64+0x80], R16 ;  /* 0x0000801002007986 */ /* 0x0003e8000c101d0e */
[----:B------:R1:W-:Y:S02]  /*7270*/  STG.E.128 desc[UR14][R2.64+0x100], R8 ;  /* 0x0001000802007986 */ /* 0x0003e4000c101d0e */
.L_x_185:
[----:B------:R-:W-:Y:S05]  /*7280*/  BSYNC B1 ;  /* 0x0000000000017941 */ /* 0x000fea0003800000 */
.L_x_171:
[----:B-1-3--:R-:W1:Y:S02]  /*7290*/  LDC R3, c[0x0][0xc] ;  /* 0x00000300ff037b82 */ /* 0x00ae640000000800 */
[----:B-1----:R-:W-:-:S04]  /*72a0*/  IADD3 R212, R3, R212, RZ ;  /* 0x000000d403d47210 */ /* 0x002fc80007ffe0ff */
[----:B------:R-:W-:-:S13]  /*72b0*/  ISETP.GE.AND P0, PT, R212, UR12, PT ;  /* 0x0000000cd4007c0c */ /* 0x000fda000bf06270 */
[----:B------:R-:W-:Y:S05]  /*72c0*/  @P0 BRA `(.L_x_197) ;  /* 0x0000000000040947 */ /* 0x000fea0003800000 */
[----:B------:R-:W-:Y:S05]  /*72d0*/  BRA `(.L_x_198) ;  /* 0xffffff9400887947 */ /* 0x000fea000383ffff */
.L_x_197:
[----:B------:R-:W-:Y:S05]  /*72e0*/  EXIT ;  /* 0x000000000000794d */ /* 0x000fea0003800000 */
.L_x_199:
        /* <DEDUP_REMOVED lines=9> */
.L_x_806:


//--------------------- .text._ZN5flash44flash_bwd_dq_dk_dv_loop_seqk_parallel_kernelI23Flash_bwd_kernel_traitsILi192ELi64ELi64ELi8ELi4ELi2ELi2ELb0ELb0EN7cutlass6half_tE19Flash_kernel_traitsILi192ELi64ELi64ELi8ES3_EELb0ELb1ELb0ELb1ELb0ELb0ELb0EEEvNS_16Flash_bwd_paramsE --------------------------
	.section	.text._ZN5flash44flash_bwd_dq_dk_dv_loop_seqk_parallel_kernelI23Flash_bwd_kernel_traitsILi192ELi64ELi64ELi8ELi4ELi2ELi2ELb0ELb0EN7cutlass6half_tE19Flash_kernel_traitsILi192ELi64ELi64ELi8ES3_EELb0ELb1ELb0ELb1ELb0ELb0ELb0EEEvNS_16Flash_bwd_paramsE,"ax",@progbits
	.align	128
        .global         _ZN5flash44flash_bwd_dq_dk_dv_loop_seqk_parallel_kernelI23Flash_bwd_kernel_traitsILi192ELi64ELi64ELi8ELi4ELi2ELi2ELb0ELb0EN7cutlass6half_tE19Flash_kernel_traitsILi192ELi64ELi64ELi8ES3_EELb0ELb1ELb0ELb1ELb0ELb0ELb0EEEvNS_16Flash_bwd_paramsE
        .type           _ZN5flash44flash_bwd_dq_dk_dv_loop_seqk_parallel_kernelI23Flash_bwd_kernel_traitsILi192ELi64ELi64ELi8ELi4ELi2ELi2ELb0ELb0EN7cutlass6half_tE19Flash_kernel_traitsILi192ELi64ELi64ELi8ES3_EELb0ELb1ELb0ELb1ELb0ELb0ELb0EEEvNS_16Flash_bwd_paramsE,@function
        .size           _ZN5flash44flash_bwd_dq_dk_dv_loop_seqk_parallel_kernelI23Flash_bwd_kernel_traitsILi192ELi64ELi64ELi8ELi4ELi2ELi2ELb0ELb0EN7cutlass6half_tE19Flash_kernel_traitsILi192ELi64ELi64ELi8ES3_EELb0ELb1ELb0ELb1ELb0ELb0ELb0EEEvNS_16Flash_bwd_paramsE,(.L_x_807 - _ZN5flash44flash_bwd_dq_dk_dv_loop_seqk_parallel_kernelI23Flash_bwd_kernel_traitsILi192ELi64ELi64ELi8ELi4ELi2ELi2ELb0ELb0EN7cutlass6half_tE19Flash_kernel_traitsILi192ELi64ELi64ELi8ES3_EELb0ELb1ELb0ELb1ELb0ELb0ELb0EEEvNS_16Flash_bwd_paramsE)
        .other          _ZN5flash44flash_bwd_dq_dk_dv_loop_seqk_parallel_kernelI23Flash_bwd_kernel_traitsILi192ELi64ELi64ELi8ELi4ELi2ELi2ELb0ELb0EN7cutlass6half_tE19Flash_kernel_traitsILi192ELi64ELi64ELi8ES3_EELb0ELb1ELb0ELb1ELb0ELb0ELb0EEEvNS_16Flash_bwd_paramsE,@"STO_CUDA_ENTRY STV_DEFAULT"
_ZN5flash44flash_bwd_dq_dk_dv_loop_seqk_parallel_kernelI23Flash_bwd_kernel_traitsILi192ELi64ELi64ELi8ELi4ELi2ELi2ELb0ELb0EN7cutlass6half_tE19Flash_kernel_traitsILi192ELi64ELi64ELi8ES3_EELb0ELb1ELb0ELb1ELb0ELb0ELb0EEEvNS_16Flash_bwd_paramsE:
.text._ZN5flash44flash_bwd_dq_dk_dv_loop_seqk_parallel_kernelI23Flash_bwd_kernel_traitsILi192ELi64ELi64ELi8ELi4ELi2ELi2ELb0ELb0EN7cutlass6half_tE19Flash_kernel_traitsILi192ELi64ELi64ELi8ES3_EELb0ELb1ELb0ELb1ELb0ELb0ELb0EEEvNS_16Flash_bwd_paramsE:
        /* <DEDUP_REMOVED lines=22> */
[----:B-1----:R-:W-:Y:S01]  /*0160*/  SHF.R.S32.HI R10, RZ, 0x1f, R7 ;  /* 0x0000001fff0a7819 */ /* 0x002fe20000011407 */
[----:B------:R-:W-:-:S03]  /*0170*/  IMAD.SHL.U32 R194, R7, 0x2, RZ ;  /* 0x0000000207c27824 */ /* 0x000fc600078e00ff */
[CC--:B------:R-:W-:Y:S02]  /*0180*/  LEA.HI R16, R10.reuse, R7.reuse, RZ, 0x3 ;  /* 0x000000070a107211 */ /* 0x0c0fe400078f18ff */
[CC--:B------:R-:W-:Y:S02]  /*0190*/  LEA.HI R8, R10.reuse, R7.reuse, RZ, 0x2 ;  /* 0x000000070a087211 */ /* 0x0c0fe400078f10ff */
[----:B------:R-:W-:Y:S02]  /*01a0*/  LEA.HI R15, R10, R7, RZ, 0x4 ;  /* 0x000000070a0f7211 */ /* 0x000fe400078f20ff */
[----:B------:R-:W-:Y:S02]  /*01b0*/  SHF.R.S32.HI R199, RZ, 0x3, R16 ;  /* 0x00000003ffc77819 */ /* 0x000fe40000011410 */
[--C-:B------:R-:W-:Y:S02]  /*01c0*/  SHF.R.S32.HI R6, RZ, 0x2, R8.reuse ;  /* 0x00000002ff067819 */ /* 0x100fe40000011408 */
[----:B------:R-:W-:Y:S01]  /*01d0*/  SHF.R.S32.HI R5, RZ, 0x1f, R8 ;  /* 0x0000001fff057819 */ /* 0x000fe20000011408 */
[----:B------:R-:W-:Y:S01]  /*01e0*/  IMAD.SHL.U32 R4, R199, 0x40, RZ ;  /* 0x00000040c7047824 */ /* 0x000fe200078e00ff */
[----:B------:R-:W-:-:S02]  /*01f0*/  LOP3.LUT R3, R16, 0xfffffff8, RZ, 0xc0, !PT ;  /* 0xfffffff810037812 */ /* 0x000fc400078ec0ff */
[----:B------:R-:W-:Y:S02]  /*0200*/  SHF.R.S32.HI R2, RZ, 0x4, R15 ;  /* 0x00000004ff027819 */ /* 0x000fe4000001140f */
[----:B------:R-:W-:Y:S01]  /*0210*/  LEA.HI R5, R5, R6, RZ, 0x3 ;  /* 0x0000000605057211 */ /* 0x000fe200078f18ff */
[----:B------:R-:W-:Y:S01]  /*0220*/  IMAD.IADD R3, R7, 0x1, -R3 ;  /* 0x0000000107037824 */ /* 0x000fe200078e0a03 */
[----:B------:R-:W-:Y:S02]  /*0230*/  LEA.HI R0, R15, R2, RZ, 0x1 ;  /* 0x000000020f007211 */ /* 0x000fe400078f08ff */
[----:B------:R-:W-:Y:S01]  /*0240*/  LOP3.LUT R5, R5, 0xfffffff8, RZ, 0xc0, !PT ;  /* 0xfffffff805057812 */ /* 0x000fe200078ec0ff */
[C---:B------:R-:W-:Y:S01]  /*0250*/  IMAD.SHL.U32 R200, R3.reuse, 0x8, RZ ;  /* 0x0000000803c87824 */ /* 0x040fe200078e00ff */
[----:B------:R-:W-:Y:S01]  /*0260*/  LEA.HI R9, R10, R7, RZ, 0x5 ;  /* 0x000000070a097211 */ /* 0x000fe200078f28ff */
[----:B------:R-:W-:Y:S01]  /*0270*/  IMAD.SHL.U32 R11, R3, 0x40, RZ ;  /* 0x00000040030b7824 */ /* 0x000fe200078e00ff */
[----:B------:R-:W-:Y:S01]  /*0280*/  LOP3.LUT R15, R15, 0xfffffff0, RZ, 0xc0, !PT ;  /* 0xfffffff00f0f7812 */ /* 0x000fe200078ec0ff */
[----:B------:R-:W-:Y:S01]  /*0290*/  IMAD.IADD R5, R6, 0x1, -R5 ;  /* 0x0000000106057824 */ /* 0x000fe200078e0a05 */
[----:B------:R-:W-:-:S02]  /*02a0*/  LOP3.LUT R4, R4, 0x1c0, RZ, 0xc0, !PT ;  /* 0x000001c004047812 */ /* 0x000fc400078ec0ff */
[----:B------:R-:W-:Y:S01]  /*02b0*/  LOP3.LUT R0, R0, 0xfffffffe, RZ, 0xc0, !PT ;  /* 0xfffffffe00007812 */ /* 0x000fe200078ec0ff */
[----:B------:R-:W-:Y:S01]  /*02c0*/  IMAD.IADD R15, R7, 0x1, -R15 ;  /* 0x00000001070f7824 */ /* 0x000fe200078e0a0f */
[----:B------:R-:W-:Y:S02]  /*02d0*/  SHF.R.S32.HI R197, RZ, 0x5, R9 ;  /* 0x00000005ffc57819 */ /* 0x000fe40000011409 */
[----:B------:R-:W-:Y:S01]  /*02e0*/  SHF.R.U32.HI R198, RZ, 0x3, R4 ;  /* 0x00000003ffc67819 */ /* 0x000fe20000011604 */
[----:B------:R-:W-:Y:S01]  /*02f0*/  IMAD.IADD R0, R2, 0x1, -R0 ;  /* 0x0000000102007824 */ /* 0x000fe200078e0a00 */
[-C--:B------:R-:W-:Y:S02]  /*0300*/  LEA.HI R6, R10, R7.reuse, RZ, 0x7 ;  /* 0x000000070a067211 */ /* 0x080fe400078f38ff */
[----:B------:R-:W-:Y:S01]  /*0310*/  LOP3.LUT R8, R8, 0x7ffffffc, RZ, 0xc0, !PT ;  /* 0x7ffffffc08087812 */ /* 0x000fe200078ec0ff */
[----:B------:R-:W-:Y:S01]  /*0320*/  IMAD.SHL.U32 R12, R0, 0x200, RZ ;  /* 0x00000200000c7824 */ /* 0x000fe200078e00ff */
[----:B------:R-:W-:Y:S01]  /*0330*/  LOP3.LUT R4, R4, 0x38, R200, 0xf8, !PT ;  /* 0x0000003804047812 */ /* 0x000fe200078ef8c8 */
[----:B------:R-:W-:Y:S01]  /*0340*/  IMAD.SHL.U32 R191, R0, 0x20, RZ ;  /* 0x0000002000bf7824 */ /* 0x000fe200078e00ff */
[----:B------:R-:W-:-:S02]  /*0350*/  LEA.HI R205, R10, R7, RZ, 0x6 ;  /* 0x000000070acd7211 */ /* 0x000fc400078f30ff */
[C---:B------:R-:W-:Y:S02]  /*0360*/  LEA.HI R2, R9.reuse, R197, RZ, 0x1 ;  /* 0x000000c509027211 */ /* 0x040fe400078f08ff */
[----:B------:R-:W-:Y:S02]  /*0370*/  LOP3.LUT R196, R9, 0xffffffe0, RZ, 0xc0, !PT ;  /* 0xffffffe009c47812 */ /* 0x000fe400078ec0ff */
[----:B------:R-:W-:Y:S01]  /*0380*/  SHF.R.S32.HI R192, RZ, 0x1f, R9 ;  /* 0x0000001fffc07819 */ /* 0x000fe20000011409 */
[----:B------:R-:W-:Y:S01]  /*0390*/  IMAD.IADD R9, R7, 0x1, -R8 ;  /* 0x0000000107097824 */ /* 0x000fe200078e0a08 */
[----:B------:R-:W-:Y:S01]  /*03a0*/  LOP3.LUT P4, RZ, R3, 0x4, RZ, 0xc0, !PT ;  /* 0x0000000403ff7812 */ /* 0x000fe2000788c0ff */
[----:B------:R-:W-:Y:S01]  /*03b0*/  IMAD.SHL.U32 R8, R5, 0x40, RZ ;  /* 0x0000004005087824 */ /* 0x000fe200078e00ff */
[----:B------:R-:W-:Y:S01]  /*03c0*/  LOP3.LUT P3, RZ, R3, 0x2, RZ, 0xc0, !PT ;  /* 0x0000000203ff7812 */ /* 0x000fe2000786c0ff */
[----:B------:R-:W-:Y:S01]  /*03d0*/  IMAD.IADD R196, R7, 0x1, -R196 ;  /* 0x0000000107c47824 */ /* 0x000fe200078e0ac4 */
[----:B------:R-:W-:-:S02]  /*03e0*/  SHF.R.S32.HI R6, RZ, 0x7, R6 ;  /* 0x00000007ff067819 */ /* 0x000fc40000011406 */
[----:B------:R-:W-:Y:S02]  /*03f0*/  LOP3.LUT R198, R4, R198, RZ, 0x3c, !PT ;  /* 0x000000c604c67212 */ /* 0x000fe400078e3cff */
[----:B------:R-:W-:Y:S01]  /*0400*/  SHF.R.S32.HI R3, RZ, 0x1f, R15 ;  /* 0x0000001fff037819 */ /* 0x000fe2000001140f */
[C---:B------:R-:W-:Y:S01]  /*0410*/  IMAD.SHL.U32 R7, R6.reuse, 0x20, RZ ;  /* 0x0000002006077824 */ /* 0x040fe200078e00ff */
[----:B------:R-:W-:Y:S01]  /*0420*/  SHF.R.S32.HI R205, RZ, 0x6, R205 ;  /* 0x00000006ffcd7819 */ /* 0x000fe200000114cd */
[----:B------:R-:W-:Y:S01]  /*0430*/  IMAD R14, R6, 0x800, R12 ;  /* 0x00000800060e7824 */ /* 0x000fe200078e020c */
[----:B------:R-:W-:Y:S02]  /*0440*/  LOP3.LUT R2, R2, 0xfffffffe, RZ, 0xc0, !PT ;  /* 0xfffffffe02027812 */ /* 0x000fe400078ec0ff */
[----:B------:R-:W-:Y:S01]  /*0450*/  LOP3.LUT R13, R5, 0x1, RZ, 0xc0, !PT ;  /* 0x00000001050d7812 */ /* 0x000fe200078ec0ff */
[C---:B------:R-:W-:Y:S01]  /*0460*/  IMAD R198, R205.reuse, 0x200, R198 ;  /* 0x00000200cdc67824 */ /* 0x040fe200078e02c6 */
[----:B------:R-:W-:Y:S01]  /*0470*/  LEA.HI R192, R192, R197, RZ, 0x2 ;  /* 0x000000c5c0c07211 */ /* 0x000fe200078f10ff */
[----:B------:R-:W-:Y:S01]  /*0480*/  IMAD.SHL.U32 R205, R205, 0x8, RZ ;  /* 0x00000008cdcd7824 */ /* 0x000fe200078e00ff */
[----:B------:R-:W-:Y:S01]  /*0490*/  LEA.HI R3, R3, R15, RZ, 0x3 ;  /* 0x0000000f03037211 */ /* 0x000fe200078f18ff */
[----:B------:R-:W-:Y:S01]  /*04a0*/  IMAD.IADD R2, R197, 0x1, -R2 ;  /* 0x00000001c5027824 */ /* 0x000fe200078e0a02 */
[----:B------:R-:W-:-:S02]  /*04b0*/  ISETP.NE.U32.AND P0, PT, R13, 0x1, PT ;  /* 0x000000010d00780c */ /* 0x000fc40003f05070 */
[----:B------:R-:W-:Y:S01]  /*04c0*/  LOP3.LUT R192, R192, 0xfffffffc, RZ, 0xc0, !PT ;  /* 0xfffffffcc0c07812 */ /* 0x000fe200078ec0ff */
[----:B------:R-:W-:Y:S01]  /*04d0*/  IMAD.SHL.U32 R186, R2, 0x10, RZ ;  /* 0x0000001002ba7824 */ /* 0x000fe200078e00ff */
[----:B------:R-:W-:Y:S02]  /*04e0*/  LOP3.LUT R8, R8, 0x1c0, RZ, 0xc0, !PT ;  /* 0x000001c008087812 */ /* 0x000fe400078ec0ff */
[----:B------:R-:W-:Y:S01]  /*04f0*/  LOP3.LUT R4, R3, 0xfffffff8, RZ, 0xc0, !PT ;  /* 0xfffffff803047812 */ /* 0x000fe200078ec0ff */
[----:B------:R-:W-:Y:S01]  /*0500*/  IMAD.IADD R192, R197, 0x1, -R192 ;  /* 0x00000001c5c07824 */ /* 0x000fe200078e0ac0 */
[----:B------:R-:W-:Y:S02]  /*0510*/  LOP3.LUT R194, R7, 0x6, R194, 0xf8, !PT ;  /* 0x0000000607c27812 */ /* 0x000fe400078ef8c2 */
[----:B------:R-:W-:Y:S01]  /*0520*/  R2P PR, R5, 0x6 ;  /* 0x0000000605007804 */ /* 0x000fe20000000000 */
[----:B------:R-:W-:Y:S01]  /*0530*/  IMAD.SHL.U32 R5, R9, 0x2, RZ ;  /* 0x0000000209057824 */ /* 0x000fe200078e00ff */
[----:B------:R-:W-:Y:S01]  /*0540*/  SHF.R.U32.HI R6, RZ, 0x3, R8 ;  /* 0x00000003ff067819 */ /* 0x000fe20000011608 */
[----:B------:R-:W-:Y:S01]  /*0550*/  IMAD.IADD R4, R15, 0x1, -R4 ;  /* 0x000000010f047824 */ /* 0x000fe200078e0a04 */
[----:B------:R-:W-:Y:S01]  /*0560*/  LOP3.LUT R7, R8, 0x20, R7, 0xf8, !PT ;  /* 0x0000002008077812 */ /* 0x000fe200078ef807 */
[--C-:B------:R-:W-:Y:S01]  /*0570*/  IMAD R208, R192, 0x400, R5.reuse ;  /* 0x00000400c0d07824 */ /* 0x100fe200078e0205 */
[----:B------:R-:W-:Y:S01]  /*0580*/  LOP3.LUT R205, R205, 0x18, RZ, 0xc0, !PT ;  /* 0x00000018cdcd7812 */ /* 0x000fe200078ec0ff */
[----:B------:R-:W-:Y:S01]  /*0590*/  IMAD.SHL.U32 R4, R4, 0x40, RZ ;  /* 0x0000004004047824 */ /* 0x000fe200078e00ff */
[----:B------:R-:W-:Y:S01]  /*05a0*/  LOP3.LUT R11, R11, 0x1c0, RZ, 0xc0, !PT ;  /* 0x000001c00b0b7812 */ /* 0x000fe200078ec0ff */
[----:B------:R-:W-:Y:S01]  /*05b0*/  IMAD R5, R2, 0x400, R5 ;  /* 0x0000040002057824 */ /* 0x000fe200078e0205 */
[----:B------:R-:W-:-:S02]  /*05c0*/  LOP3.LUT R7, R7, R6, RZ, 0x3c, !PT ;  /* 0x0000000607077212 */ /* 0x000fc400078e3cff */
[----:B------:R-:W-:Y:S02]  /*05d0*/  LOP3.LUT R191, R205, 0x20, R191, 0xf8, !PT ;  /* 0x00000020cdbf7812 */ /* 0x000fe400078ef8bf */
[C---:B------:R-:W-:Y:S01]  /*05e0*/  LOP3.LUT R190, R11.reuse, 0x8, R16, 0xf8, !PT ;  /* 0x000000080bbe7812 */ /* 0x040fe200078ef810 */
[----:B------:R-:W-:Y:S01]  /*05f0*/  IMAD.IADD R208, R208, 0x1, R7 ;  /* 0x00000001d0d07824 */ /* 0x000fe200078e0207 */
[----:B------:R-:W-:Y:S01]  /*0600*/  LOP3.LUT R186, R11, 0x10, R186, 0xf8, !PT ;  /* 0x000000100bba7812 */ /* 0x000fe200078ef8ba */
[----:B------:R-:W-:Y:S01]  /*0610*/  IMAD.SHL.U32 R7, R0, 0x8, RZ ;  /* 0x0000000800077824 */ /* 0x000fe200078e00ff */
[----:B------:R-:W-:Y:S02]  /*0620*/  LOP3.LUT R205, R6, R8, R205, 0x1e, !PT ;  /* 0x0000000806cd7212 */ /* 0x000fe400078e1ecd */
[----:B------:R-:W-:Y:S02]  /*0630*/  SHF.R.U32.HI R11, RZ, 0x3, R11 ;  /* 0x00000003ff0b7819 */ /* 0x000fe4000001160b */
[----:B------:R-:W-:Y:S01]  /*0640*/  SHF.R.S32.HI R6, RZ, 0x1f, R196 ;  /* 0x0000001fff067819 */ /* 0x000fe200000114c4 */
[----:B------:R-:W-:Y:S01]  /*0650*/  IMAD.IADD R205, R5, 0x1, R205 ;  /* 0x0000000105cd7824 */ /* 0x000fe200078e02cd */
[----:B------:R-:W-:-:S02]  /*0660*/  LOP3.LUT R190, R190, R11, RZ, 0x3c, !PT ;  /* 0x0000000bbebe7212 */ /* 0x000fc400078e3cff */
[----:B------:R-:W-:Y:S01]  /*0670*/  LEA.HI R0, R6, R196, RZ, 0x2 ;  /* 0x000000c406007211 */ /* 0x000fe200078f10ff */
[----:B------:R-:W-:Y:S01]  /*0680*/  IMAD.SHL.U32 R6, R3, 0x40, RZ ;  /* 0x0000004003067824 */ /* 0x000fe200078e00ff */
[----:B------:R-:W-:Y:S01]  /*0690*/  LOP3.LUT R4, R4, 0x1c0, RZ, 0xc0, !PT ;  /* 0x000001c004047812 */ /* 0x000fe200078ec0ff */
[----:B------:R-:W-:Y:S01]  /*06a0*/  IMAD.IADD R190, R14, 0x1, R190 ;  /* 0x000000010ebe7824 */ /* 0x000fe200078e02be */
[----:B------:R-:W-:Y:S02]  /*06b0*/  SHF.R.S32.HI R195, RZ, 0x2, R0 ;  /* 0x00000002ffc37819 */ /* 0x000fe40000011400 */
[----:B------:R-:W-:Y:S01]  /*06c0*/  SHF.R.U32.HI R185, RZ, 0x3, R4 ;  /* 0x00000003ffb97819 */ /* 0x000fe20000011604 */
[----:B------:R-:W-:Y:S01]  /*06d0*/  IMAD.SHL.U32 R190, R190, 0x2, RZ ;  /* 0x00000002bebe7824 */ /* 0x000fe200078e00ff */
[----:B------:R-:W-:Y:S01]  /*06e0*/  LOP3.LUT R3, R4, 0x8, R7, 0xf8, !PT ;  /* 0x0000000804037812 */ /* 0x000fe200078ef807 */
[----:B------:R-:W-:Y:S01]  /*06f0*/  IMAD R195, R192, 0x10, R195 ;  /* 0x00000010c0c37824 */ /* 0x000fe200078e02c3 */
[----:B------:R-:W-:Y:S01]  /*0700*/  LOP3.LUT R0, R6, 0xfffffe00, RZ, 0xc0, !PT ;  /* 0xfffffe0006007812 */ /* 0x000fe200078ec0ff */
[----:B------:R-:W-:Y:S01]  /*0710*/  VIADD R188, R190, UR6 ;  /* 0x00000006bebc7c36 */ /* 0x000fe20008000000 */
[----:B------:R-:W-:-:S02]  /*0720*/  LOP3.LUT R186, R186, 0x8, R16, 0xf8, !PT ;  /* 0x00000008baba7812 */ /* 0x000fc400078ef810 */
[----:B------:R-:W-:Y:S01]  /*0730*/  LOP3.LUT R191, R185, R191, R4, 0x1e, !PT ;  /* 0x000000bfb9bf7212 */ /* 0x000fe200078e1e04 */
[--C-:B------:R-:W-:Y:S01]  /*0740*/  IMAD R192, R192, 0x400, R0.reuse ;  /* 0x00000400c0c07824 */ /* 0x100fe200078e0200 */
[----:B------:R-:W-:Y:S01]  /*0750*/  LOP3.LUT R185, R3, R185, RZ, 0x3c, !PT ;  /* 0x000000b903b97212 */ /* 0x000fe200078e3cff */
[----:B------:R-:W-:Y:S01]  /*0760*/  IMAD R2, R2, 0x400, R0 ;  /* 0x0000040002027824 */ /* 0x000fe200078e0200 */
[----:B------:R-:W-:Y:S02]  /*0770*/  LOP3.LUT R186, R12, R186, R11, 0xf6, !PT ;  /* 0x000000ba0cba7212 */ /* 0x000fe400078ef60b */
[----:B------:R-:W-:Y:S01]  /*0780*/  LEA R208, R208, UR5, 0x1 ;  /* 0x00000005d0d07c11 */ /* 0x000fe2000f8e08ff */
[----:B------:R-:W-:Y:S01]  /*0790*/  IMAD.IADD R192, R192, 0x1, R185 ;  /* 0x00000001c0c07824 */ /* 0x000fe200078e02b9 */
[----:B------:R-:W-:Y:S01]  /*07a0*/  SEL R189, R189, 0xffffffe0, !P3 ;  /* 0xffffffe0bdbd7807 */ /* 0x000fe20005800000 */
[----:B------:R-:W-:Y:S01]  /*07b0*/  IMAD.IADD R185, R185, 0x1, R2 ;  /* 0x00000001b9b97824 */ /* 0x000fe200078e0202 */
[----:B------:R-:W-:Y:S01]  /*07c0*/  SEL R187, R187, 0xffffffc0, !P4 ;  /* 0xffffffc0bbbb7807 */ /* 0x000fe20006000000 */
[----:B------:R-:W-:Y:S01]  /*07d0*/  VIADD R210, R208, 0x20 ;  /* 0x00000020d0d27836 */ /* 0x000fe20000000000 */
[----:B------:R-:W-:Y:S01]  /*07e0*/  SEL R229, R229, 0x10, !P0 ;  /* 0x00000010e5e57807 */ /* 0x000fe20004000000 */
[----:B------:R-:W-:Y:S01]  /*07f0*/  IMAD.IADD R189, R188, 0x1, R189 ;  /* 0x00000001bcbd7824 */ /* 0x000fe200078e02bd */
[----:B------:R-:W-:Y:S01]  /*0800*/  LEA R186, R186, UR5, 0x1 ;  /* 0x00000005baba7c11 */ /* 0x000fe2000f8e08ff */
[----:B------:R-:W-:Y:S01]  /*0810*/  @P1 VIADD R210, R208, 0xffffffe0 ;  /* 0xffffffe0d0d21836 */ /* 0x000fe20000000000 */
[----:B------:R-:W-:Y:S01]  /*0820*/  LEA R205, R205, UR6, 0x1 ;  /* 0x00000006cdcd7c11 */ /* 0x000fe2000f8e08ff */
[----:B------:R-:W-:Y:S01]  /*0830*/  IMAD.IADD R188, R188, 0x1, R187 ;  /* 0x00000001bcbc7824 */ /* 0x000fe200078e02bb */
[----:B------:R-:W-:Y:S01]  /*0840*/  LOP3.LUT R191, R191, R0, RZ, 0xfc, !PT ;  /* 0x00000000bfbf7212 */ /* 0x000fe200078efcff */
[----:B------:R-:W-:Y:S01]  /*0850*/  IMAD.IADD R0, R187, 0x1, R186 ;  /* 0x00000001bb007824 */ /* 0x000fe200078e02ba */
[----:B------:R-:W-:Y:S01]  /*0860*/  SHF.R.S32.HI R204, RZ, 0x1f, R195 ;  /* 0x0000001fffcc7819 */ /* 0x000fe200000114c3 */
[----:B------:R-:W-:Y:S01]  /*0870*/  VIADD R209, R205, 0x40 ;  /* 0x00000040cdd17836 */ /* 0x000fe20000000000 */
[----:B------:R-:W-:Y:S01]  /*0880*/  LEA R185, R185, UR4, 0x1 ;  /* 0x00000004b9b97c11 */ /* 0x000fe2000f8e08ff */
[----:B------:R-:W-:-:S02]  /*0890*/  IMAD.IADD R211, R208, 0x1, R229 ;  /* 0x00000001d0d37824 */ /* 0x000fc400078e02e5 */
[----:B------:R-:W-:Y:S02]  /*08a0*/  IMAD.IADD R187, R189, 0x1, R187 ;  /* 0x00000001bdbb7824 */ /* 0x000fe400078e02bb */
[----:B------:R-:W-:Y:S02]  /*08b0*/  @P2 VIADD R209, R205, 0xffffffc0 ;  /* 0xffffffc0cdd12836 */ /* 0x000fe40000000000 */
[----:B---34-:R-:W-:-:S07]  /*08c0*/  IMAD.IADD R229, R229, 0x1, R210 ;  /* 0x00000001e5e57824 */ /* 0x018fce00078e02d2 */
.L_x_246:
[----:B-1----:R-:W1:Y:S01]  /*08d0*/  LDC.64 R4, c[0x0][0x2f0] ;  /* 0x0000bc00ff047b82 */ /* 0x002e620000000a00 */
[C---:B------:R-:W-:Y:S01]  /*08e0*/  IMAD.SHL.U32 R7, R202.reuse, 0x4, RZ ;  /* 0x00000004ca077824 */ /* 0x040fe200078e00ff */
[----:B--2---:R-:W-:Y:S01]  /*08f0*/  SHF.R.S32.HI R14, RZ, 0x1f, R202 ;  /* 0x0000001fff0e7819 */ /* 0x004fe200000114ca */
        /* <DEDUP_REMOVED lines=9> */
[----:B--2---:R-:W-:-:S04]  /*0990*/  ISETP.NE.U32.AND P2, PT, R2, RZ, PT ;  /* 0x000000ff0200720c */ /* 0x004fc80003f45070 */
[----:B------:R-:W-:-:S05]  /*09a0*/  ISETP.NE.AND.EX P2, PT, R3, RZ, PT, P2 ;  /* 0x000000ff0300720c */ /* 0x000fca0003f45320 */
[----:B------:R-:W2:Y:S04]  /*09b0*/  @P4 LDG.E R20, desc[UR14][R4.64] ;  /* 0x0000000e04144981 */ /* 0x000ea8000c1e1900 */
[----:B------:R1:W2:Y:S01]  /*09c0*/  @P4 LDG.E R227, desc[UR14][R4.64+0x4] ;  /* 0x0000040e04e34981 */ /* 0x0002a2000c1e1900 */
[C---:B------:R-:W-:Y:S01]  /*09d0*/  @P3 IADD3 R10, P1, R7.reuse, UR10, RZ ;  /* 0x0000000a070a3c10 */ /* 0x040fe2000ff3e0ff */
[----:B------:R-:W-:Y:S01]  /*09e0*/  IMAD.MOV.U32 R241, RZ, RZ, RZ ;  /* 0x000000fffff17224 */ /* 0x000fe200078e00ff */
[----:B------:R-:W3:Y:S01]  /*09f0*/  LDC.U8 R8, c[0x0][0x3c2] ;  /* 0x0000f080ff087b82 */ /* 0x000ee20000000000 */
[----:B------:R-:W-:Y:S02]  /*0a00*/  @P2 IADD3 R2, P0, R7, R2, RZ ;  /* 0x0000000207022210 */ /* 0x000fe40007f1e0ff */
[----:B------:R-:W-:-:S03]  /*0a10*/  @P3 IADD3.X R11, R6, UR11, RZ, P1, !PT ;  /* 0x0000000b060b3c10 */ /* 0x000fc60008ffe4ff */
[----:B------:R-:W-:Y:S02]  /*0a20*/  @P2 IMAD.X R3, R6, 0x1, R3, P0 ;  /* 0x0000000106032824 */ /* 0x000fe400000e0603 */
[----:B------:R-:W4:Y:S04]  /*0a30*/  @P3 LDG.E R241, desc[UR14][R10.64] ;  /* 0x0000000e0af13981 */ /* 0x000f28000c1e1900 */
[----:B------:R3:W4:Y:S01]  /*0a40*/  @P2 LDG.E R240, desc[UR14][R2.64] ;  /* 0x0000000e02f02981 */ /* 0x000722000c1e1900 */
[----:B-1----:R-:W1:Y:S01]  /*0a50*/  LDC.64 R4, c[0x0][0x2f8] ;  /* 0x0000be00ff047b82 */ /* 0x002e620000000a00 */
[----:B---3--:R-:W-:-:S07]  /*0a60*/  ISETP.NE.AND P3, PT, R8, RZ, PT ;  /* 0x000000ff0800720c */ /* 0x008fce0003f65270 */
[----:B------:R-:W3:Y:S01]  /*0a70*/  @!P2 LDC.64 R2, c[0x0][0x318] ;  /* 0x0000c600ff02ab82 */ /* 0x000ee20000000a00 */
[----:B-1----:R-:W-:-:S04]  /*0a80*/  ISETP.EQ.U32.AND P1, PT, R4, RZ, PT ;  /* 0x000000ff0400720c */ /* 0x002fc80003f22070 */
[----:B------:R-:W-:Y:S02]  /*0a90*/  ISETP.EQ.OR.EX P1, PT, R5, RZ, !P3, P1 ;  /* 0x000000ff0500720c */ /* 0x000fe40005f22710 */
[----:B------:R-:W-:Y:S01]  /*0aa0*/  IADD3 R8, P0, R7, R4, RZ ;  /* 0x0000000407087210 */ /* 0x000fe20007f1e0ff */
[----:B------:R-:W-:-:S04]  /*0ab0*/  IMAD.MOV.U32 R242, RZ, RZ, -0x1 ;  /* 0xfffffffffff27424 */ /* 0x000fc800078e00ff */
[----:B------:R-:W-:Y:S02]  /*0ac0*/  IMAD.X R9, R6, 0x1, R5, P0 ;  /* 0x0000000106097824 */ /* 0x000fe400000e0605 */
[----:B------:R-:W1:Y:S01]  /*0ad0*/  @!P2 LDC R6, c[0x0][0x2cc] ;  /* 0x0000b300ff06ab82 */ /* 0x000e620000000800 */
[----:B---3--:R-:W-:-:S03]  /*0ae0*/  @!P2 ISETP.NE.U32.AND P0, PT, R2, RZ, PT ;  /* 0x000000ff0200a20c */ /* 0x008fc60003f05070 */
        /* <DEDUP_REMOVED lines=13> */
.L_x_200:
[----:B------:R-:W-:Y:S01]  /*0bc0*/  IMAD.SHL.U32 R225, R203, 0x40, RZ ;  /* 0x00000040cbe17824 */ /* 0x000fe200078e00ff */
[----:B-----5:R-:W-:-:S04]  /*0bd0*/  @!P2 IADD3 R240, R6, R2, -R241 ;  /* 0x0000000206f0a210 */ /* 0x020fc80007ffe8f1 */
[----:B------:R-:W-:-:S13]  /*0be0*/  ISETP.GT.AND P0, PT, R240, R225, PT ;  /* 0x000000e1f000720c */ /* 0x000fda0003f04270 */
[----:B------:R-:W-:Y:S05]  /*0bf0*/  @!P0 BRA `(.L_x_201) ;  /* 0x0000007c00cc8947 */ /* 0x000fea0003800000 */
[----:B--2---:R-:W2:Y:S01]  /*0c00*/  LDC R8, c[0x0][0x278] ;  /* 0x00009e00ff087b82 */ /* 0x004ea20000000800 */
[----:B------:R-:W-:Y:S01]  /*0c10*/  IABS R6, R206 ;  /* 0x000000ce00067213 */ /* 0x000fe20000000000 */
[----:B------:R-:W-:Y:S01]  /*0c20*/  IMAD.SHL.U32 R36, R202, 0x80, RZ ;  /* 0x00000080ca247824 */ /* 0x000fe200078e00ff */
[----:B------:R-:W-:Y:S02]  /*0c30*/  ISETP.NE.AND P1, PT, R242, -0x1, PT ;  /* 0xfffffffff200780c */ /* 0x000fe40003f25270 */
[----:B-1----:R-:W-:Y:S02]  /*0c40*/  IADD3 R11, R227, 0x3f, RZ ;  /* 0x0000003fe30b7810 */ /* 0x002fe40007ffe0ff */
[----:B------:R-:W-:Y:S01]  /*0c50*/  ISETP.NE.AND P2, PT, R20, -0x1, PT ;  /* 0xffffffff1400780c */ /* 0x000fe20003f45270 */
[----:B------:R-:W1:Y:S01]  /*0c60*/  LDC.64 R4, c[0x0][0x228] ;  /* 0x00008a00ff047b82 */ /* 0x000e620000000a00 */
[----:B------:R-:W-:Y:S02]  /*0c70*/  SHF.R.S32.HI R239, RZ, 0x1f, R11 ;  /* 0x0000001fffef7819 */ /* 0x000fe4000001140b */
[----:B------:R-:W-:-:S02]  /*0c80*/  SHF.L.U64.HI R33, R202, 0x7, R14 ;  /* 0x00000007ca217819 */ /* 0x000fc4000001020e */
[----:B------:R-:W-:Y:S02]  /*0c90*/  LEA.HI R239, R239, R11, RZ, 0x6 ;  /* 0x0000000befef7211 */ /* 0x000fe400078f30ff */
[----:B------:R-:W-:Y:S01]  /*0ca0*/  SEL R36, R36, RZ, P4 ;  /* 0x000000ff24247207 */ /* 0x000fe20002000000 */
[----:B------:R-:W3:Y:S01]  /*0cb0*/  LDC R28, c[0x0][0x2d4] ;  /* 0x0000b500ff1c7b82 */ /* 0x000ee20000000800 */
[----:B------:R-:W-:Y:S02]  /*0cc0*/  SEL R33, R33, RZ, P4 ;  /* 0x000000ff21217207 */ /* 0x000fe40002000000 */
[----:B------:R-:W-:Y:S02]  /*0cd0*/  SHF.R.S32.HI R207, RZ, 0x1f, R206 ;  /* 0x0000001fffcf7819 */ /* 0x000fe400000114ce */
[----:B--2---:R-:W-:-:S03]  /*0ce0*/  IABS R9, R8 ;  /* 0x0000000800097213 */ /* 0x004fc60000000000 */
[----:B------:R-:W2:Y:S01]  /*0cf0*/  LDC R23, c[0x0][0x2dc] ;  /* 0x0000b700ff177b82 */ /* 0x000ea20000000800 */
[----:B------:R-:W4:Y:S01]  /*0d00*/  I2F.RP R2, R9 ;  /* 0x0000000900027306 */ /* 0x000f220000209400 */
[----:B-1----:R-:W-:-:S06]  /*0d10*/  IMAD R12, R14, R4, RZ ;  /* 0x000000040e0c7224 */ /* 0x002fcc00078e02ff */
[----:B------:R-:W2:Y:S01]  /*0d20*/  LDC R22, c[0x0][0x270] ;  /* 0x00009c00ff167b82 */ /* 0x000ea20000000800 */
[----:B------:R-:W-:-:S04]  /*0d30*/  IMAD.WIDE.U32 R24, R202, R4, RZ ;  /* 0x00000004ca187225 */ /* 0x000fc800078e00ff */
[C---:B------:R-:W-:Y:S02]  /*0d40*/  IMAD R5, R202.reuse, R5, R12 ;  /* 0x00000005ca057224 */ /* 0x040fe400078e020c */
[----:B---3--:R-:W-:Y:S01]  /*0d50*/  IMAD.WIDE.U32 R30, R202, R28, RZ ;  /* 0x0000001cca1e7225 */ /* 0x008fe200078e00ff */
[----:B------:R-:W1:Y:S01]  /*0d60*/  LDC.U8 R4, c[0x0][0x3d8] ;  /* 0x0000f600ff047b82 */ /* 0x000e620000000000 */
[----:B----4-:R-:W3:Y:S02]  /*0d70*/  MUFU.RCP R2, R2 ;  /* 0x0000000200027308 */ /* 0x010ee40000001000 */
[----:B------:R-:W-:Y:S01]  /*0d80*/  IMAD.IADD R21, R25, 0x1, R5 ;  /* 0x0000000119157824 */ /* 0x000fe200078e0205 */
[----:B------:R-:W-:-:S05]  /*0d90*/  SHF.R.S32.HI R5, RZ, 0x1f, R28 ;  /* 0x0000001fff057819 */ /* 0x000fca000001141c */
[----:B------:R-:W-:-:S04]  /*0da0*/  IMAD R5, R5, R202, RZ ;  /* 0x000000ca05057224 */ /* 0x000fc800078e02ff */
[----:B------:R-:W-:Y:S02]  /*0db0*/  IMAD R5, R14, R28, R5 ;  /* 0x0000001c0e057224 */ /* 0x000fe400078e0205 */
[----:B--2---:R-:W-:-:S03]  /*0dc0*/  IMAD.WIDE R34, R23, R22, RZ ;  /* 0x0000001617227225 */ /* 0x004fc600078e02ff */
[----:B------:R-:W-:Y:S02]  /*0dd0*/  IADD3 R5, R31, R5, RZ ;  /* 0x000000051f057210 */ /* 0x000fe40007ffe0ff */
[----:B---3--:R-:W-:Y:S01]  /*0de0*/  IADD3 R2, R2, 0xffffffe, RZ ;  /* 0x0ffffffe02027810 */ /* 0x008fe20007ffe0ff */
[-C--:B------:R-:W-:Y:S02]  /*0df0*/  IMAD R25, R35, R30.reuse, RZ ;  /* 0x0000001e23197224 */ /* 0x080fe400078e02ff */
[C---:B------:R-:W-:Y:S01]  /*0e00*/  IMAD.WIDE.U32 R30, R34.reuse, R30, RZ ;  /* 0x0000001e221e7225 */ /* 0x040fe200078e00ff */
[----:B------:R-:W2:Y:S03]  /*0e10*/  F2I.FTZ.U32.TRUNC.NTZ R3, R2 ;  /* 0x0000000200037305 */ /* 0x000ea6000021f000 */
[C---:B------:R-:W-:Y:S02]  /*0e20*/  IMAD R25, R34.reuse, R5, R25 ;  /* 0x0000000522197224 */ /* 0x040fe400078e0219 */
[----:B------:R-:W-:-:S03]  /*0e30*/  IMAD.WIDE.U32 R26, R34, R20, RZ ;  /* 0x00000014221a7225 */ /* 0x000fc600078e00ff */
[----:B------:R-:W-:Y:S02]  /*0e40*/  IADD3 R25, R31, R25, RZ ;  /* 0x000000191f197210 */ /* 0x000fe40007ffe0ff */
[----:B------:R-:W-:Y:S01]  /*0e50*/  SEL R26, R30, R26, !P2 ;  /* 0x0000001a1e1a7207 */ /* 0x000fe20005000000 */
[----:B------:R-:W3:Y:S01]  /*0e60*/  LDC.U8 R31, c[0x0][0x480] ;  /* 0x00012000ff1f7b82 */ /* 0x000ee20000000000 */
[----:B--2---:R-:W-:-:S04]  /*0e70*/  IMAD.MOV R2, RZ, RZ, -R3 ;  /* 0x000000ffff027224 */ /* 0x004fc800078e0a03 */
[----:B------:R-:W-:Y:S01]  /*0e80*/  IMAD R15, R2, R9, RZ ;  /* 0x00000009020f7224 */ /* 0x000fe200078e02ff */
[----:B------:R-:W-:-:S05]  /*0e90*/  MOV R2, RZ ;  /* 0x000000ff00027202 */ /* 0x000fca0000000f00 */
[----:B------:R-:W-:Y:S02]  /*0ea0*/  IMAD.HI.U32 R15, R3, R15, R2 ;  /* 0x0000000f030f7227 */ /* 0x000fe400078e0002 */
[----:B------:R-:W2:Y:S04]  /*0eb0*/  LDC.64 R2, c[0x0][0x240] ;  /* 0x00009000ff027b82 */ /* 0x000ea80000000a00 */
[----:B------:R-:W-:-:S04]  /*0ec0*/  IMAD.HI.U32 R15, R15, R6, RZ ;  /* 0x000000060f0f7227 */ /* 0x000fc800078e00ff */
[----:B------:R-:W-:-:S04]  /*0ed0*/  IMAD.MOV R10, RZ, RZ, -R15 ;  /* 0x000000ffff0a7224 */ /* 0x000fc800078e0a0f */
[C---:B------:R-:W-:Y:S02]  /*0ee0*/  IMAD R10, R9.reuse, R10, R6 ;  /* 0x0000000a090a7224 */ /* 0x040fe400078e0206 */
[----:B------:R-:W4:Y:S03]  /*0ef0*/  @P1 LDC.64 R6, c[0x0][0x250] ;  /* 0x00009400ff061b82 */ /* 0x000f260000000a00 */
[----:B------:R-:W-:Y:S01]  /*0f00*/  ISETP.GT.U32.AND P5, PT, R9, R10, PT ;  /* 0x0000000a0900720c */ /* 0x000fe20003fa4070 */
[----:B--2---:R-:W-:-:S04]  /*0f10*/  IMAD.WIDE.U32 R12, R20, R2, RZ ;  /* 0x00000002140c7225 */ /* 0x004fc800078e00ff */
[----:B------:R-:W-:Y:S01]  /*0f20*/  IMAD R11, R20, R3, RZ ;  /* 0x00000003140b7224 */ /* 0x000fe200078e02ff */
[----:B------:R-:W-:-:S07]  /*0f30*/  SEL R24, R24, R12, !P2 ;  /* 0x0000000c18187207 */ /* 0x000fce0005000000 */
[-C--:B------:R-:W-:Y:S02]  /*0f40*/  @!P5 IADD3 R10, R10, -R9.reuse, RZ ;  /* 0x800000090a0ad210 */ /* 0x080fe40007ffe0ff */
[----:B------:R-:W-:Y:S02]  /*0f50*/  @!P5 IADD3 R15, R15, 0x1, RZ ;  /* 0x000000010f0fd810 */ /* 0x000fe40007ffe0ff */
[----:B------:R-:W-:Y:S01]  /*0f60*/  ISETP.GE.U32.AND P3, PT, R10, R9, PT ;  /* 0x000000090a00720c */ /* 0x000fe20003f66070 */
[----:B------:R-:W-:Y:S01]  /*0f70*/  @P1 IMAD.IADD R9, R241, 0x1, R242 ;  /* 0x00000001f1091824 */ /* 0x000fe200078e02f2 */
[----:B------:R-:W-:Y:S02]  /*0f80*/  LOP3.LUT R10, R206, R8, RZ, 0x3c, !PT ;  /* 0x00000008ce0a7212 */ /* 0x000fe400078e3cff */
[----:B------:R-:W-:Y:S01]  /*0f90*/  @P2 IADD3 R21, R13, R11, RZ ;  /* 0x0000000b0d152210 */ /* 0x000fe20007ffe0ff */
[----:B----4-:R-:W-:Y:S01]  /*0fa0*/  @P1 IMAD.WIDE.U32 R18, R9, R6, RZ ;  /* 0x0000000609121225 */ /* 0x010fe200078e00ff */
[----:B------:R-:W2:Y:S01]  /*0fb0*/  @!P2 LDC.64 R12, c[0x0][0x418] ;  /* 0x00010600ff0cab82 */ /* 0x000ea20000000a00 */
[----:B------:R-:W-:-:S02]  /*0fc0*/  ISETP.GE.AND P0, PT, R10, RZ, PT ;  /* 0x000000ff0a00720c */ /* 0x000fc40003f06270 */
[----:B------:R-:W-:Y:S01]  /*0fd0*/  @P1 IMAD R16, R9, R7, RZ ;  /* 0x0000000709101224 */ /* 0x000fe200078e02ff */
[----:B------:R-:W-:Y:S02]  /*0fe0*/  @P1 MOV R17, R18 ;  /* 0x0000001200111202 */ /* 0x000fe40000000f00 */
[----:B------:R-:W-:Y:S01]  /*0ff0*/  ISETP.NE.AND P5, PT, R8, RZ, PT ;  /* 0x000000ff0800720c */ /* 0x000fe20003fa5270 */
[----:B------:R-:W4:Y:S01]  /*1000*/  S2R R18, SR_CTAID.X ;  /* 0x0000000000127919 */ /* 0x000f220000002500 */
[----:B------:R-:W-:Y:S01]  /*1010*/  @P3 IADD3 R15, R15, 0x1, RZ ;  /* 0x000000010f0f3810 */ /* 0x000fe20007ffe0ff */
[----:B------:R-:W-:Y:S01]  /*1020*/  @P1 IMAD.IADD R16, R19, 0x1, R16 ;  /* 0x0000000113101824 */ /* 0x000fe200078e0210 */
[----:B-1----:R-:W-:Y:S01]  /*1030*/  ISETP.NE.AND P3, PT, R4, RZ, PT ;  /* 0x000000ff0400720c */ /* 0x002fe20003f65270 */
[----:B------:R-:W1:Y:S01]  /*1040*/  @P2 LDC.64 R10, c[0x0][0x420] ;  /* 0x00010800ff0a2b82 */ /* 0x000e620000000a00 */
[----:B------:R-:W-:Y:S02]  /*1050*/  IMAD R4, R35, R20, RZ ;  /* 0x0000001423047224 */ /* 0x000fe400078e02ff */
[----:B------:R-:W-:-:S03]  /*1060*/  @!P0 IMAD.MOV R15, RZ, RZ, -R15 ;  /* 0x000000ffff0f8224 */ /* 0x000fc600078e0a0f */
[----:B------:R-:W-:Y:S02]  /*1070*/  @P2 IADD3 R25, R27, R4, RZ ;  /* 0x000000041b192210 */ /* 0x000fe40007ffe0ff */
[----:B------:R-:W5:Y:S01]  /*1080*/  LDC R19, c[0x0][0x2c4] ;  /* 0x0000b100ff137b82 */ /* 0x000f620000000800 */
[----:B------:R-:W-:Y:S02]  /*1090*/  @!P5 LOP3.LUT R15, RZ, R8, RZ, 0x33, !PT ;  /* 0x00000008ff0fd212 */ /* 0x000fe400078e33ff */
[----:B------:R-:W-:Y:S01]  /*10a0*/  LOP3.LUT R27, R239, 0xffffffc0, RZ, 0xc0, !PT ;  /* 0xffffffc0ef1b7812 */ /* 0x000fe200078ec0ff */
[-C--:B--2---:R-:W-:Y:S01]  /*10b0*/  @!P2 IMAD R32, R14, R12.reuse, RZ ;  /* 0x0000000c0e20a224 */ /* 0x084fe200078e02ff */
[----:B------:R-:W-:Y:S01]  /*10c0*/  SHF.R.S32.HI R239, RZ, 0x6, R239 ;  /* 0x00000006ffef7819 */ /* 0x000fe200000114ef */
[C---:B------:R-:W-:Y:S02]  /*10d0*/  @!P2 IMAD.WIDE.U32 R38, R202.reuse, R12, RZ ;  /* 0x0000000cca26a225 */ /* 0x040fe400078e00ff */
[----:B------:R-:W4:Y:S01]  /*10e0*/  LDC.64 R4, c[0x0][0x488] ;  /* 0x00012200ff047b82 */ /* 0x000f220000000a00 */
[----:B------:R-:W-:Y:S01]  /*10f0*/  IADD3 R27, R27, -0x40, RZ ;  /* 0xffffffc01b1b7810 */ /* 0x000fe20007ffe0ff */
[----:B------:R-:W-:-:S03]  /*1100*/  @!P2 IMAD R32, R202, R13, R32 ;  /* 0x0000000dca20a224 */ /* 0x000fc600078e0220 */
[----:B------:R-:W-:Y:S02]  /*1110*/  IADD3 R36, P0, R27, R36, RZ ;  /* 0x000000241b247210 */ /* 0x000fe40007f1e0ff */
[----:B------:R-:W-:Y:S01]  /*1120*/  SHF.R.S32.HI R29, RZ, 0x1f, R27 ;  /* 0x0000001fff1d7819 */ /* 0x000fe2000001141b */
[----:B------:R-:W2:Y:S01]  /*1130*/  @P3 LDC R30, c[0x0][0x2e4] ;  /* 0x0000b900ff1e3b82 */ /* 0x000ea20000000800 */
[C---:B-1----:R-:W-:Y:S02]  /*1140*/  @P2 IMAD.WIDE.U32 R40, R20.reuse, R10, RZ ;  /* 0x0000000a14282225 */ /* 0x042fe400078e00ff */
[----:B------:R-:W-:Y:S02]  /*1150*/  IADD3.X R33, R29, R33, RZ, P0, !PT ;  /* 0x000000211d217210 */ /* 0x000fe400007fe4ff */
[----:B------:R-:W-:Y:S01]  /*1160*/  IMAD R13, R35, R36, RZ ;  /* 0x00000024230d7224 */ /* 0x000fe200078e02ff */
[----:B---3--:R-:W-:Y:S01]  /*1170*/  ISETP.NE.AND P0, PT, R31, RZ, PT ;  /* 0x000000ff1f00720c */ /* 0x008fe20003f05270 */
[----:B------:R-:W-:Y:S01]  /*1180*/  @P2 IMAD R11, R20, R11, R41 ;  /* 0x0000000b140b2224 */ /* 0x000fe200078e0229 */
[----:B------:R-:W1:Y:S01]  /*1190*/  @P1 LDC.64 R8, c[0x0][0x248] ;  /* 0x00009200ff081b82 */ /* 0x000e620000000a00 */
[----:B-----5:R-:W-:Y:S01]  /*11a0*/  @P3 IMAD R37, R202, R19, RZ ;  /* 0x00000013ca253224 */ /* 0x020fe200078e02ff */
[----:B------:R-:W-:Y:S01]  /*11b0*/  @!P2 IADD3 R11, R39, R32, RZ ;  /* 0x00000020270ba210 */ /* 0x000fe20007ffe0ff */
[----:B------:R-:W-:-:S02]  /*11c0*/  IMAD R13, R34, R33, R13 ;  /* 0x00000021220d7224 */ /* 0x000fc400078e020d */
[----:B------:R-:W-:Y:S01]  /*11d0*/  @P2 IMAD.MOV.U32 R10, RZ, RZ, R40 ;  /* 0x000000ffff0a2224 */ /* 0x000fe200078e0028 */
[----:B------:R-:W-:Y:S01]  /*11e0*/  @P3 SEL R12, R37, R20, !P2 ;  /* 0x00000014250c3207 */ /* 0x000fe20005000000 */
[----:B------:R-:W-:Y:S01]  /*11f0*/  IMAD.WIDE.U32 R36, R34, R36, RZ ;  /* 0x0000002422247225 */ /* 0x000fe200078e00ff */
[----:B------:R-:W-:-:S03]  /*1200*/  @!P2 MOV R10, R38 ;  /* 0x00000026000aa202 */ /* 0x000fc60000000f00 */
[----:B----4-:R-:W-:-:S04]  /*1210*/  IMAD.WIDE.U32 R32, R18, R4, RZ ;  /* 0x0000000412207225 */ /* 0x010fc800078e00ff */
[----:B------:R-:W-:Y:S01]  /*1220*/  @P1 IMAD.IADD R4, R241, 0x1, R242 ;  /* 0x00000001f1041824 */ /* 0x000fe200078e02f2 */
[----:B------:R-:W-:Y:S01]  /*1230*/  SEL R32, R32, RZ, P0 ;  /* 0x000000ff20207207 */ /* 0x000fe20000000000 */
[----:B--2---:R-:W-:Y:S02]  /*1240*/  @P3 IMAD R30, R206, R30, R12 ;  /* 0x0000001ece1e3224 */ /* 0x004fe400078e020c */
[----:B------:R-:W-:Y:S02]  /*1250*/  IMAD R5, R18, R5, R33 ;  /* 0x0000000512057224 */ /* 0x000fe400078e0221 */
[----:B------:R-:W-:Y:S02]  /*1260*/  @!P3 IMAD R12, R202, R22, R206 ;  /* 0x00000016ca0cb224 */ /* 0x000fe400078e02ce */
[----:B------:R-:W-:Y:S01]  /*1270*/  IMAD R34, R206, R23, RZ ;  /* 0x00000017ce227224 */ /* 0x000fe200078e02ff */
[----:B------:R-:W-:Y:S01]  /*1280*/  SEL R31, R5, RZ, P0 ;  /* 0x000000ff051f7207 */ /* 0x000fe20000000000 */
[----:B-1----:R-:W-:-:S02]  /*1290*/  @P1 IMAD R18, R4, R9, RZ ;  /* 0x0000000904121224 */ /* 0x002fc400078e02ff */
[----:B------:R-:W-:Y:S01]  /*12a0*/  @P1 IMAD.WIDE.U32 R38, R4, R8, RZ ;  /* 0x0000000804261225 */ /* 0x000fe200078e00ff */
[----:B------:R-:W-:-:S03]  /*12b0*/  SHF.R.S32.HI R33, RZ, 0x1f, R34 ;  /* 0x0000001fff217819 */ /* 0x000fc60000011422 */
[----:B------:R-:W-:Y:S01]  /*12c0*/  @!P3 IMAD R30, R12, R19, RZ ;  /* 0x000000130c1eb224 */ /* 0x000fe200078e02ff */
[----:B------:R-:W-:Y:S02]  /*12d0*/  SHF.R.S32.HI R12, RZ, 0x1f, R225 ;  /* 0x0000001fff0c7819 */ /* 0x000fe400000114e1 */
        /* <DEDUP_REMOVED lines=15> */
.L_x_202:
        /* <DEDUP_REMOVED lines=13> */
.L_x_203:
        /* <DEDUP_REMOVED lines=10> */
.L_x_204:
[----:B------:R-:W-:-:S04]  /*1540*/  IMAD R4, R202, R22, R206 ;  /* 0x00000016ca047224 */ /* 0x000fc800078e02ce */
[----:B------:R-:W-:-:S07]  /*1550*/  IMAD R28, R4, R28, RZ ;  /* 0x0000001c041c7224 */ /* 0x000fce00078e02ff */
.L_x_205:
[----:B------:R-:W1:Y:S01]  /*1560*/  LDC.64 R4, c[0x0][0x420] ;  /* 0x00010800ff047b82 */ /* 0x000e620000000a00 */
[----:B------:R-:W-:Y:S01]  /*1570*/  IMAD R22, R23, R22, RZ ;  /* 0x0000001617167224 */ /* 0x000fe200078e02ff */
[----:B------:R-:W-:Y:S01]  /*1580*/  IADD3 R10, P4, R200, R10, RZ ;  /* 0x0000000ac80a7210 */ /* 0x000fe20007f9e0ff */
[C---:B------:R-:W-:Y:S01]  /*1590*/  IMAD.IADD R30, R27.reuse, 0x1, R30 ;  /* 0x000000011b1e7824 */ /* 0x040fe200078e021e */
[----:B------:R-:W-:Y:S01]  /*15a0*/  SHF.R.S32.HI R201, RZ, 0x1f, R200 ;  /* 0x0000001fffc97819 */ /* 0x000fe200000114c8 */
[----:B------:R-:W-:Y:S01]  /*15b0*/  IMAD.SHL.U32 R20, R22, 0x40, RZ ;  /* 0x0000004016147824 */ /* 0x000fe200078e00ff */
[----:B------:R-:W-:Y:S01]  /*15c0*/  IADD3 R28, R27, R28, RZ ;  /* 0x0000001c1b1c7210 */ /* 0x000fe20007ffe0ff */
[----:B------:R-:W-:Y:S01]  /*15d0*/  ULDC UR4, c[0x0][0x398] ;  /* 0x0000e60000047ab9 */ /* 0x000fe20000000800 */
[----:B------:R-:W-:Y:S01]  /*15e0*/  IMAD R22, R197, R22, R196 ;  /* 0x00000016c5167224 */ /* 0x000fe200078e02c4 */
[----:B------:R-:W-:Y:S01]  /*15f0*/  ULDC.64 UR6, c[0x0][0x428] ;  /* 0x00010a0000067ab9 */ /* 0x000fe20000000a00 */
[----:B------:R-:W-:Y:S01]  /*1600*/  IADD3 R34, P3, P2, R36, R20, R34 ;  /* 0x0000001424227210 */ /* 0x000fe20007a7e022 */
[----:B------:R-:W-:Y:S01]  /*1610*/  IMAD.X R11, R201, 0x1, R11, P4 ;  /* 0x00000001c90b7824 */ /* 0x000fe200020e060b */
[----:B------:R-:W-:Y:S01]  /*1620*/  SHF.R.S32.HI R20, RZ, 0x1f, R20 ;  /* 0x0000001fff147819 */ /* 0x000fe20000011414 */
[----:B------:R-:W-:Y:S01]  /*1630*/  ULDC.64 UR8, c[0x0][0x210] ;  /* 0x0000840000087ab9 */ /* 0x000fe20000000a00 */
[----:B------:R-:W-:Y:S01]  /*1640*/  BSSY B1, `(.L_x_201) ;  /* 0x000074e000017945 */ /* 0x000fe20003800000 */
[----:B------:R-:W-:Y:S01]  /*1650*/  VIADD R219, R200, 0x80 ;  /* 0x00000080c8db7836 */ /* 0x000fe20000000000 */
[----:B------:R-:W-:-:S02]  /*1660*/  IADD3.X R33, R35, R20, R33, P3, P2 ;  /* 0x0000001423217210 */ /* 0x000fc40001fe4421 */
[----:B------:R-:W-:Y:S02]  /*1670*/  IADD3 R20, P3, P2, R32, R34, R26 ;  /* 0x0000002220147210 */ /* 0x000fe40007a7e01a */
[----:B------:R-:W2:Y:S01]  /*1680*/  LDC.64 R34, c[0x0][0x2b0] ;  /* 0x0000ac00ff227b82 */ /* 0x000ea20000000a00 */
[----:B------:R-:W-:Y:S02]  /*1690*/  IADD3 R218, R200, 0x40, RZ ;  /* 0x00000040c8da7810 */ /* 0x000fe40007ffe0ff */
[----:B------:R-:W-:Y:S01]  /*16a0*/  IADD3.X R25, R31, R33, R25, P3, P2 ;  /* 0x000000211f197210 */ /* 0x000fe20001fe4419 */
[----:B-1----:R-:W-:Y:S01]  /*16b0*/  IMAD R36, R29, R4, RZ ;  /* 0x000000041d247224 */ /* 0x002fe200078e02ff */
[----:B------:R-:W-:Y:S01]  /*16c0*/  IADD3 R20, P2, R22, R20, RZ ;  /* 0x0000001416147210 */ /* 0x000fe20007f5e0ff */
[----:B------:R-:W-:Y:S01]  /*16d0*/  IMAD.WIDE.U32 R38, R27, R4, R10 ;  /* 0x000000041b267225 */ /* 0x000fe200078e000a */
[----:B------:R-:W-:Y:S01]  /*16e0*/  SHF.R.S32.HI R10, RZ, 0x1f, R199 ;  /* 0x0000001fff0a7819 */ /* 0x000fe200000114c7 */
[----:B------:R-:W1:Y:S01]  /*16f0*/  LDC.64 R32, c[0x0][0x478] ;  /* 0x00011e00ff207b82 */ /* 0x000e620000000a00 */
[----:B------:R-:W-:Y:S01]  /*1700*/  IADD3 R11, P3, R199, R27, RZ ;  /* 0x0000001bc70b7210 */ /* 0x000fe20007f7e0ff */
[----:B------:R-:W-:Y:S01]  /*1710*/  IMAD R36, R27, R5, R36 ;  /* 0x000000051b247224 */ /* 0x000fe200078e0224 */
[----:B------:R-:W-:-:S02]  /*1720*/  IADD3 R27, -R240, R227, R225 ;  /* 0x000000e3f01b7210 */ /* 0x000fc40007ffe1e1 */
[----:B------:R-:W-:Y:S01]  /*1730*/  IADD3.X R23, R10, R29, RZ, P3, !PT ;  /* 0x0000001d0a177210 */ /* 0x000fe20001ffe4ff */
[----:B------:R-:W-:Y:S01]  /*1740*/  IMAD.IADD R37, R39, 0x1, R36 ;  /* 0x0000000127257824 */ /* 0x000fe200078e0224 */
[----:B------:R-:W-:Y:S01]  /*1750*/  LEA.HI.X.SX32 R22, R22, R25, 0x1, P2 ;  /* 0x0000001916167211 */ /* 0x000fe200010f0eff */
[----:B------:R-:W-:Y:S02]  /*1760*/  VIADD R27, R27, -UR4 ;  /* 0x800000041b1b7c36 */ /* 0x000fe40008000000 */
[-C--:B------:R-:W-:Y:S02]  /*1770*/  IMAD R23, R23, R2.reuse, RZ ;  /* 0x0000000217177224 */ /* 0x080fe400078e02ff */
[----:B------:R-:W-:Y:S02]  /*1780*/  IMAD.MOV.U32 R36, RZ, RZ, R38 ;  /* 0x000000ffff247224 */ /* 0x000fe400078e0026 */
[C---:B------:R-:W-:Y:S02]  /*1790*/  IMAD R23, R11.reuse, R3, R23 ;  /* 0x000000030b177224 */ /* 0x040fe400078e0217 */
[----:B------:R-:W-:Y:S01]  /*17a0*/  IMAD.WIDE.U32 R38, R11, R2, R200 ;  /* 0x000000020b267225 */ /* 0x000fe200078e00c8 */
[----:B------:R-:W-:-:S03]  /*17b0*/  SHF.R.S32.HI R11, RZ, 0x1f, R27 ;  /* 0x0000001fff0b7819 */ /* 0x000fc6000001141b */
[----:B------:R-:W-:Y:S01]  /*17c0*/  IMAD R25, R207, UR6, RZ ;  /* 0x00000006cf197c24 */ /* 0x000fe2000f8e02ff */
[----:B------:R-:W-:Y:S01]  /*17d0*/  LEA.HI R11, R11, R27, RZ, 0x6 ;  /* 0x0000001b0b0b7211 */ /* 0x000fe200078f30ff */
[----:B------:R-:W-:Y:S01]  /*17e0*/  IMAD.WIDE.U32 R36, R206, UR6, R36 ;  /* 0x00000006ce247c25 */ /* 0x000fe2000f8e0024 */
[----:B------:R-:W-:Y:S02]  /*17f0*/  IADD3 R26, P3, R24, R38, RZ ;  /* 0x00000026181a7210 */ /* 0x000fe40007f7e0ff */
[----:B------:R-:W-:Y:S01]  /*1800*/  SHF.R.S32.HI R11, RZ, 0x6, R11 ;  /* 0x00000006ff0b7819 */ /* 0x000fe2000001140b */
[----:B------:R-:W-:Y:S01]  /*1810*/  IMAD R25, R206, UR7, R25 ;  /* 0x00000007ce197c24 */ /* 0x000fe2000f8e0219 */
[----:B------:R-:W-:Y:S01]  /*1820*/  ULDC.64 UR6, c[0x0][0x400] ;  /* 0x0001000000067ab9 */ /* 0x000fe20000000a00 */
[----:B------:R-:W-:Y:S01]  /*1830*/  IADD3.X R27, R21, R39, R23, P3, !PT ;  /* 0x00000027151b7210 */ /* 0x000fe20001ffe417 */
[----:B------:R-:W-:Y:S01]  /*1840*/  IMAD.MOV.U32 R24, RZ, RZ, R36 ;  /* 0x000000ffff187224 */ /* 0x000fe200078e0024 */
[----:B------:R-:W-:Y:S01]  /*1850*/  LEA R246, P2, R20, UR6, 0x2 ;  /* 0x0000000614f67c11 */ /* 0x000fe2000f8410ff */
[----:B-1----:R-:W-:Y:S01]  /*1860*/  IMAD.WIDE R28, R28, 0x4, R32 ;  /* 0x000000041c1c7825 */ /* 0x002fe200078e0220 */
[----:B------:R-:W-:-:S02]  /*1870*/  VIMNMX R228, RZ, R11, !PT ;  /* 0x0000000bffe47248 */ /* 0x000fc40007fe0100 */
[----:B------:R-:W-:Y:S01]  /*1880*/  LEA.HI.X R247, R20, UR7, R22, 0x2, P2 ;  /* 0x0000000714f77c11 */ /* 0x000fe200090f1416 */
[----:B------:R-:W-:Y:S01]  /*1890*/  ULDC.64 UR6, c[0x0][0x258] ;  /* 0x0000960000067ab9 */ /* 0x000fe20000000a00 */
[----:B------:R-:W-:Y:S01]  /*18a0*/  ISETP.GT.AND P4, PT, R239, R228, PT ;  /* 0x000000e4ef00720c */ /* 0x000fe20003f84270 */
[----:B------:R-:W-:Y:S01]  /*18b0*/  IMAD R20, R207, UR6, RZ ;  /* 0x00000006cf147c24 */ /* 0x000fe2000f8e02ff */
[----:B------:R-:W-:Y:S01]  /*18c0*/  IADD3 R25, R37, R25, RZ ;  /* 0x0000001925197210 */ /* 0x000fe20007ffe0ff */
[----:B------:R-:W-:Y:S01]  /*18d0*/  IMAD R22, R10, R4, RZ ;  /* 0x000000040a167224 */ /* 0x000fe200078e02ff */
[----:B------:R-:W-:Y:S01]  /*18e0*/  MOV R231, R28 ;  /* 0x0000001c00e77202 */ /* 0x000fe20000000f00 */
[C---:B------:R-:W-:Y:S01]  /*18f0*/  IMAD R20, R206.reuse, UR7, R20 ;  /* 0x00000007ce147c24 */ /* 0x040fe2000f8e0214 */
[----:B------:R-:W-:Y:S01]  /*1900*/  IADD3 R239, R239, -0x1, RZ ;  /* 0xffffffffefef7810 */ /* 0x000fe20007ffe0ff */
[----:B------:R-:W-:Y:S01]  /*1910*/  IMAD.WIDE.U32 R26, R206, UR6, R26 ;  /* 0x00000006ce1a7c25 */ /* 0x000fe2000f8e001a */
[----:B------:R-:W-:-:S03]  /*1920*/  ULDC.64 UR6, c[0x0][0x3e0] ;  /* 0x0000f80000067ab9 */ /* 0x000fc60000000a00 */
[----:B------:R-:W-:Y:S01]  /*1930*/  IMAD R22, R199, R5, R22 ;  /* 0x00000005c7167224 */ /* 0x000fe200078e0216 */
[----:B------:R-:W-:Y:S01]  /*1940*/  IADD3 R20, R27, R20, RZ ;  /* 0x000000141b147210 */ /* 0x000fe20007ffe0ff */
[----:B------:R-:W-:Y:S01]  /*1950*/  IMAD.WIDE.U32 R24, R199, R4, R24 ;  /* 0x00000004c7187225 */ /* 0x000fe200078e0018 */
[----:B------:R-:W-:-:S03]  /*1960*/  LEA R250, P3, R26, UR8, 0x1 ;  /* 0x000000081afa7c11 */ /* 0x000fc6000f8608ff */
[----:B--2---:R-:W-:Y:S01]  /*1970*/  IMAD.WIDE R30, R30, 0x4, R34 ;  /* 0x000000041e1e7825 */ /* 0x004fe200078e0222 */
[----:B------:R-:W-:Y:S02]  /*1980*/  LEA R248, P2, R24, UR6, 0x1 ;  /* 0x0000000618f87c11 */ /* 0x000fe4000f8408ff */
[----:B------:R-:W-:Y:S01]  /*1990*/  LEA.HI.X R251, R26, UR9, R20, 0x1, P3 ;  /* 0x000000091afb7c11 */ /* 0x000fe200098f0c14 */
[----:B------:R-:W-:Y:S01]  /*19a0*/  IMAD.IADD R22, R25, 0x1, R22 ;  /* 0x0000000119167824 */ /* 0x000fe200078e0216 */
[----:B------:R-:W-:Y:S01]  /*19b0*/  MOV R233, R30 ;  /* 0x0000001e00e97202 */ /* 0x000fe20000000f00 */
[----:B------:R-:W-:Y:S02]  /*19c0*/  IMAD.MOV.U32 R230, RZ, RZ, R29 ;  /* 0x000000ffffe67224 */ /* 0x000fe400078e001d */
[----:B------:R-:W-:Y:S01]  /*19d0*/  IMAD.MOV.U32 R232, RZ, RZ, R31 ;  /* 0x000000ffffe87224 */ /* 0x000fe200078e001f */
[----:B------:R-:W-:Y:S01]  /*19e0*/  LEA.HI.X R249, R24, UR7, R22, 0x1, P2 ;  /* 0x0000000718f97c11 */ /* 0x000fe200090f0c16 */
        /* <DEDUP_REMOVED lines=26> */
.L_x_207:
        /* <DEDUP_REMOVED lines=13> */
.L_x_208:
[----:B------:R-:W-:Y:S01]  /*1c60*/  IMAD R240, R203, -0x40, R240 ;  /* 0xffffffc0cbf07824 */ /* 0x000fe200078e02f0 */
[----:B------:R-:W-:Y:S01]  /*1c70*/  ULDC.64 UR6, c[0x0][0x468] ;  /* 0x00011a0000067ab9 */ /* 0x000fe20000000a00 */
[-C--:B------:R-:W-:Y:S01]  /*1c80*/  IMAD R6, R12, R4.reuse, RZ ;  /* 0x000000040c067224 */ /* 0x080fe200078e02ff */
[----:B------:R-:W-:Y:S01]  /*1c90*/  IADD3 R7, R199, 0x20, RZ ;  /* 0x00000020c7077810 */ /* 0x000fe20007ffe0ff */
[----:B------:R-:W-:Y:S01]  /*1ca0*/  IMAD.WIDE.U32 R14, R225, R4, R200 ;  /* 0x00000004e10e7225 */ /* 0x000fe200078e00c8 */
[-C--:B------:R-:W-:Y:S01]  /*1cb0*/  ISETP.GE.AND P4, PT, R199, R240.reuse, PT ;  /* 0x000000f0c700720c */ /* 0x080fe20003f86270 */
[----:B------:R-:W-:Y:S01]  /*1cc0*/  BSSY B0, `(.L_x_209) ;  /* 0x000001a000007945 */ /* 0x000fe20003800000 */
[----:B------:R-:W-:Y:S01]  /*1cd0*/  ISETP.GE.AND P3, PT, R7, R240, PT ;  /* 0x000000f00700720c */ /* 0x000fe20003f66270 */
[----:B------:R-:W-:Y:S01]  /*1ce0*/  IMAD R6, R225, R5, R6 ;  /* 0x00000005e1067224 */ /* 0x000fe200078e0206 */
[----:B------:R-:W-:-:S04]  /*1cf0*/  IADD3 R14, P0, R11, R14, RZ ;  /* 0x0000000e0b0e7210 */ /* 0x000fc80007f1e0ff */
[----:B------:R-:W-:Y:S01]  /*1d00*/  IADD3.X R15, R9, R15, R6, P0, !PT ;  /* 0x0000000f090f7210 */ /* 0x000fe200007fe406 */
[----:B------:R-:W-:-:S04]  /*1d10*/  IMAD R6, R207, UR6, RZ ;  /* 0x00000006cf067c24 */ /* 0x000fc8000f8e02ff */
        /* <DEDUP_REMOVED lines=9> */
[C---:B------:R-:W-:Y:S01]  /*1db0*/  IMAD R7, R199.reuse, R5, R7 ;  /* 0x00000005c7077224 */ /* 0x040fe200078e0207 */
        /* <DEDUP_REMOVED lines=10> */
.L_x_210:
[----:B------:R-:W-:Y:S05]  /*1e60*/  BSYNC B0 ;  /* 0x0000000000007941 */ /* 0x000fea0003800000 */
.L_x_209:
[----:B------:R-:W-:Y:S04]  /*1e70*/  BSSY B0, `(.L_x_211) ;  /* 0x0000013000007945 */ /* 0x000fe80003800000 */
        /* <DEDUP_REMOVED lines=8> */
[----:B------:R-:W-:Y:S01]  /*1f00*/  IMAD.WIDE.U32 R14, R9, R4, R14 ;  /* 0x00000004090e7225 */ /* 0x000fe200078e000e */
[----:B------:R-:W-:-:S03]  /*1f10*/  ISETP.GE.AND P0, PT, R219, UR4, PT ;  /* 0x00000004db007c0c */ /* 0x000fc6000bf06270 */
        /* <DEDUP_REMOVED lines=8> */
.L_x_212:
[----:B------:R-:W-:Y:S05]  /*1fa0*/  BSYNC B0 ;  /* 0x0000000000007941 */ /* 0x000fea0003800000 */
.L_x_211:
[-C--:B--2---:R-:W-:Y:S01]  /*1fb0*/  IMAD.WIDE.U32 R4, R225, R2.reuse, R200 ;  /* 0x00000002e1047225 */ /* 0x084fe200078e00c8 */
[----:B------:R-:W-:Y:S01]  /*1fc0*/  ULDC.64 UR6, c[0x0][0x470] ;  /* 0x00011c0000067ab9 */ /* 0x000fe20000000a00 */
[----:B------:R-:W-:Y:S02]  /*1fd0*/  BSSY B0, `(.L_x_213) ;  /* 0x000001a000007945 */ /* 0x000fe40003800000 */
[----:B------:R-:W-:Y:S01]  /*1fe0*/  IMAD R12, R12, R2, RZ ;  /* 0x000000020c0c7224 */ /* 0x000fe200078e02ff */
        /* <DEDUP_REMOVED lines=24> */
.L_x_214:
[----:B------:R-:W-:Y:S05]  /*2170*/  BSYNC B0 ;  /* 0x0000000000007941 */ /* 0x000fea0003800000 */
.L_x_213:
        /* <DEDUP_REMOVED lines=20> */
.L_x_206:
[----:B------:R-:W-:Y:S01]  /*22c0*/  @P0 BAR.SYNC.DEFER_BLOCKING 0x0 ;  /* 0x0000000000000b1d */ /* 0x000fe20000010000 */
[----:B------:R-:W-:Y:S01]  /*22d0*/  IMAD R11, R239, -0x40, R227 ;  /* 0xffffffc0ef0b7824 */ /* 0x000fe200078e02e3 */
[----:B------:R-:W-:Y:S01]  /*22e0*/  LEA R217, R198, UR5, 0x1 ;  /* 0x00000005c6d97c11 */ /* 0x000fe2000f8e08ff */
[----:B------:R-:W-:Y:S01]  /*22f0*/  VIADD R21, R199, 0x20 ;  /* 0x00000020c7157836 */ /* 0x000fe20000000000 */
[----:B------:R-:W-:Y:S02]  /*2300*/  LEA.HI R23, R239, R239, RZ, 0x1 ;  /* 0x000000efef177211 */ /* 0x000fe400078f08ff */
        /* <DEDUP_REMOVED lines=29> */
.L_x_217:
[----:B------:R-:W-:Y:S05]  /*24e0*/  BSYNC B0 ;  /* 0x0000000000007941 */ /* 0x000fea0003800000 */
.L_x_216:
[----:B------:R4:W-:Y:S01]  /*24f0*/  @P4 STS.128 [R217+0xd000], RZ ;  /* 0x00d000ffd9004388 */ /* 0x0009e20000000c00 */
[----:B------:R-:W-:Y:S01]  /*2500*/  VIADD R238, R198, 0x3000 ;  /* 0x00003000c6ee7836 */ /* 0x000fe20000000000 */
[----:B------:R-:W-:Y:S01]  /*2510*/  ISETP.NE.AND P0, PT, R23, 0x1, PT ;  /* 0x000000011700780c */ /* 0x000fe20003f05270 */
[----:B------:R-:W-:Y:S01]  /*2520*/  BSSY B0, `(.L_x_218) ;  /* 0x0000023000007945 */ /* 0x000fe20003800000 */
[----:B------:R4:W-:Y:S02]  /*2530*/  @P4 STS.128 [R217+0xf000], RZ ;  /* 0x00f000ffd9004388 */ /* 0x0009e40000000c00 */
[----:B------:R-:W-:Y:S02]  /*2540*/  SEL R238, R238, R198, !P0 ;  /* 0x000000c6eeee7207 */ /* 0x000fe40004000000 */
[----:B------:R4:W-:Y:S01]  /*2550*/  @P4 STS.128 [R217+0x11000], RZ ;  /* 0x011000ffd9004388 */ /* 0x0009e20000000c00 */
[----:B------:R-:W-:Y:S06]  /*2560*/  @P4 BRA `(.L_x_219) ;  /* 0x0000000000784947 */ /* 0x000fec0003800000 */
        /* <DEDUP_REMOVED lines=30> */
.L_x_219:
[----:B------:R-:W-:Y:S05]  /*2750*/  BSYNC B0 ;  /* 0x0000000000007941 */ /* 0x000fea0003800000 */
.L_x_218:
        /* <DEDUP_REMOVED lines=16> */
.L_x_221:
        /* <DEDUP_REMOVED lines=29> */
.L_x_222:
[----:B------:R-:W-:Y:S05]  /*2a30*/  BSYNC B0 ;  /* 0x0000000000007941 */ /* 0x000fea0003800000 */
.L_x_220:
        /* <DEDUP_REMOVED lines=17> */
.L_x_224:
        /* <DEDUP_REMOVED lines=37> */
.L_x_225:
[----:B------:R-:W-:Y:S05]  /*2da0*/  BSYNC B0 ;  /* 0x0000000000007941 */ /* 0x000fea0003800000 */
.L_x_223:
[----:B-1----:R-:W-:Y:S01]  /*2db0*/  IMAD R2, R203, -0x40, R240 ;  /* 0xffffffc0cb027824 */ /* 0x002fe200078e02f0 */
[----:B------:R-:W-:Y:S01]  /*2dc0*/  ULDC.64 UR6, c[0x0][0x260] ;  /* 0x0000980000067ab9 */ /* 0x000fe20000000a00 */
[--C-:B------:R-:W-:Y:S01]  /*2dd0*/  IMAD.WIDE.U32 R4, R225, R8, R200.reuse ;  /* 0x00000008e1047225 */ /* 0x100fe200078e00c8 */
[----:B------:R-:W-:Y:S02]  /*2de0*/  BSSY B0, `(.L_x_226) ;  /* 0x0000037000007945 */ /* 0x000fe40003800000 */
[----:B------:R-:W-:Y:S01]  /*2df0*/  ISETP.GE.AND P6, PT, R199, R2, PT ;  /* 0x00000002c700720c */ /* 0x000fe20003fc6270 */
[----:B------:R-:W-:Y:S01]  /*2e00*/  IMAD R3, R12, R8, RZ ;  /* 0x000000080c037224 */ /* 0x000fe200078e02ff */
[----:B------:R-:W-:Y:S01]  /*2e10*/  IADD3 R4, P1, R19, R4, RZ ;  /* 0x0000000413047210 */ /* 0x000fe20007f3e0ff */
[----:B------:R-:W-:Y:S01]  /*2e20*/  IMAD.WIDE.U32 R22, R225, R6, R200 ;  /* 0x00000006e1167225 */ /* 0x000fe200078e00c8 */
[----:B------:R-:W-:-:S03]  /*2e30*/  ISETP.GE.AND P5, PT, R21, R2, PT ;  /* 0x000000021500720c */ /* 0x000fc60003fa6270 */
[----:B------:R-:W-:Y:S02]  /*2e40*/  IMAD R3, R225, R9, R3 ;  /* 0x00000009e1037224 */ /* 0x000fe400078e0203 */
[----:B------:R-:W-:-:S03]  /*2e50*/  IMAD R12, R12, R6, RZ ;  /* 0x000000060c0c7224 */ /* 0x000fc600078e02ff */
[----:B------:R-:W-:Y:S01]  /*2e60*/  IADD3.X R5, R18, R5, R3, P1, !PT ;  /* 0x0000000512057210 */ /* 0x000fe20000ffe403 */
[----:B------:R1:W-:Y:S01]  /*2e70*/  @P6 STS.128 [R217+0x12000], RZ ;  /* 0x012000ffd9006388 */ /* 0x0003e20000000c00 */
[----:B------:R-:W-:Y:S01]  /*2e80*/  IMAD R3, R13, UR6, RZ ;  /* 0x000000060d037c24 */ /* 0x000fe2000f8e02ff */
[----:B------:R-:W-:Y:S01]  /*2e90*/  IADD3 R20, P1, R17, R22, RZ ;  /* 0x0000001611147210 */ /* 0x000fe20007f3e0ff */
[----:B------:R-:W-:Y:S01]  /*2ea0*/  IMAD R2, R225, R7, R12 ;  /* 0x00000007e1027224 */ /* 0x000fe200078e020c */
[----:B------:R1:W-:Y:S01]  /*2eb0*/  @P6 STS.128 [R217+0x14000], RZ ;  /* 0x014000ffd9006388 */ /* 0x0003e20000000c00 */
[C---:B------:R-:W-:Y:S02]  /*2ec0*/  IMAD R3, R15.reuse, UR7, R3 ;  /* 0x000000070f037c24 */ /* 0x040fe4000f8e0203 */
[----:B------:R-:W-:Y:S01]  /*2ed0*/  IMAD.WIDE.U32 R18, R15, UR6, R4 ;  /* 0x000000060f127c25 */ /* 0x000fe2000f8e0004 */
[----:B------:R1:W-:Y:S01]  /*2ee0*/  @P6 STS.128 [R217+0x16000], RZ ;  /* 0x016000ffd9006388 */ /* 0x0003e20000000c00 */
[----:B------:R-:W-:-:S03]  /*2ef0*/  IADD3.X R21, R16, R23, R2, P1, !PT ;  /* 0x0000001710157210 */ /* 0x000fc60000ffe402 */
        /* <DEDUP_REMOVED lines=37> */
.L_x_227:
[----:B------:R-:W-:Y:S05]  /*3150*/  BSYNC B0 ;  /* 0x0000000000007941 */ /* 0x000fea0003800000 */
.L_x_226:
        /* <DEDUP_REMOVED lines=16> */
[----:B------:R1:W-:Y:S03]  /*3260*/  @P4 STS.128 [R217+0x13000], RZ ;  /* 0x013000ffd9004388 */ /* 0x0003e60000000c00 */
[----:B------:R-:W-:-:S03]  /*3270*/  IMAD.IADD R16, R19, 0x1, R16 ;  /* 0x0000000113107824 */ /* 0x000fc600078e0210 */
        /* <DEDUP_REMOVED lines=23> */
.L_x_229:
[----:B------:R-:W-:Y:S05]  /*33f0*/  BSYNC B0 ;  /* 0x0000000000007941 */ /* 0x000fea0003800000 */
.L_x_228:
[----:B------:R1:W-:Y:S01]  /*3400*/  @P6 STS.128 [R217+0x18000], RZ ;  /* 0x018000ffd9006388 */ /* 0x0003e20000000c00 */
[----:B------:R-:W-:Y:S01]  /*3410*/  ULDC.64 UR6, c[0x0][0x268] ;  /* 0x00009a0000067ab9 */ /* 0x000fe20000000a00 */
[----:B------:R-:W-:Y:S01]  /*3420*/  BSSY B0, `(.L_x_230) ;  /* 0x000002b000007945 */ /* 0x000fe20003800000 */
[----:B------:R-:W-:Y:S01]  /*3430*/  IMAD R13, R13, UR6, RZ ;  /* 0x000000060d0d7c24 */ /* 0x000fe2000f8e02ff */
[----:B------:R1:W-:Y:S01]  /*3440*/  @P6 STS.128 [R217+0x1a000], RZ ;  /* 0x01a000ffd9006388 */ /* 0x0003e20000000c00 */
[----:B------:R-:W-:-:S03]  /*3450*/  IMAD.WIDE.U32 R20, R15, UR6, R20 ;  /* 0x000000060f147c25 */ /* 0x000fc6000f8e0014 */
[----:B------:R1:W-:Y:S01]  /*3460*/  @P6 STS.128 [R217+0x1c000], RZ ;  /* 0x01c000ffd9006388 */ /* 0x0003e20000000c00 */
[----:B------:R-:W-:-:S05]  /*3470*/  IMAD R8, R15, UR7, R13 ;  /* 0x000000070f087c24 */ /* 0x000fca000f8e020d */
        /* <DEDUP_REMOVED lines=12> */
[----:B-1----:R-:W1:Y:S01]  /*3540*/  @!P4 LDC.64 R4, c[0x0][0x220] ;  /* 0x00008800ff04cb82 */ /* 0x002e620000000a00 */
        /* <DEDUP_REMOVED lines=24> */
.L_x_231:
[----:B------:R-:W-:Y:S05]  /*36d0*/  BSYNC B0 ;  /* 0x0000000000007941 */ /* 0x000fea0003800000 */
.L_x_230:
        /* <DEDUP_REMOVED lines=42> */
.L_x_233:
[----:B------:R-:W-:Y:S05]  /*3980*/  BSYNC B0 ;  /* 0x0000000000007941 */ /* 0x000fea0003800000 */
.L_x_232:
[----:B------:R-:W-:Y:S01]  /*3990*/  ULDC.64 UR6, c[0x0][0x3c8] ;  /* 0x0000f20000067ab9 */ /* 0x000fe20000000a00 */
[----:B------:R-:W-:Y:S01]  /*39a0*/  ISETP.GE.AND P4, PT, R195, R11, PT ;  /* 0x0000000bc300720c */ /* 0x000fe20003f86270 */
[----:B------:R-:W-:Y:S01]  /*39b0*/  IMAD.MOV.U32 R236, RZ, RZ, 0x7f800000 ;  /* 0x7f800000ffec7424 */ /* 0x000fe200078e00ff */
[----:B------:R-:W-:Y:S01]  /*39c0*/  ISETP.NE.U32.AND P3, PT, RZ, UR6, PT ;  /* 0x00000006ff007c0c */ /* 0x000fe2000bf65070 */
[----:B------:R-:W-:Y:S01]  /*39d0*/  IMAD.MOV.U32 R237, RZ, RZ, 0x7f800000 ;  /* 0x7f800000ffed7424 */ /* 0x000fe200078e00ff */
[----:B------:R-:W0:Y:S01]  /*39e0*/  LDGDEPBAR ;  /* 0x00000000000079af */ /* 0x000e220000000000 */
[----:B------:R-:W2:Y:S01]  /*39f0*/  LDC R220, c[0x0][0x270] ;  /* 0x00009c00ffdc7b82 */ /* 0x000ea20000000800 */
[----:B------:R-:W-:Y:S01]  /*3a00*/  ISETP.NE.AND.EX P3, PT, RZ, UR7, PT, P3 ;  /* 0x00000007ff007c0c */ /* 0x000fe2000bf65330 */
[----:B------:R-:W-:Y:S01]  /*3a10*/  IMAD.MOV.U32 R235, RZ, RZ, RZ ;  /* 0x000000ffffeb7224 */ /* 0x000fe200078e00ff */
[----:B------:R-:W-:Y:S01]  /*3a20*/  IADD3 R225, R227, 0x40, R225 ;  /* 0x00000040e3e17810 */ /* 0x000fe20007ffe0e1 */
[----:B------:R-:W-:-:S10]  /*3a30*/  ULDC UR4, c[0x0][0x2d0] ;  /* 0x0000b40000047ab9 */ /* 0x000fd40000000800 */
[----:B-1----:R-:W1:Y:S02]  /*3a40*/  @P3 LDC.64 R2, c[0x0][0x3d0] ;  /* 0x0000f400ff023b82 */ /* 0x002e640000000a00 */
[-C--:B-1----:R-:W-:Y:S02]  /*3a50*/  @P3 IMAD R14, R14, R2.reuse, RZ ;  /* 0x000000020e0e3224 */ /* 0x082fe400078e02ff */
[----:B------:R-:W-:-:S04]  /*3a60*/  @P3 IMAD.WIDE.U32 R4, R202, R2, R206 ;  /* 0x00000002ca043225 */ /* 0x000fc800078e00ce */
[----:B------:R-:W-:Y:S01]  /*3a70*/  @P3 IMAD R3, R202, R3, R14 ;  /* 0x00000003ca033224 */ /* 0x000fe200078e020e */
[----:B------:R-:W-:Y:S01]  /*3a80*/  @P3 LEA R2, P1, R4, UR6, 0x2 ;  /* 0x0000000604023c11 */ /* 0x000fe2000f8210ff */
[----:B------:R-:W-:Y:S02]  /*3a90*/  IMAD.MOV.U32 R182, RZ, RZ, 0x20 ;  /* 0x00000020ffb67424 */ /* 0x000fe400078e00ff */
[----:B------:R-:W-:Y:S02]  /*3aa0*/  IMAD.MOV.U32 R181, RZ, RZ, 0x40 ;  /* 0x00000040ffb57424 */ /* 0x000fe400078e00ff */
[----:B------:R-:W-:Y:S02]  /*3ab0*/  VIADD R184, R191, 0x3000 ;  /* 0x00003000bfb87836 */ /* 0x000fe40000000000 */
[----:B------:R-:W-:Y:S02]  /*3ac0*/  VIADD R183, R192, 0x3000 ;  /* 0x00003000c0b77836 */ /* 0x000fe40000000000 */
[----:B------:R-:W-:-:S02]  /*3ad0*/  IMAD R226, R203, 0x40, R194 ;  /* 0x00000040cbe27824 */ /* 0x000fc400078e02c2 */
[----:B------:R-:W-:Y:S01]  /*3ae0*/  @P3 IMAD.IADD R3, R5, 0x1, R3 ;  /* 0x0000000105033824 */ /* 0x000fe200078e0203 */
[C---:B------:R-:W-:Y:S01]  /*3af0*/  SHF.L.U64.HI R215, R195.reuse, 0x2, R204 ;  /* 0x00000002c3d77819 */ /* 0x040fe200000102cc */
[----:B------:R-:W-:Y:S01]  /*3b00*/  IMAD.MOV.U32 R234, RZ, RZ, R238 ;  /* 0x000000ffffea7224 */ /* 0x000fe200078e00ee */
[C---:B------:R-:W-:Y:S01]  /*3b10*/  SHF.L.U64.HI R212, R195.reuse, 0x2, R204 ;  /* 0x00000002c3d47819 */ /* 0x040fe200000102cc */
[C---:B------:R-:W-:Y:S01]  /*3b20*/  IMAD.SHL.U32 R214, R195.reuse, 0x4, RZ ;  /* 0x00000004c3d67824 */ /* 0x040fe200078e00ff */
[----:B------:R-:W-:Y:S01]  /*3b30*/  @P3 LEA.HI.X R3, R4, UR7, R3, 0x2, P1 ;  /* 0x0000000704033c11 */ /* 0x000fe200088f1403 */
[----:B------:R-:W-:Y:S01]  /*3b40*/  IMAD.SHL.U32 R4, R195, 0x4, RZ ;  /* 0x00000004c3047824 */ /* 0x000fe200078e00ff */
[----:B------:R-:W-:Y:S01]  /*3b50*/  SEL R184, R184, R191, !P0 ;  /* 0x000000bfb8b87207 */ /* 0x000fe20004000000 */
[----:B------:R-:W-:Y:S01]  /*3b60*/  VIADD R224, R226, 0x19 ;  /* 0x00000019e2e07836 */ /* 0x000fe20000000000 */
[----:B------:R-:W-:Y:S01]  /*3b70*/  SEL R183, R183, R192, !P0 ;  /* 0x000000c0b7b77207 */ /* 0x000fe20004000000 */
[----:B------:R1:W3:Y:S01]  /*3b80*/  @P3 LDG.E R2, desc[UR14][R2.64] ;  /* 0x0000000e02023981 */ /* 0x0002e2000c1e1900 */
[----:B------:R-:W-:Y:S01]  /*3b90*/  IADD3 R6, P1, R4, R233, RZ ;  /* 0x000000e904067210 */ /* 0x000fe20007f3e0ff */
[C---:B------:R-:W-:Y:S01]  /*3ba0*/  VIADD R223, R226.reuse, 0x18 ;  /* 0x00000018e2df7836 */ /* 0x040fe20000000000 */
[----:B------:R-:W4:Y:S01]  /*3bb0*/  @P3 LDC R4, c[0x0][0x2e8] ;  /* 0x0000ba00ff043b82 */ /* 0x000f220000000800 */
[C---:B------:R-:W-:Y:S01]  /*3bc0*/  VIADD R222, R226.reuse, 0x11 ;  /* 0x00000011e2de7836 */ /* 0x040fe20000000000 */
[----:B------:R-:W-:Y:S01]  /*3bd0*/  CS2R R142, SRZ ;  /* 0x00000000008e7805 */ /* 0x000fe2000001ff00 */
[C---:B------:R-:W-:Y:S01]  /*3be0*/  VIADD R221, R226.reuse, 0x10 ;  /* 0x00000010e2dd7836 */ /* 0x040fe20000000000 */
[----:B------:R-:W-:Y:S01]  /*3bf0*/  CS2R R140, SRZ ;  /* 0x00000000008c7805 */ /* 0x000fe2000001ff00 */
[C---:B------:R-:W-:Y:S01]  /*3c00*/  VIADD R244, R226.reuse, 0x9 ;  /* 0x00000009e2f47836 */ /* 0x040fe20000000000 */
[----:B------:R-:W-:Y:S01]  /*3c10*/  CS2R R146, SRZ ;  /* 0x0000000000927805 */ /* 0x000fe2000001ff00 */
[C---:B------:R-:W-:Y:S01]  /*3c20*/  VIADD R243, R226.reuse, 0x8 ;  /* 0x00000008e2f37836 */ /* 0x040fe20000000000 */
[----:B------:R-:W-:Y:S01]  /*3c30*/  CS2R R144, SRZ ;  /* 0x0000000000907805 */ /* 0x000fe2000001ff00 */
[----:B------:R-:W-:Y:S01]  /*3c40*/  VIADD R245, R226, 0x1 ;  /* 0x00000001e2f57836 */ /* 0x000fe20000000000 */
[----:B------:R-:W-:Y:S01]  /*3c50*/  CS2R R138, SRZ ;  /* 0x00000000008a7805 */ /* 0x000fe2000001ff00 */
[----:B------:R-:W-:Y:S01]  /*3c60*/  IMAD.SHL.U32 R213, R195, 0x4, RZ ;  /* 0x00000004c3d57824 */ /* 0x000fe200078e00ff */
        /* <DEDUP_REMOVED lines=9> */
[----:B------:R-:W-:Y:S01]  /*3d00*/  CS2R R118, SRZ ;  /* 0x0000000000767805 */ /* 0x000fe2000001ff00 */
[----:B-1----:R-:W-:Y:S01]  /*3d10*/  VIADD R3, R195, 0x8 ;  /* 0x00000008c3037836 */ /* 0x002fe20000000000 */
[----:B------:R-:W-:Y:S02]  /*3d20*/  CS2R R116, SRZ ;  /* 0x0000000000747805 */ /* 0x000fe4000001ff00 */
[----:B------:R-:W-:Y:S02]  /*3d30*/  CS2R R110, SRZ ;  /* 0x00000000006e7805 */ /* 0x000fe4000001ff00 */
[----:B------:R-:W-:-:S02]  /*3d40*/  CS2R R108, SRZ ;  /* 0x00000000006c7805 */ /* 0x000fc4000001ff00 */
[----:B------:R-:W-:Y:S02]  /*3d50*/  CS2R R114, SRZ ;  /* 0x0000000000727805 */ /* 0x000fe4000001ff00 */
[----:B------:R-:W-:Y:S02]  /*3d60*/  ISETP.GE.AND P2, PT, R3, R11, PT ;  /* 0x0000000b0300720c */ /* 0x000fe40003f46270 */
[----:B------:R-:W-:Y:S02]  /*3d70*/  CS2R R112, SRZ ;  /* 0x0000000000707805 */ /* 0x000fe4000001ff00 */
[----:B------:R-:W-:Y:S02]  /*3d80*/  SHF.L.U64.HI R3, R195, 0x2, R204 ;  /* 0x00000002c3037819 */ /* 0x000fe400000102cc */
[----:B------:R-:W-:Y:S02]  /*3d90*/  CS2R R106, SRZ ;  /* 0x00000000006a7805 */ /* 0x000fe4000001ff00 */
[----:B------:R-:W-:-:S02]  /*3da0*/  CS2R R104, SRZ ;  /* 0x0000000000687805 */ /* 0x000fc4000001ff00 */
[----:B------:R-:W-:Y:S02]  /*3db0*/  CS2R R102, SRZ ;  /* 0x0000000000667805 */ /* 0x000fe4000001ff00 */
[----:B------:R-:W-:Y:S01]  /*3dc0*/  CS2R R100, SRZ ;  /* 0x0000000000647805 */ /* 0x000fe2000001ff00 */
[----:B------:R-:W-:Y:S01]  /*3dd0*/  IMAD.X R7, R3, 0x1, R232, P1 ;  /* 0x0000000103077824 */ /* 0x000fe200008e06e8 */
[----:B------:R-:W-:Y:S02]  /*3de0*/  CS2R R62, SRZ ;  /* 0x00000000003e7805 */ /* 0x000fe4000001ff00 */
[----:B------:R-:W-:Y:S02]  /*3df0*/  CS2R R60, SRZ ;  /* 0x00000000003c7805 */ /* 0x000fe4000001ff00 */
[----:B------:R-:W-:Y:S02]  /*3e00*/  CS2R R66, SRZ ;  /* 0x0000000000427805 */ /* 0x000fe4000001ff00 */
[----:B------:R-:W-:Y:S01]  /*3e10*/  CS2R R64, SRZ ;  /* 0x0000000000407805 */ /* 0x000fe2000001ff00 */
[----:B------:R1:W5:Y:S01]  /*3e20*/  @!P4 LDG.E R236, desc[UR14][R6.64] ;  /* 0x0000000e06ecc981 */ /* 0x000362000c1e1900 */
[----:B------:R-:W-:-:S02]  /*3e30*/  CS2R R58, SRZ ;  /* 0x00000000003a7805 */ /* 0x000fc4000001ff00 */
[----:B------:R-:W-:Y:S02]  /*3e40*/  CS2R R56, SRZ ;  /* 0x0000000000387805 */ /* 0x000fe4000001ff00 */
[----:B------:R-:W-:Y:S01]  /*3e50*/  CS2R R54, SRZ ;  /* 0x0000000000367805 */ /* 0x000fe2000001ff00 */
[----:B------:R-:W2:Y:S01]  /*3e60*/  S2R R3, SR_TID.X ;  /* 0x0000000000037919 */ /* 0x000ea20000002100 */
[----:B----4-:R-:W3:Y:S01]  /*3e70*/  @P3 MUFU.RCP R4, R4 ;  /* 0x0000000400043308 */ /* 0x010ee20000001000 */
[----:B------:R-:W-:Y:S02]  /*3e80*/  CS2R R52, SRZ ;  /* 0x0000000000347805 */ /* 0x000fe4000001ff00 */
[----:B------:R-:W-:Y:S01]  /*3e90*/  CS2R R46, SRZ ;  /* 0x00000000002e7805 */ /* 0x000fe2000001ff00 */
[----:B------:R1:W5:Y:S01]  /*3ea0*/  @!P2 LDG.E R237, desc[UR14][R6.64+0x20] ;  /* 0x0000200e06eda981 */ /* 0x000362000c1e1900 */
        /* <DEDUP_REMOVED lines=16> */
[----:B------:R-:W-:Y:S01]  /*3fb0*/  I2FP.F32.S32 R216, R226 ;  /* 0x000000e200d87245 */ /* 0x000fe20000201400 */
[----:B------:R-:W-:Y:S01]  /*3fc0*/  ULDC UR6, c[0x0][0x2dc] ;  /* 0x0000b70000067ab9 */ /* 0x000fe20000000800 */
[----:B------:R-:W-:Y:S01]  /*3fd0*/  LEA R184, R184, UR5, 0x1 ;  /* 0x00000005b8b87c11 */ /* 0x000fe2000f8e08ff */
[----:B------:R-:W-:Y:S01]  /*3fe0*/  ULDC UR7, c[0x0][0x2ec] ;  /* 0x0000bb0000077ab9 */ /* 0x000fe20000000800 */
[----:B------:R-:W-:Y:S02]  /*3ff0*/  LEA R183, R183, UR5, 0x1 ;  /* 0x00000005b7b77c11 */ /* 0x000fe4000f8e08ff */
[----:B------:R-:W-:Y:S02]  /*4000*/  I2FP.F32.S32 R224, R224 ;  /* 0x000000e000e07245 */ /* 0x000fe40000201400 */
[----:B------:R-:W-:-:S02]  /*4010*/  I2FP.F32.S32 R223, R223 ;  /* 0x000000df00df7245 */ /* 0x000fc40000201400 */
[----:B------:R-:W-:Y:S02]  /*4020*/  I2FP.F32.S32 R222, R222 ;  /* 0x000000de00de7245 */ /* 0x000fe40000201400 */
[----:B--2---:R-:W-:Y:S02]  /*4030*/  SHF.R.S32.HI R5, RZ, 0x1f, R3 ;  /* 0x0000001fff057819 */ /* 0x004fe40000011403 */
[----:B------:R-:W-:Y:S02]  /*4040*/  I2FP.F32.S32 R221, R221 ;  /* 0x000000dd00dd7245 */ /* 0x000fe40000201400 */
[----:B------:R-:W-:Y:S02]  /*4050*/  LEA.HI R5, R5, R3, RZ, 0x4 ;  /* 0x0000000305057211 */ /* 0x000fe400078f20ff */
[----:B------:R-:W-:Y:S02]  /*4060*/  I2FP.F32.S32 R244, R244 ;  /* 0x000000f400f47245 */ /* 0x000fe40000201400 */
[----:B------:R-:W-:-:S02]  /*4070*/  LOP3.LUT R5, R5, 0xfffffff0, RZ, 0xc0, !PT ;  /* 0xfffffff005057812 */ /* 0x000fc400078ec0ff */
[----:B------:R-:W-:Y:S02]  /*4080*/  I2FP.F32.S32 R243, R243 ;  /* 0x000000f300f37245 */ /* 0x000fe40000201400 */
[----:B------:R-:W-:Y:S01]  /*4090*/  I2FP.F32.S32 R245, R245 ;  /* 0x000000f500f57245 */ /* 0x000fe20000201400 */
[----:B------:R-:W-:-:S05]  /*40a0*/  IMAD.IADD R5, R3, 0x1, -R5 ;  /* 0x0000000103057824 */ /* 0x000fca00078e0a05 */
[----:B------:R-:W-:-:S04]  /*40b0*/  SHF.R.S32.HI R3, RZ, 0x1f, R5 ;  /* 0x0000001fff037819 */ /* 0x000fc80000011405 */
[----:B------:R-:W-:-:S04]  /*40c0*/  LEA.HI R3, R3, R5, RZ, 0x3 ;  /* 0x0000000503037211 */ /* 0x000fc800078f18ff */
[----:B------:R-:W-:-:S05]  /*40d0*/  LOP3.LUT R3, R3, 0xfffffff8, RZ, 0xc0, !PT ;  /* 0xfffffff803037812 */ /* 0x000fca00078ec0ff */
[----:B------:R-:W-:Y:S02]  /*40e0*/  IMAD.IADD R3, R5, 0x1, -R3 ;  /* 0x0000000105037824 */ /* 0x000fe400078e0a03 */
[----:B------:R-:W-:-:S03]  /*40f0*/  VIADD R5, R195, 0x1 ;  /* 0x00000001c3057836 */ /* 0x000fc60000000000 */
[----:B------:R-:W-:Y:S02]  /*4100*/  R2P PR, R3, 0x6 ;  /* 0x0000000603007804 */ /* 0x000fe40000000000 */
[----:B------:R-:W-:-:S03]  /*4110*/  IADD3 R227, R240, R5, -R227 ;  /* 0x00000005f0e37210 */ /* 0x000fc60007ffe8e3 */
[----:B------:R-:W-:Y:S02]  /*4120*/  SEL R182, R182, 0xffffffe0, !P1 ;  /* 0xffffffe0b6b67807 */ /* 0x000fe40004800000 */
[----:B------:R-:W-:-:S03]  /*4130*/  SEL R181, R181, 0xffffffc0, !P2 ;  /* 0xffffffc0b5b57807 */ /* 0x000fc60005000000 */
[----:B------:R-:W-:-:S04]  /*4140*/  IMAD.IADD R180, R185, 0x1, R182 ;  /* 0x00000001b9b47824 */ /* 0x000fc800078e02b6 */
[----:B------:R-:W-:Y:S02]  /*4150*/  IMAD.IADD R3, R181, 0x1, R180 ;  /* 0x00000001b5037824 */ /* 0x000fe400078e02b4 */
[----:B---3--:R-:W-:Y:S01]  /*4160*/  @P3 FMUL.FTZ R235, R2, R4 ;  /* 0x0000000402eb3220 */ /* 0x008fe20000410000 */
[----:B-1----:R-:W-:-:S07]  /*4170*/  IMAD.IADD R2, R185, 0x1, R181 ;  /* 0x00000001b9027824 */ /* 0x002fce00078e02b5 */
.L_x_236:
[----:B------:R-:W0:Y:S01]  /*4180*/  LDGDEPBAR ;  /* 0x00000000000079af */ /* 0x000e220000000000 */
[C---:B------:R-:W-:Y:S02]  /*4190*/  IADD3 R150, R183.reuse, R182, RZ ;  /* 0x000000b6b7967210 */ /* 0x040fe40007ffe0ff */
[-C--:B------:R-:W-:Y:S02]  /*41a0*/  IADD3 R149, R183, R181.reuse, RZ ;  /* 0x000000b5b7957210 */ /* 0x080fe40007ffe0ff */
[----:B------:R-:W-:Y:S02]  /*41b0*/  IADD3 R148, R150, R181, RZ ;  /* 0x000000b596947210 */ /* 0x000fe40007ffe0ff */
[----:B-----5:R-:W-:Y:S02]  /*41c0*/  FSETP.NEU.FTZ.AND P0, PT, R236, -INF , PT ;  /* 0xff800000ec00780b */ /* 0x020fe40003f1d000 */
[----:B------:R-:W-:Y:S01]  /*41d0*/  ISETP.GT.AND P6, PT, R239, R228, PT ;  /* 0x000000e4ef00720c */ /* 0x000fe20003fc4270 */
[----:B------:R-:W-:Y:S04]  /*41e0*/  DEPBAR.LE SB0, 0x0 ;  /* 0x000080000000791a */ /* 0x000fe80000000000 */
[----:B------:R-:W-:Y:S06]  /*41f0*/  BAR.SYNC.DEFER_BLOCKING 0x0 ;  /* 0x0000000000007b1d */ /* 0x000fec0000010000 */
[----:B------:R-:W-:Y:S04]  /*4200*/  LDSM.16.M88.4 R16, [R183] ;  /* 0x00000000b710783b */ /* 0x000fe80000000200 */
[----:B------:R-:W1:Y:S04]  /*4210*/  LDSM.16.M88.4 R8, [R190+UR5+0x12000] ;  /* 0x01200005be08783b */ /* 0x000e680008000200 */
[----:B------:R-:W2:Y:S04]  /*4220*/  LDSM.16.M88.4 R68, [R190+UR5+0x12800] ;  /* 0x01280005be44783b */ /* 0x000ea80008000200 */
[----:B------:R-:W-:Y:S04]  /*4230*/  LDSM.16.M88.4 R72, [R150] ;  /* 0x000000009648783b */ /* 0x000fe80000000200 */
[----:B------:R-:W3:Y:S04]  /*4240*/  LDSM.16.M88.4 R76, [R189] ;  /* 0x00000000bd4c783b */ /* 0x000ee80000000200 */
[----:B------:R-:W4:Y:S04]  /*4250*/  LDSM.16.M88.4 R80, [R189+0x800] ;  /* 0x00080000bd50783b */ /* 0x000f280000000200 */
[----:B------:R-:W-:Y:S04]  /*4260*/  LDSM.16.M88.4 R84, [R149] ;  /* 0x000000009554783b */ /* 0x000fe80000000200 */
[----:B------:R-:W4:Y:S04]  /*4270*/  LDSM.16.M88.4 R88, [R188] ;  /* 0x00000000bc58783b */ /* 0x000f280000000200 */
[----:B------:R-:W-:Y:S04]  /*4280*/  LDSM.16.M88.4 R92, [R148] ;  /* 0x00000000945c783b */ /* 0x000fe80000000200 */
[----:B------:R-:W-:Y:S01]  /*4290*/  LDSM.16.M88.4 R96, [R187] ;  /* 0x00000000bb60783b */ /* 0x000fe20000000200 */
[C---:B-1----:R-:W-:Y:S06]  /*42a0*/  HMMA.16816.F32 R4, R16.reuse, R8, RZ ;  /* 0x000000081004723c */ /* 0x042fec00000018ff */
[C---:B------:R-:W-:Y:S06]  /*42b0*/  HMMA.16816.F32 R8, R16.reuse, R10, RZ ;  /* 0x0000000a1008723c */ /* 0x040fec00000018ff */
[C---:B--2---:R-:W-:Y:S06]  /*42c0*/  HMMA.16816.F32 R12, R16.reuse, R68, RZ ;  /* 0x00000044100c723c */ /* 0x044fec00000018ff */
[----:B------:R-:W-:Y:S01]  /*42d0*/  HMMA.16816.F32 R16, R16, R70, RZ ;  /* 0x000000461010723c */ /* 0x000fe200000018ff */
[----:B------:R-:W1:Y:S05]  /*42e0*/  LDSM.16.M88.4 R68, [R188+0x800] ;  /* 0x00080000bc44783b */ /* 0x000e6a0000000200 */
[C---:B---3--:R-:W-:Y:S06]  /*42f0*/  HMMA.16816.F32 R4, R72.reuse, R76, R4 ;  /* 0x0000004c4804723c */ /* 0x048fec0000001804 */
[C---:B------:R-:W-:Y:S01]  /*4300*/  HMMA.16816.F32 R8, R72.reuse, R78, R8 ;  /* 0x0000004e4808723c */ /* 0x040fe20000001808 */
[----:B------:R-:W-:Y:S05]  /*4310*/  LDSM.16.M88.4 R76, [R183+0x2000] ;  /* 0x00200000b74c783b */ /* 0x000fea0000000200 */
[C---:B----4-:R-:W-:Y:S06]  /*4320*/  HMMA.16816.F32 R12, R72.reuse, R80, R12 ;  /* 0x00000050480c723c */ /* 0x050fec000000180c */
[----:B------:R-:W-:Y:S01]  /*4330*/  HMMA.16816.F32 R16, R72, R82, R16 ;  /* 0x000000524810723c */ /* 0x000fe20000001810 */
[----:B------:R-:W2:Y:S04]  /*4340*/  LDSM.16.M88.4 R72, [R187+0x800] ;  /* 0x00080000bb48783b */ /* 0x000ea80000000200 */
[----:B------:R-:W3:Y:S01]  /*4350*/  LDSM.16.M88.4 R80, [R190+UR5+0x14000] ;  /* 0x01400005be50783b */ /* 0x000ee20008000200 */
[C---:B------:R-:W-:Y:S06]  /*4360*/  HMMA.16816.F32 R4, R84.reuse, R88, R4 ;  /* 0x000000585404723c */ /* 0x040fec0000001804 */
[C---:B------:R-:W-:Y:S01]  /*4370*/  HMMA.16816.F32 R8, R84.reuse, R90, R8 ;  /* 0x0000005a5408723c */ /* 0x040fe20000001808 */
[----:B------:R-:W-:Y:S05]  /*4380*/  LDSM.16.M88.4 R88, [R189+0x2000] ;  /* 0x00200000bd58783b */ /* 0x000fea0000000200 */
[C---:B-1----:R-:W-:Y:S06]  /*4390*/  HMMA.16816.F32 R12, R84.reuse, R68, R12 ;  /* 0x00000044540c723c */ /* 0x042fec000000180c */
[----:B------:R-:W-:Y:S01]  /*43a0*/  HMMA.16816.F32 R16, R84, R70, R16 ;  /* 0x000000465410723c */ /* 0x000fe20000001810 */
[----:B------:R-:W1:Y:S04]  /*43b0*/  LDSM.16.M88.4 R68, [R190+UR5+0x14800] ;  /* 0x01480005be44783b */ /* 0x000e680008000200 */
[----:B------:R-:W4:Y:S01]  /*43c0*/  LDSM.16.M88.4 R84, [R150+0x2000] ;  /* 0x002000009654783b */ /* 0x000f220000000200 */
[C---:B------:R-:W-:Y:S06]  /*43d0*/  HMMA.16816.F32 R4, R92.reuse, R96, R4 ;  /* 0x000000605c04723c */ /* 0x040fec0000001804 */
[C---:B------:R-:W-:Y:S01]  /*43e0*/  HMMA.16816.F32 R8, R92.reuse, R98, R8 ;  /* 0x000000625c08723c */ /* 0x040fe20000001808 */
[----:B------:R-:W-:Y:S05]  /*43f0*/  LDSM.16.M88.4 R96, [R188+0x2000] ;  /* 0x00200000bc60783b */ /* 0x000fea0000000200 */
[C---:B--2---:R-:W-:Y:S06]  /*4400*/  HMMA.16816.F32 R12, R92.reuse, R72, R12 ;  /* 0x000000485c0c723c */ /* 0x044fec000000180c */
[----:B------:R-:W-:Y:S01]  /*4410*/  HMMA.16816.F32 R16, R92, R74, R16 ;  /* 0x0000004a5c10723c */ /* 0x000fe20000001810 */
[----:B------:R-:W2:Y:S04]  /*4420*/  LDSM.16.M88.4 R72, [R189+0x2800] ;  /* 0x00280000bd48783b */ /* 0x000ea80000000200 */
[----:B------:R-:W2:Y:S01]  /*4430*/  LDSM.16.M88.4 R92, [R149+0x2000] ;  /* 0x00200000955c783b */ /* 0x000ea20000000200 */
[C---:B---3--:R-:W-:Y:S06]  /*4440*/  HMMA.16816.F32 R4, R76.reuse, R80, R4 ;  /* 0x000000504c04723c */ /* 0x048fec0000001804 */
[C---:B------:R-:W-:Y:S01]  /*4450*/  HMMA.16816.F32 R8, R76.reuse, R82, R8 ;  /* 0x000000524c08723c */ /* 0x040fe20000001808 */
[----:B------:R-:W-:Y:S05]  /*4460*/  LDSM.16.M88.4 R80, [R187+0x2000] ;  /* 0x00200000bb50783b */ /* 0x000fea0000000200 */
[C---:B-1----:R-:W-:Y:S06]  /*4470*/  HMMA.16816.F32 R12, R76.reuse, R68, R12 ;  /* 0x000000444c0c723c */ /* 0x042fec000000180c */
[----:B------:R-:W-:Y:S01]  /*4480*/  HMMA.16816.F32 R16, R76, R70, R16 ;  /* 0x000000464c10723c */ /* 0x000fe20000001810 */
[----:B------:R-:W1:Y:S04]  /*4490*/  LDSM.16.M88.4 R68, [R188+0x2800] ;  /* 0x00280000bc44783b */ /* 0x000e680000000200 */
[----:B------:R-:W3:Y:S01]  /*44a0*/  LDSM.16.M88.4 R76, [R148+0x2000] ;  /* 0x00200000944c783b */ /* 0x000ee20000000200 */
[C---:B----4-:R-:W-:Y:S06]  /*44b0*/  HMMA.16816.F32 R4, R84.reuse, R88, R4 ;  /* 0x000000585404723c */ /* 0x050fec0000001804 */
[C---:B------:R-:W-:Y:S01]  /*44c0*/  HMMA.16816.F32 R8, R84.reuse, R90, R8 ;  /* 0x0000005a5408723c */ /* 0x040fe20000001808 */
[----:B------:R-:W-:Y:S05]  /*44d0*/  LDSM.16.M88.4 R88, [R190+UR5+0x16000] ;  /* 0x01600005be58783b */ /* 0x000fea0008000200 */
[C---:B--2---:R-:W-:Y:S06]  /*44e0*/  HMMA.16816.F32 R12, R84.reuse, R72, R12 ;  /* 0x00000048540c723c */ /* 0x044fec000000180c */
[----:B------:R-:W-:Y:S01]  /*44f0*/  HMMA.16816.F32 R16, R84, R74, R16 ;  /* 0x0000004a5410723c */ /* 0x000fe20000001810 */
[----:B------:R-:W2:Y:S04]  /*4500*/  LDSM.16.M88.4 R72, [R187+0x2800] ;  /* 0x00280000bb48783b */ /* 0x000ea80000000200 */
[----:B------:R-:W4:Y:S01]  /*4510*/  LDSM.16.M88.4 R84, [R183+0x4000] ;  /* 0x00400000b754783b */ /* 0x000f220000000200 */
[C---:B------:R-:W-:Y:S06]  /*4520*/  HMMA.16816.F32 R4, R92.reuse, R96, R4 ;  /* 0x000000605c04723c */ /* 0x040fec0000001804 */
[C---:B------:R-:W-:Y:S01]  /*4530*/  HMMA.16816.F32 R8, R92.reuse, R98, R8 ;  /* 0x000000625c08723c */ /* 0x040fe20000001808 */
[----:B------:R-:W-:Y:S05]  /*4540*/  LDSM.16.M88.4 R96, [R189+0x4000] ;  /* 0x00400000bd60783b */ /* 0x000fea0000000200 */
[C---:B-1----:R-:W-:Y:S06]  /*4550*/  HMMA.16816.F32 R12, R92.reuse, R68, R12 ;  /* 0x000000445c0c723c */ /* 0x042fec000000180c */
[----:B------:R-:W-:Y:S01]  /*4560*/  HMMA.16816.F32 R16, R92, R70, R16 ;  /* 0x000000465c10723c */ /* 0x000fe20000001810 */
[----:B------:R-:W1:Y:S04]  /*4570*/  LDSM.16.M88.4 R68, [R190+UR5+0x16800] ;  /* 0x01680005be44783b */ /* 0x000e680008000200 */
[----:B------:R-:W1:Y:S01]  /*4580*/  LDSM.16.M88.4 R92, [R150+0x4000] ;  /* 0x00400000965c783b */ /* 0x000e620000000200 */
[C---:B---3--:R-:W-:Y:S06]  /*4590*/  HMMA.16816.F32 R4, R76.reuse, R80, R4 ;  /* 0x000000504c04723c */ /* 0x048fec0000001804 */
[C---:B------:R-:W-:Y:S01]  /*45a0*/  HMMA.16816.F32 R8, R76.reuse, R82, R8 ;  /* 0x000000524c08723c */ /* 0x040fe20000001808 */
[----:B------:R-:W-:Y:S05]  /*45b0*/  LDSM.16.M88.4 R80, [R188+0x4000] ;  /* 0x00400000bc50783b */ /* 0x000fea0000000200 */
[C---:B--2---:R-:W-:Y:S06]  /*45c0*/  HMMA.16816.F32 R12, R76.reuse, R72, R12 ;  /* 0x000000484c0c723c */ /* 0x044fec000000180c */
[----:B------:R-:W-:Y:S01]  /*45d0*/  HMMA.16816.F32 R16, R76, R74, R16 ;  /* 0x0000004a4c10723c */ /* 0x000fe20000001810 */
[----:B------:R-:W2:Y:S04]  /*45e0*/  LDSM.16.M88.4 R72, [R189+0x4800] ;  /* 0x00480000bd48783b */ /* 0x000ea80000000200 */
[----:B------:R-:W3:Y:S01]  /*45f0*/  LDSM.16.M88.4 R76, [R149+0x4000] ;  /* 0x00400000954c783b */ /* 0x000ee20000000200 */
[C---:B----4-:R-:W-:Y:S06]  /*4600*/  HMMA.16816.F32 R4, R84.reuse, R88, R4 ;  /* 0x000000585404723c */ /* 0x050fec0000001804 */
[C---:B------:R-:W-:Y:S01]  /*4610*/  HMMA.16816.F32 R8, R84.reuse, R90, R8 ;  /* 0x0000005a5408723c */ /* 0x040fe20000001808 */
[----:B------:R-:W-:Y:S05]  /*4620*/  LDSM.16.M88.4 R88, [R187+0x4000] ;  /* 0x00400000bb58783b */ /* 0x000fea0000000200 */
[C---:B-1----:R-:W-:Y:S06]  /*4630*/  HMMA.16816.F32 R12, R84.reuse, R68, R12 ;  /* 0x00000044540c723c */ /* 0x042fec000000180c */
[----:B------:R-:W-:Y:S01]  /*4640*/  HMMA.16816.F32 R16, R84, R70, R16 ;  /* 0x000000465410723c */ /* 0x000fe20000001810 */
[----:B------:R-:W1:Y:S04]  /*4650*/  LDSM.16.M88.4 R68, [R188+0x4800] ;  /* 0x00480000bc44783b */ /* 0x000e680000000200 */
[----:B------:R-:W4:Y:S01]  /*4660*/  LDSM.16.M88.4 R84, [R148+0x4000] ;  /* 0x004000009454783b */ /* 0x000f220000000200 */
[C---:B------:R-:W-:Y:S06]  /*4670*/  HMMA.16816.F32 R4, R92.reuse, R96, R4 ;  /* 0x000000605c04723c */ /* 0x040fec0000001804 */
[C---:B------:R-:W-:Y:S06]  /*4680*/  HMMA.16816.F32 R8, R92.reuse, R98, R8 ;  /* 0x000000625c08723c */ /* 0x040fec0000001808 */
[C---:B--2---:R-:W-:Y:S05]  /*4690*/  HMMA.16816.F32 R12, R92.reuse, R72, R12 ;  /* 0x000000485c0c723c */ /* 0x044fea000000180c */
[----:B------:R-:W-:Y:S01]  /*46a0*/  LEA R99, R192, UR5, 0x1 ;  /* 0x00000005c0637c11 */ /* 0x000fe2000f8e08ff */
[----:B------:R-:W-:Y:S05]  /*46b0*/  HMMA.16816.F32 R16, R92, R74, R16 ;  /* 0x0000004a5c10723c */ /* 0x000fea0000001810 */
[----:B------:R-:W-:Y:S01]  /*46c0*/  IMAD.IADD R98, R182, 0x1, R99 ;  /* 0x00000001b6627824 */ /* 0x000fe200078e0263 */
[C---:B---3--:R-:W-:Y:S05]  /*46d0*/  HMMA.16816.F32 R4, R76.reuse, R80, R4 ;  /* 0x000000504c04723c */ /* 0x048fea0000001804 */
[C---:B------:R-:W-:Y:S01]  /*46e0*/  IADD3 R97, R181.reuse, R99, RZ ;  /* 0x00000063b5617210 */ /* 0x040fe20007ffe0ff */
[C---:B------:R-:W-:Y:S05]  /*46f0*/  HMMA.16816.F32 R8, R76.reuse, R82, R8 ;  /* 0x000000524c08723c */ /* 0x040fea0000001808 */
[----:B------:R-:W-:Y:S01]  /*4700*/  IADD3 R96, R181, R98, RZ ;  /* 0x00000062b5607210 */ /* 0x000fe20007ffe0ff */
[C---:B-1----:R-:W-:Y:S05]  /*4710*/  HMMA.16816.F32 R12, R76.reuse, R68, R12 ;  /* 0x000000444c0c723c */ /* 0x042fea000000180c */
[----:B------:R-:W-:Y:S01]  /*4720*/  SHF.L.U32 R74, R239, 0x6, RZ ;  /* 0x00000006ef4a7819 */ /* 0x000fe200000006ff */
[----:B------:R-:W-:Y:S03]  /*4730*/  HMMA.16816.F32 R16, R76, R70, R16 ;  /* 0x000000464c10723c */ /* 0x000fe60000001810 */
[----:B------:R-:W-:Y:S02]  /*4740*/  ISETP.GE.AND P2, PT, R74, R225, PT ;  /* 0x000000e14a00720c */ /* 0x000fe40003f46270 */
[----:B------:R-:W-:Y:S01]  /*4750*/  IMAD.SHL.U32 R68, R203, 0x40, RZ ;  /* 0x00000040cb447824 */ /* 0x000fe200078e00ff */
[C---:B----4-:R-:W-:Y:S05]  /*4760*/  HMMA.16816.F32 R4, R84.reuse, R88, R4 ;  /* 0x000000585404723c */ /* 0x050fea0000001804 */
[----:B------:R-:W-:Y:S01]  /*4770*/  IADD3 R68, R68, 0x40, RZ ;  /* 0x0000004044447810 */ /* 0x000fe20007ffe0ff */
[C---:B------:R-:W-:Y:S03]  /*4780*/  HMMA.16816.F32 R8, R84.reuse, R90, R8 ;  /* 0x0000005a5408723c */ /* 0x040fe60000001808 */
[-C--:B------:R-:W-:Y:S02]  /*4790*/  ISETP.LT.AND P2, PT, R68, R240.reuse, P2 ;  /* 0x000000f04400720c */ /* 0x080fe40001741270 */
[----:B------:R-:W1:Y:S01]  /*47a0*/  LDSM.16.M88.4 R68, [R187+0x4800] ;  /* 0x00480000bb44783b */ /* 0x000e620000000200 */
[----:B------:R-:W-:Y:S05]  /*47b0*/  FMUL.FTZ R72, R236, 1.4426950216293334961 ;  /* 0x3fb8aa3bec487820 */ /* 0x000fea0000410000 */
[----:B------:R-:W-:Y:S02]  /*47c0*/  FSEL R72, R72, RZ, P0 ;  /* 0x000000ff48487208 */ /* 0x000fe40000000000 */
[----:B------:R-:W-:Y:S03]  /*47d0*/  FSETP.NEU.FTZ.AND P0, PT, R237, -INF , PT ;  /* 0xff800000ed00780b */ /* 0x000fe60003f1d000 */
[----:B------:R-:W-:Y:S01]  /*47e0*/  @!P2 IMAD.IADD R74, R227, 0x1, R74 ;  /* 0x00000001e34aa824 */ /* 0x000fe200078e024a */
[----:B------:R-:W-:Y:S01]  /*47f0*/  @!P2 IADD3 R75, R226, 0x1, RZ ;  /* 0x00000001e24ba810 */ /* 0x000fe20007ffe0ff */
[CC--:B------:R-:W-:Y:S01]  /*4800*/  FFMA.FTZ R4, R216.reuse, R235.reuse, R4 ;  /* 0x000000ebd8047223 */ /* 0x0c0fe20000010004 */
[CC--:B------:R-:W-:Y:S01]  /*4810*/  FFMA.FTZ R5, R245.reuse, R235.reuse, R5 ;  /* 0x000000ebf5057223 */ /* 0x0c0fe20000010005 */
[-C--:B------:R-:W-:Y:S01]  /*4820*/  FFMA.FTZ R6, R216, R235.reuse, R6 ;  /* 0x000000ebd8067223 */ /* 0x080fe20000010006 */
[C---:B------:R-:W-:Y:S01]  /*4830*/  @!P2 VIMNMX R73, R74.reuse, R240, PT ;  /* 0x000000f04a49a248 */ /* 0x040fe20003fe0100 */
[-C--:B------:R-:W-:Y:S01]  /*4840*/  FFMA.FTZ R7, R245, R235.reuse, R7 ;  /* 0x000000ebf5077223 */ /* 0x080fe20000010007 */
[----:B------:R-:W-:Y:S01]  /*4850*/  @!P2 VIADDMNMX R74, R74, 0x8, R240, PT ;  /* 0x000000084a4aa846 */ /* 0x000fe200038001f0 */
[C---:B------:R-:W-:Y:S01]  /*4860*/  FFMA.FTZ R8, R243.reuse, R235, R8 ;  /* 0x000000ebf3087223 */ /* 0x040fe20000010008 */
[----:B------:R-:W-:Y:S01]  /*4870*/  @!P2 ISETP.GE.AND P1, PT, R226, R73, PT ;  /* 0x00000049e200a20c */ /* 0x000fe20003f26270 */
[CC--:B------:R-:W-:Y:S01]  /*4880*/  FFMA.FTZ R9, R244.reuse, R235.reuse, R9 ;  /* 0x000000ebf4097223 */ /* 0x0c0fe20000010009 */
[-C--:B------:R-:W-:Y:S01]  /*4890*/  FFMA.FTZ R10, R243, R235.reuse, R10 ;  /* 0x000000ebf30a7223 */ /* 0x080fe2000001000a */
[----:B------:R-:W-:Y:S01]  /*48a0*/  FFMA.FTZ R11, R244, R235, R11 ;  /* 0x000000ebf40b7223 */ /* 0x000fe2000001000b */
[----:B------:R-:W-:Y:S02]  /*48b0*/  @!P2 FSEL R4, R4, -INF , !P1 ;  /* 0xff8000000404a808 */ /* 0x000fe40004800000 */
[-C--:B------:R-:W-:Y:S03]  /*48c0*/  @!P2 ISETP.GE.AND P1, PT, R75, R73.reuse, PT ;  /* 0x000000494b00a20c */ /* 0x080fe60003f26270 */
[--C-:B------:R-:W-:Y:S01]  /*48d0*/  FFMA.FTZ R148, R4, UR7, -R72.reuse ;  /* 0x0000000704947c23 */ /* 0x100fe20008010848 */
[----:B------:R-:W-:Y:S01]  /*48e0*/  FMUL.FTZ R4, R237, 1.4426950216293334961 ;  /* 0x3fb8aa3bed047820 */ /* 0x000fe20000410000 */
[----:B------:R-:W-:Y:S02]  /*48f0*/  @!P2 FSEL R5, R5, -INF , !P1 ;  /* 0xff8000000505a808 */ /* 0x000fe40004800000 */
[-C--:B------:R-:W-:Y:S02]  /*4900*/  @!P2 ISETP.GE.AND P1, PT, R226, R74.reuse, PT ;  /* 0x0000004ae200a20c */ /* 0x080fe40003f26270 */
[----:B------:R-:W-:Y:S01]  /*4910*/  FSEL R4, R4, RZ, P0 ;  /* 0x000000ff04047208 */ /* 0x000fe20000000000 */
[----:B------:R-:W-:Y:S01]  /*4920*/  FFMA.FTZ R149, R5, UR7, -R72 ;  /* 0x0000000705957c23 */ /* 0x000fe20008010848 */
[-C--:B------:R-:W-:Y:S01]  /*4930*/  @!P2 ISETP.GE.AND P0, PT, R75, R74.reuse, PT ;  /* 0x0000004a4b00a20c */ /* 0x080fe20003f06270 */
[----:B------:R-:W-:Y:S01]  /*4940*/  MUFU.EX2 R148, R148 ;  /* 0x0000009400947308 */ /* 0x000fe20000000800 */
[----:B------:R-:W-:Y:S01]  /*4950*/  @!P2 FSEL R6, R6, -INF , !P1 ;  /* 0xff8000000606a808 */ /* 0x000fe20004800000 */
[C---:B-1----:R-:W-:Y:S03]  /*4960*/  HMMA.16816.F32 R12, R84.reuse, R68, R12 ;  /* 0x00000044540c723c */ /* 0x042fe6000000180c */
[----:B------:R-:W-:Y:S01]  /*4970*/  @!P2 IADD3 R5, R226, 0x8, RZ ;  /* 0x00000008e205a810 */ /* 0x000fe20007ffe0ff */
[--C-:B------:R-:W-:Y:S01]  /*4980*/  FFMA.FTZ R150, R6, UR7, -R4.reuse ;  /* 0x0000000706967c23 */ /* 0x100fe20008010804 */
[----:B------:R-:W-:Y:S01]  /*4990*/  @!P2 FSEL R7, R7, -INF , !P0 ;  /* 0xff8000000707a808 */ /* 0x000fe20004000000 */
[----:B------:R-:W-:Y:S02]  /*49a0*/  HMMA.16816.F32 R16, R84, R70, R16 ;  /* 0x000000465410723c */ /* 0x000fe40000001810 */
[----:B------:R-:W1:Y:S01]  /*49b0*/  MUFU.EX2 R149, R149 ;  /* 0x0000009500957308 */ /* 0x000e620000000800 */
[-C--:B------:R-:W-:Y:S02]  /*49c0*/  @!P2 ISETP.GE.AND P0, PT, R5, R73.reuse, PT ;  /* 0x000000490500a20c */ /* 0x080fe40003f06270 */
[----:B------:R-:W-:Y:S01]  /*49d0*/  @!P2 IADD3 R6, R226, 0x9, RZ ;  /* 0x00000009e206a810 */ /* 0x000fe20007ffe0ff */
[----:B------:R-:W-:Y:S01]  /*49e0*/  FFMA.FTZ R151, R7, UR7, -R4 ;  /* 0x0000000707977c23 */ /* 0x000fe20008010804 */
[----:B------:R-:W-:Y:S02]  /*49f0*/  @!P2 FSEL R8, R8, -INF , !P0 ;  /* 0xff8000000808a808 */ /* 0x000fe40004000000 */
[----:B------:R-:W-:Y:S03]  /*4a00*/  @!P2 ISETP.GE.AND P0, PT, R6, R73, PT ;  /* 0x000000490600a20c */ /* 0x000fe60003f06270 */
[----:B------:R-:W-:Y:S01]  /*4a10*/  MUFU.EX2 R150, R150 ;  /* 0x0000009600967308 */ /* 0x000fe20000000800 */
[----:B------:R-:W-:Y:S01]  /*4a20*/  FFMA.FTZ R152, R8, UR7, -R72 ;  /* 0x0000000708987c23 */ /* 0x000fe20008010848 */
[----:B------:R-:W-:Y:S02]  /*4a30*/  @!P2 FSEL R9, R9, -INF , !P0 ;  /* 0xff8000000909a808 */ /* 0x000fe40004000000 */
[-C--:B------:R-:W-:Y:S01]  /*4a40*/  @!P2 ISETP.GE.AND P0, PT, R5, R74.reuse, PT ;  /* 0x0000004a0500a20c */ /* 0x080fe20003f06270 */
[----:B------:R-:W-:Y:S02]  /*4a50*/  @!P2 VIADD R5, R226, 0x10 ;  /* 0x00000010e205a836 */ /* 0x000fe40000000000 */
[CC--:B------:R-:W-:Y:S01]  /*4a60*/  FFMA.FTZ R12, R221.reuse, R235.reuse, R12 ;  /* 0x000000ebdd0c7223 */ /* 0x0c0fe2000001000c */
[----:B------:R-:W-:Y:S01]  /*4a70*/  @!P2 FSEL R10, R10, -INF , !P0 ;  /* 0xff8000000a0aa808 */ /* 0x000fe20004000000 */
[-C--:B------:R-:W-:Y:S01]  /*4a80*/  FFMA.FTZ R13, R222, R235.reuse, R13 ;  /* 0x000000ebde0d7223 */ /* 0x080fe2000001000d */
[-C--:B------:R-:W-:Y:S01]  /*4a90*/  @!P2 ISETP.GE.AND P0, PT, R6, R74.reuse, PT ;  /* 0x0000004a0600a20c */ /* 0x080fe20003f06270 */
[-C--:B------:R-:W-:Y:S01]  /*4aa0*/  FFMA.FTZ R14, R221, R235.reuse, R14 ;  /* 0x000000ebdd0e7223 */ /* 0x080fe2000001000e */
[----:B------:R-:W-:Y:S01]  /*4ab0*/  @!P2 IADD3 R6, R226, 0x11, RZ ;  /* 0x00000011e206a810 */ /* 0x000fe20007ffe0ff */
[-C--:B------:R-:W-:Y:S01]  /*4ac0*/  FFMA.FTZ R15, R222, R235.reuse, R15 ;  /* 0x000000ebde0f7223 */ /* 0x080fe2000001000f */
[----:B------:R-:W-:Y:S01]  /*4ad0*/  @!P2 FSEL R11, R11, -INF , !P0 ;  /* 0xff8000000b0ba808 */ /* 0x000fe20004000000 */
[----:B------:R-:W-:Y:S01]  /*4ae0*/  FFMA.FTZ R16, R223, R235, R16 ;  /* 0x000000ebdf107223 */ /* 0x000fe20000010010 */
[----:B------:R-:W-:Y:S01]  /*4af0*/  @!P2 ISETP.GE.AND P0, PT, R5, R73, PT ;  /* 0x000000490500a20c */ /* 0x000fe20003f06270 */
[CC--:B------:R-:W-:Y:S01]  /*4b00*/  FFMA.FTZ R17, R224.reuse, R235.reuse, R17 ;  /* 0x000000ebe0117223 */ /* 0x0c0fe20000010011 */
[-C--:B------:R-:W-:Y:S01]  /*4b10*/  FFMA.FTZ R18, R223, R235.reuse, R18 ;  /* 0x000000ebdf127223 */ /* 0x080fe20000010012 */
[----:B------:R-:W-:Y:S01]  /*4b20*/  FFMA.FTZ R19, R224, R235, R19 ;  /* 0x000000ebe0137223 */ /* 0x000fe20000010013 */
[----:B------:R-:W-:Y:S01]  /*4b30*/  @!P2 FSEL R12, R12, -INF , !P0 ;  /* 0xff8000000c0ca808 */ /* 0x000fe20004000000 */
[----:B------:R-:W-:Y:S01]  /*4b40*/  FFMA.FTZ R153, R9, UR7, -R72 ;  /* 0x0000000709997c23 */ /* 0x000fe20008010848 */
[-C--:B------:R-:W-:Y:S01]  /*4b50*/  @!P2 ISETP.GE.AND P0, PT, R6, R73.reuse, PT ;  /* 0x000000490600a20c */ /* 0x080fe20003f06270 */
[--C-:B------:R-:W-:Y:S01]  /*4b60*/  FFMA.FTZ R154, R10, UR7, -R4.reuse ;  /* 0x000000070a9a7c23 */ /* 0x100fe20008010804 */
[----:B------:R-:W-:Y:S01]  /*4b70*/  FFMA.FTZ R155, R11, UR7, -R4 ;  /* 0x000000070b9b7c23 */ /* 0x000fe20008010804 */
[----:B------:R-:W2:Y:S01]  /*4b80*/  MUFU.EX2 R151, R151 ;  /* 0x0000009700977308 */ /* 0x000ea20000000800 */
[----:B------:R-:W-:Y:S01]  /*4b90*/  @!P2 FSEL R13, R13, -INF , !P0 ;  /* 0xff8000000d0da808 */ /* 0x000fe20004000000 */
[--C-:B------:R-:W-:Y:S01]  /*4ba0*/  FFMA.FTZ R156, R12, UR7, -R72.reuse ;  /* 0x000000070c9c7c23 */ /* 0x100fe20008010848 */
[-C--:B------:R-:W-:Y:S02]  /*4bb0*/  @!P2 ISETP.GE.AND P0, PT, R5, R74.reuse, PT ;  /* 0x0000004a0500a20c */ /* 0x080fe40003f06270 */
[----:B------:R-:W-:Y:S01]  /*4bc0*/  @!P2 IADD3 R5, R226, 0x18, RZ ;  /* 0x00000018e205a810 */ /* 0x000fe20007ffe0ff */
[----:B------:R-:W-:Y:S01]  /*4bd0*/  FFMA.FTZ R157, R13, UR7, -R72 ;  /* 0x000000070d9d7c23 */ /* 0x000fe20008010848 */
[----:B------:R-:W-:Y:S03]  /*4be0*/  @!P2 FSEL R14, R14, -INF , !P0 ;  /* 0xff8000000e0ea808 */ /* 0x000fe60004000000 */
[----:B------:R-:W-:Y:S01]  /*4bf0*/  MUFU.EX2 R152, R152 ;  /* 0x0000009800987308 */ /* 0x000fe20000000800 */
[-C--:B------:R-:W-:Y:S02]  /*4c00*/  @!P2 ISETP.GE.AND P0, PT, R6, R74.reuse, PT ;  /* 0x0000004a0600a20c */ /* 0x080fe40003f06270 */
[----:B------:R-:W-:Y:S01]  /*4c10*/  @!P2 IADD3 R6, R226, 0x19, RZ ;  /* 0x00000019e206a810 */ /* 0x000fe20007ffe0ff */
[--C-:B------:R-:W-:Y:S01]  /*4c20*/  FFMA.FTZ R158, R14, UR7, -R4.reuse ;  /* 0x000000070e9e7c23 */ /* 0x100fe20008010804 */
[----:B------:R-:W-:Y:S02]  /*4c30*/  @!P2 FSEL R15, R15, -INF , !P0 ;  /* 0xff8000000f0fa808 */ /* 0x000fe40004000000 */
[CC--:B------:R-:W-:Y:S03]  /*4c40*/  @!P2 ISETP.GE.AND P0, PT, R5.reuse, R73.reuse, PT ;  /* 0x000000490500a20c */ /* 0x0c0fe60003f06270 */
[----:B------:R-:W3:Y:S01]  /*4c50*/  MUFU.EX2 R153, R153 ;  /* 0x0000009900997308 */ /* 0x000ee20000000800 */
[-C--:B------:R-:W-:Y:S01]  /*4c60*/  @!P2 ISETP.GE.AND P1, PT, R5, R74.reuse, PT ;  /* 0x0000004a0500a20c */ /* 0x080fe20003f26270 */
[----:B------:R-:W-:Y:S01]  /*4c70*/  FFMA.FTZ R159, R15, UR7, -R4 ;  /* 0x000000070f9f7c23 */ /* 0x000fe20008010804 */
[----:B------:R-:W-:Y:S02]  /*4c80*/  @!P2 FSEL R16, R16, -INF , !P0 ;  /* 0xff8000001010a808 */ /* 0x000fe40004000000 */
[----:B------:R-:W-:Y:S02]  /*4c90*/  @!P2 ISETP.GE.AND P0, PT, R6, R73, PT ;  /* 0x000000490600a20c */ /* 0x000fe40003f06270 */
[----:B------:R-:W-:Y:S03]  /*4ca0*/  @!P2 FSEL R18, R18, -INF , !P1 ;  /* 0xff8000001212a808 */ /* 0x000fe60004800000 */
[----:B------:R-:W-:Y:S01]  /*4cb0*/  MUFU.EX2 R154, R154 ;  /* 0x0000009a009a7308 */ /* 0x000fe20000000800 */
[----:B------:R-:W-:Y:S01]  /*4cc0*/  @!P2 FSEL R17, R17, -INF , !P0 ;  /* 0xff8000001111a808 */ /* 0x000fe20004000000 */
[----:B------:R-:W-:Y:S01]  /*4cd0*/  FFMA.FTZ R160, R16, UR7, -R72 ;  /* 0x0000000710a07c23 */ /* 0x000fe20008010848 */
[----:B------:R-:W-:Y:S01]  /*4ce0*/  @!P2 ISETP.GE.AND P0, PT, R6, R74, PT ;  /* 0x0000004a0600a20c */ /* 0x000fe20003f06270 */
[----:B------:R-:W-:Y:S01]  /*4cf0*/  FFMA.FTZ R163, R18, UR7, -R4 ;  /* 0x0000000712a37c23 */ /* 0x000fe20008010804 */
[----:B-1----:R-:W-:Y:S01]  /*4d00*/  F2FP.F16.F32.PACK_AB R7, R149, R148 ;  /* 0x000000949507723e */ /* 0x002fe200000000ff */
[----:B------:R-:W-:Y:S01]  /*4d10*/  FFMA.FTZ R72, R17, UR7, -R72 ;  /* 0x0000000711487c23 */ /* 0x000fe20008010848 */
[----:B------:R-:W-:Y:S03]  /*4d20*/  @!P2 FSEL R19, R19, -INF , !P0 ;  /* 0xff8000001313a808 */ /* 0x000fe60004000000 */
[----:B------:R-:W1:Y:S01]  /*4d30*/  MUFU.EX2 R155, R155 ;  /* 0x0000009b009b7308 */ /* 0x000e620000000800 */
[----:B--2---:R-:W-:Y:S01]  /*4d40*/  F2FP.F16.F32.PACK_AB R6, R151, R150 ;  /* 0x000000969706723e */ /* 0x004fe200000000ff */
[----:B------:R2:W-:Y:S01]  /*4d50*/  STS [R208+0x20000], R7 ;  /* 0x02000007d0007388 */ /* 0x0005e20000000800 */
[----:B---3--:R-:W-:Y:S01]  /*4d60*/  F2FP.F16.F32.PACK_AB R5, R153, R152 ;  /* 0x000000989905723e */ /* 0x008fe200000000ff */
[----:B------:R-:W-:Y:S01]  /*4d70*/  FFMA.FTZ R4, R19, UR7, -R4 ;  /* 0x0000000713047c23 */ /* 0x000fe20008010804 */
[----:B------:R-:W-:Y:S01]  /*4d80*/  IADD3 R12, P0, R214, R231, RZ ;  /* 0x000000e7d60c7210 */ /* 0x000fe20007f1e0ff */
[----:B------:R3:W-:Y:S04]  /*4d90*/  STS [R208+0x20400], R6 ;  /* 0x02040006d0007388 */ /* 0x0007e80000000800 */
[----:B------:R1:W-:Y:S01]  /*4da0*/  MUFU.EX2 R162, R4 ;  /* 0x0000000400a27308 */ /* 0x0003e20000000800 */
[----:B------:R-:W-:Y:S01]  /*4db0*/  IADD3.X R13, R215, R230, RZ, P0, !PT ;  /* 0x000000e6d70d7210 */ /* 0x000fe200007fe4ff */
[----:B------:R4:W-:Y:S04]  /*4dc0*/  STS [R211+0x20000], R5 ;  /* 0x02000005d3007388 */ /* 0x0009e80000000800 */
[----:B------:R-:W4:Y:S04]  /*4dd0*/  LDG.E R161, desc[UR14][R12.64] ;  /* 0x0000000e0ca17981 */ /* 0x000f28000c1e1900 */
[----:B------:R-:W-:Y:S01]  /*4de0*/  MUFU.EX2 R156, R156 ;  /* 0x0000009c009c7308 */ /* 0x000fe20000000800 */
[----:B------:R4:W4:Y:S09]  /*4df0*/  LDG.E R165, desc[UR14][R12.64+0x20] ;  /* 0x0000200e0ca57981 */ /* 0x000932000c1e1900 */
[----:B------:R-:W2:Y:S01]  /*4e00*/  MUFU.EX2 R157, R157 ;  /* 0x0000009d009d7308 */ /* 0x000ea20000000800 */
[----:B-1----:R-:W-:Y:S05]  /*4e10*/  F2FP.F16.F32.PACK_AB R4, R155, R154 ;  /* 0x0000009a9b04723e */ /* 0x002fea00000000ff */
[----:B------:R1:W-:Y:S04]  /*4e20*/  STS [R211+0x20400], R4 ;  /* 0x02040004d3007388 */ /* 0x0003e80000000800 */
[----:B------:R-:W-:Y:S10]  /*4e30*/  MUFU.EX2 R158, R158 ;  /* 0x0000009e009e7308 */ /* 0x000ff40000000800 */
[----:B------:R-:W3:Y:S01]  /*4e40*/  MUFU.EX2 R159, R159 ;  /* 0x0000009f009f7308 */ /* 0x000ee20000000800 */
[----:B--2---:R-:W-:Y:S05]  /*4e50*/  F2FP.F16.F32.PACK_AB R7, R157, R156 ;  /* 0x0000009c9d07723e */ /* 0x004fea00000000ff */
[----:B------:R-:W-:Y:S04]  /*4e60*/  STS [R210+0x20000], R7 ;  /* 0x02000007d2007388 */ /* 0x000fe80000000800 */
[----:B------:R-:W-:Y:S10]  /*4e70*/  MUFU.EX2 R164, R72 ;  /* 0x0000004800a47308 */ /* 0x000ff40000000800 */
[----:B------:R-:W4:Y:S01]  /*4e80*/  MUFU.EX2 R160, R160 ;  /* 0x000000a000a07308 */ /* 0x000f220000000800 */
[----:B---3--:R-:W-:Y:S05]  /*4e90*/  F2FP.F16.F32.PACK_AB R6, R159, R158 ;  /* 0x0000009e9f06723e */ /* 0x008fea00000000ff */
[----:B------:R-:W-:Y:S04]  /*4ea0*/  STS [R210+0x20400], R6 ;  /* 0x02040006d2007388 */ /* 0x000fe80000000800 */
[----:B------:R-:W1:Y:S01]  /*4eb0*/  MUFU.EX2 R163, R163 ;  /* 0x000000a300a37308 */ /* 0x000e620000000800 */
[----:B----4-:R-:W-:Y:S05]  /*4ec0*/  F2FP.F16.F32.PACK_AB R5, R164, R160 ;  /* 0x000000a0a405723e */ /* 0x010fea00000000ff */
[----:B------:R-:W-:Y:S01]  /*4ed0*/  STS [R229+0x20000], R5 ;  /* 0x02000005e5007388 */ /* 0x000fe20000000800 */
[----:B-1----:R-:W-:Y:S05]  /*4ee0*/  F2FP.F16.F32.PACK_AB R4, R162, R163 ;  /* 0x000000a3a204723e */ /* 0x002fea00000000ff */
[----:B------:R-:W-:Y:S04]  /*4ef0*/  STS [R229+0x20400], R4 ;  /* 0x02040004e5007388 */ /* 0x000fe80000000800 */
[----:B------:R-:W-:Y:S04]  /*4f00*/  LDSM.16.M88.4 R16, [R99+0xc000] ;  /* 0x00c000006310783b */ /* 0x000fe80000000200 */
[----:B------:R-:W1:Y:S04]  /*4f10*/  LDSM.16.M88.4 R8, [R190+UR5+0x18000] ;  /* 0x01800005be08783b */ /* 0x000e680008000200 */
[----:B------:R-:W2:Y:S04]  /*4f20*/  LDSM.16.M88.4 R68, [R190+UR5+0x18800] ;  /* 0x01880005be44783b */ /* 0x000ea80008000200 */
[----:B------:R-:W-:Y:S04]  /*4f30*/  LDSM.16.M88.4 R72, [R98+0xc000] ;  /* 0x00c000006248783b */ /* 0x000fe80000000200 */
[----:B------:R-:W3:Y:S04]  /*4f40*/  LDSM.16.M88.4 R76, [R189+0x6000] ;  /* 0x00600000bd4c783b */ /* 0x000ee80000000200 */
[----:B------:R-:W4:Y:S04]  /*4f50*/  LDSM.16.M88.4 R80, [R189+0x6800] ;  /* 0x00680000bd50783b */ /* 0x000f280000000200 */
[----:B------:R-:W-:Y:S04]  /*4f60*/  LDSM.16.M88.4 R84, [R97+0xc000] ;  /* 0x00c000006154783b */ /* 0x000fe80000000200 */
[----:B------:R-:W4:Y:S04]  /*4f70*/  LDSM.16.M88.4 R88, [R188+0x6000] ;  /* 0x00600000bc58783b */ /* 0x000f280000000200 */
[----:B------:R-:W-:Y:S01]  /*4f80*/  LDSM.16.M88.4 R92, [R187+0x6000] ;  /* 0x00600000bb5c783b */ /* 0x000fe20000000200 */
[C---:B-1----:R-:W-:Y:S06]  /*4f90*/  HMMA.16816.F32 R4, R16.reuse, R8, RZ ;  /* 0x000000081004723c */ /* 0x042fec00000018ff */
[C---:B------:R-:W-:Y:S06]  /*4fa0*/  HMMA.16816.F32 R8, R16.reuse, R10, RZ ;  /* 0x0000000a1008723c */ /* 0x040fec00000018ff */
[C---:B--2---:R-:W-:Y:S06]  /*4fb0*/  HMMA.16816.F32 R12, R16.reuse, R68, RZ ;  /* 0x00000044100c723c */ /* 0x044fec00000018ff */
[----:B------:R-:W-:Y:S01]  /*4fc0*/  HMMA.16816.F32 R16, R16, R70, RZ ;  /* 0x000000461010723c */ /* 0x000fe200000018ff */
[----:B------:R-:W1:Y:S05]  /*4fd0*/  LDSM.16.M88.4 R68, [R188+0x6800] ;  /* 0x00680000bc44783b */ /* 0x000e6a0000000200 */
[C---:B---3--:R-:W-:Y:S06]  /*4fe0*/  HMMA.16816.F32 R4, R72.reuse, R76, R4 ;  /* 0x0000004c4804723c */ /* 0x048fec0000001804 */
[C---:B------:R-:W-:Y:S01]  /*4ff0*/  HMMA.16816.F32 R8, R72.reuse, R78, R8 ;  /* 0x0000004e4808723c */ /* 0x040fe20000001808 */
[----:B------:R-:W2:Y:S05]  /*5000*/  LDSM.16.M88.4 R76, [R96+0xc000] ;  /* 0x00c00000604c783b */ /* 0x000eaa0000000200 */
[C---:B----4-:R-:W-:Y:S06]  /*5010*/  HMMA.16816.F32 R12, R72.reuse, R80, R12 ;  /* 0x00000050480c723c */ /* 0x050fec000000180c */
[----:B------:R-:W-:Y:S01]  /*5020*/  HMMA.16816.F32 R16, R72, R82, R16 ;  /* 0x000000524810723c */ /* 0x000fe20000001810 */
[----:B------:R-:W3:Y:S04]  /*5030*/  LDSM.16.M88.4 R72, [R187+0x6800] ;  /* 0x00680000bb48783b */ /* 0x000ee80000000200 */
[----:B------:R-:W-:Y:S01]  /*5040*/  LDSM.16.M88.4 R80, [R99+0xe000] ;  /* 0x00e000006350783b */ /* 0x000fe20000000200 */
[C---:B------:R-:W-:Y:S06]  /*5050*/  HMMA.16816.F32 R4, R84.reuse, R88, R4 ;  /* 0x000000585404723c */ /* 0x040fec0000001804 */
[C---:B------:R-:W-:Y:S01]  /*5060*/  HMMA.16816.F32 R8, R84.reuse, R90, R8 ;  /* 0x0000005a5408723c */ /* 0x040fe20000001808 */
[----:B------:R-:W4:Y:S05]  /*5070*/  LDSM.16.M88.4 R88, [R190+UR5+0x1a000] ;  /* 0x01a00005be58783b */ /* 0x000f2a0008000200 */
[C---:B-1----:R-:W-:Y:S06]  /*5080*/  HMMA.16816.F32 R12, R84.reuse, R68, R12 ;  /* 0x00000044540c723c */ /* 0x042fec000000180c */
[----:B------:R-:W-:Y:S01]  /*5090*/  HMMA.16816.F32 R16, R84, R70, R16 ;  /* 0x000000465410723c */ /* 0x000fe20000001810 */
[----:B------:R-:W1:Y:S04]  /*50a0*/  LDSM.16.M88.4 R68, [R190+UR5+0x1a800] ;  /* 0x01a80005be44783b */ /* 0x000e680008000200 */
        /* <DEDUP_REMOVED lines=48> */
[----:B------:R-:W3:Y:S05]  /*53b0*/  LDSM.16.M88.4 R72, [R187+0xa800] ;  /* 0x00a80000bb48783b */ /* 0x000eea0000000200 */
[C---:B----4-:R-:W-:Y:S06]  /*53c0*/  HMMA.16816.F32 R4, R80.reuse, R88, R4 ;  /* 0x000000585004723c */ /* 0x050fec0000001804 */
[C---:B------:R-:W-:Y:S06]  /*53d0*/  HMMA.16816.F32 R8, R80.reuse, R90, R8 ;  /* 0x0000005a5008723c */ /* 0x040fec0000001808 */
[C---:B-1----:R-:W-:Y:S06]  /*53e0*/  HMMA.16816.F32 R12, R80.reuse, R68, R12 ;  /* 0x00000044500c723c */ /* 0x042fec000000180c */
[----:B------:R-:W-:Y:S06]  /*53f0*/  HMMA.16816.F32 R16, R80, R70, R16 ;  /* 0x000000465010723c */ /* 0x000fec0000001810 */
[C---:B--2---:R-:W-:Y:S06]  /*5400*/  HMMA.16816.F32 R4, R84.reuse, R92, R4 ;  /* 0x0000005c5404723c */ /* 0x044fec0000001804 */
[C---:B------:R-:W-:Y:S06]  /*5410*/  HMMA.16816.F32 R8, R84.reuse, R94, R8 ;  /* 0x0000005e5408723c */ /* 0x040fec0000001808 */
[C---:B---3--:R-:W-:Y:S06]  /*5420*/  HMMA.16816.F32 R12, R84.reuse, R72, R12 ;  /* 0x00000048540c723c */ /* 0x048fec000000180c */
[----:B------:R-:W-:Y:S06]  /*5430*/  HMMA.16816.F32 R16, R84, R74, R16 ;  /* 0x0000004a5410723c */ /* 0x000fec0000001810 */
[C---:B------:R-:W-:Y:S01]  /*5440*/  FADD.FTZ R4, -R161.reuse, R4 ;  /* 0x00000004a1047221 */ /* 0x040fe20000010100 */
[----:B------:R-:W-:Y:S01]  /*5450*/  FADD.FTZ R5, -R161, R5 ;  /* 0x00000005a1057221 */ /* 0x000fe20000010100 */
[C---:B------:R-:W-:Y:S03]  /*5460*/  FADD.FTZ R6, -R165.reuse, R6 ;  /* 0x00000006a5067221 */ /* 0x040fe60000010100 */
[----:B------:R-:W-:Y:S01]  /*5470*/  FADD.FTZ R7, -R165, R7 ;  /* 0x00000007a5077221 */ /* 0x000fe20000010100 */
[C---:B------:R-:W-:Y:S01]  /*5480*/  FADD.FTZ R8, -R161.reuse, R8 ;  /* 0x00000008a1087221 */ /* 0x040fe20000010100 */
[----:B------:R-:W-:Y:S01]  /*5490*/  FADD.FTZ R9, -R161, R9 ;  /* 0x00000009a1097221 */ /* 0x000fe20000010100 */
[----:B------:R-:W-:Y:S01]  /*54a0*/  FMUL.FTZ R4, R148, R4 ;  /* 0x0000000494047220 */ /* 0x000fe20000410000 */
[----:B------:R-:W-:Y:S01]  /*54b0*/  FMUL.FTZ R5, R149, R5 ;  /* 0x0000000595057220 */ /* 0x000fe20000410000 */
[----:B------:R-:W-:Y:S01]  /*54c0*/  FMUL.FTZ R8, R152, R8 ;  /* 0x0000000898087220 */ /* 0x000fe20000410000 */
[----:B------:R-:W-:Y:S01]  /*54d0*/  FMUL.FTZ R9, R153, R9 ;  /* 0x0000000999097220 */ /* 0x000fe20000410000 */
[C---:B------:R-:W-:Y:S01]  /*54e0*/  FADD.FTZ R12, -R161.reuse, R12 ;  /* 0x0000000ca10c7221 */ /* 0x040fe20000010100 */
[----:B------:R-:W-:Y:S01]  /*54f0*/  FADD.FTZ R13, -R161, R13 ;  /* 0x0000000da10d7221 */ /* 0x000fe20000010100 */
[----:B------:R-:W-:Y:S01]  /*5500*/  F2FP.F16.F32.PACK_AB R4, R5, R4 ;  /* 0x000000040504723e */ /* 0x000fe200000000ff */
[----:B------:R-:W-:Y:S01]  /*5510*/  FMUL.FTZ R6, R150, R6 ;  /* 0x0000000696067220 */ /* 0x000fe20000410000 */
[----:B------:R-:W-:Y:S01]  /*5520*/  FMUL.FTZ R12, R156, R12 ;  /* 0x0000000c9c0c7220 */ /* 0x000fe20000410000 */
[----:B------:R-:W-:Y:S01]  /*5530*/  FMUL.FTZ R13, R157, R13 ;  /* 0x0000000d9d0d7220 */ /* 0x000fe20000410000 */
[C---:B------:R-:W-:Y:S01]  /*5540*/  FADD.FTZ R16, -R161.reuse, R16 ;  /* 0x00000010a1107221 */ /* 0x040fe20000010100 */
[----:B------:R-:W-:Y:S01]  /*5550*/  FADD.FTZ R17, -R161, R17 ;  /* 0x00000011a1117221 */ /* 0x000fe20000010100 */
[----:B------:R-:W-:Y:S01]  /*5560*/  FMUL.FTZ R7, R151, R7 ;  /* 0x0000000797077220 */ /* 0x000fe20000410000 */
[C---:B------:R-:W-:Y:S01]  /*5570*/  FADD.FTZ R10, -R165.reuse, R10 ;  /* 0x0000000aa50a7221 */ /* 0x040fe20000010100 */
[----:B------:R-:W-:Y:S01]  /*5580*/  FMUL.FTZ R16, R160, R16 ;  /* 0x00000010a0107220 */ /* 0x000fe20000410000 */
[----:B------:R-:W-:Y:S01]  /*5590*/  FMUL.FTZ R17, R164, R17 ;  /* 0x00000011a4117220 */ /* 0x000fe20000410000 */
[C---:B------:R-:W-:Y:S01]  /*55a0*/  FADD.FTZ R11, -R165.reuse, R11 ;  /* 0x0000000ba50b7221 */ /* 0x040fe20000010100 */
[C---:B------:R-:W-:Y:S01]  /*55b0*/  FADD.FTZ R14, -R165.reuse, R14 ;  /* 0x0000000ea50e7221 */ /* 0x040fe20000010100 */
[C---:B------:R-:W-:Y:S01]  /*55c0*/  FADD.FTZ R15, -R165.reuse, R15 ;  /* 0x0000000fa50f7221 */ /* 0x040fe20000010100 */
[----:B------:R-:W-:Y:S01]  /*55d0*/  FADD.FTZ R18, -R165, R18 ;  /* 0x00000012a5127221 */ /* 0x000fe20000010100 */
[----:B------:R-:W-:Y:S01]  /*55e0*/  F2FP.F16.F32.PACK_AB R8, R9, R8 ;  /* 0x000000080908723e */ /* 0x000fe200000000ff */
[----:B------:R-:W-:Y:S01]  /*55f0*/  FADD.FTZ R19, -R165, R19 ;  /* 0x00000013a5137221 */ /* 0x000fe20000010100 */
[----:B------:R-:W-:Y:S01]  /*5600*/  F2FP.F16.F32.PACK_AB R12, R13, R12 ;  /* 0x0000000c0d0c723e */ /* 0x000fe200000000ff */
[----:B------:R-:W-:Y:S01]  /*5610*/  FMUL.FTZ R10, R154, R10 ;  /* 0x0000000a9a0a7220 */ /* 0x000fe20000410000 */
        /* <DEDUP_REMOVED lines=15> */
[----:B------:R-:W-:Y:S05]  /*5710*/  IMAD.MOV.U32 R13, RZ, RZ, -0x6000 ;  /* 0xffffa000ff0d7424 */ /* 0x000fea00078e00ff */
[----:B------:R-:W-:Y:S05]  /*5720*/  SEL R13, R13, 0x6000, !P4 ;  /* 0x000060000d0d7807 */ /* 0x000fea0006000000 */
[--C-:B------:R-:W-:Y:S02]  /*5730*/  IMAD.IADD R238, R238, 0x1, R13.reuse ;  /* 0x00000001eeee7824 */ /* 0x100fe400078e020d */
[--C-:B------:R-:W-:Y:S02]  /*5740*/  IMAD.IADD R234, R234, 0x1, R13.reuse ;  /* 0x00000001eaea7824 */ /* 0x100fe400078e020d */
[----:B------:R-:W-:Y:S01]  /*5750*/  IMAD.IADD R183, R183, 0x1, R13 ;  /* 0x00000001b7b77824 */ /* 0x000fe200078e020d */
[----:B------:R3:W-:Y:S04]  /*5760*/  @P3 STS [R238], RZ ;  /* 0x000000ffee003388 */ /* 0x0007e80000000800 */
[----:B------:R3:W-:Y:S01]  /*5770*/  @P3 STS [R238+0x4], RZ ;  /* 0x000004ffee003388 */ /* 0x0007e20000000800 */
[----:B-1----:R-:W-:Y:S03]  /*5780*/  IMAD.U32 R9, R7, -0x40, RZ ;  /* 0xffffffc007097824 */ /* 0x002fe600078e00ff */
[----:B------:R3:W-:Y:S02]  /*5790*/  @P3 STS [R238+0x8], RZ ;  /* 0x000008ffee003388 */ /* 0x0007e40000000800 */
[-C--:B------:R-:W-:Y:S02]  /*57a0*/  LEA R70, P0, R9, R250.reuse, 0x1 ;  /* 0x000000fa09467211 */ /* 0x080fe400078008ff */
[----:B------:R3:W-:Y:S01]  /*57b0*/  @P3 STS [R238+0xc], RZ ;  /* 0x00000cffee003388 */ /* 0x0007e20000000800 */
[----:B------:R-:W-:Y:S02]  /*57c0*/  LEA R17, P5, R7, R9, 0x5 ;  /* 0x0000000907117211 */ /* 0x000fe400078a28ff */
[-C--:B------:R-:W-:Y:S02]  /*57d0*/  LEA.HI.X.SX32 R71, R9, R251.reuse, 0x1, P0 ;  /* 0x000000fb09477211 */ /* 0x080fe400000f0eff */
[CC--:B------:R-:W-:Y:S02]  /*57e0*/  @!P2 LEA R72, P4, R17.reuse, R250.reuse, 0x1 ;  /* 0x000000fa1148a211 */ /* 0x0c0fe400078808ff */
[----:B------:R-:W-:Y:S01]  /*57f0*/  @!P1 LEA R74, P0, R17, R250, 0x1 ;  /* 0x000000fa114a9211 */ /* 0x000fe200078008ff */
[----:B------:R-:W-:Y:S01]  /*5800*/  @!PT LDS RZ, [RZ] ;  /* 0x00000000fffff984 */ /* 0x000fe20000000800 */
[----:B------:R-:W-:Y:S01]  /*5810*/  @!PT LDS RZ, [RZ] ;  /* 0x00000000fffff984 */ /* 0x000fe20000000800 */
[----:B------:R-:W-:Y:S01]  /*5820*/  @!PT LDS RZ, [RZ] ;  /* 0x00000000fffff984 */ /* 0x000fe20000000800 */
[----:B------:R3:W-:Y:S01]  /*5830*/  @!P3 LDGSTS.E.BYPASS.LTC128B.128 [R234], desc[UR14][R70.64] ;  /* 0x0000000046eabfae */ /* 0x0007e2000b901d4e */
[----:B------:R-:W-:Y:S01]  /*5840*/  SHF.R.S32.HI R68, RZ, 0x1f, R9 ;  /* 0x0000001fff447819 */ /* 0x000fe20000011409 */
[----:B------:R-:W-:Y:S02]  /*5850*/  IMAD.MOV.U32 R250, RZ, RZ, R70 ;  /* 0x000000fffffa7224 */ /* 0x000fe400078e0046 */
[----:B------:R3:W-:Y:S01]  /*5860*/  @P2 STS [R238+0x2000], RZ ;  /* 0x002000ffee002388 */ /* 0x0007e20000000800 */
[C-C-:B--2---:R-:W-:Y:S02]  /*5870*/  LEA.HI.X R68, R7.reuse, R68, R5.reuse, 0x5, P5 ;  /* 0x0000004407447211 */ /* 0x144fe400028f2c05 */
[----:B------:R-:W-:Y:S01]  /*5880*/  @!P3 LEA R76, P5, R7, R70, 0x6 ;  /* 0x00000046074cb211 */ /* 0x000fe200078a30ff */
[----:B------:R3:W-:Y:S01]  /*5890*/  @P2 STS [R238+0x2004], RZ ;  /* 0x002004ffee002388 */ /* 0x0007e20000000800 */
[--C-:B------:R-:W-:Y:S02]  /*58a0*/  @!P2 LEA.HI.X R73, R17, R251, R68.reuse, 0x1, P4 ;  /* 0x000000fb1149a211 */ /* 0x100fe400020f0c44 */
[----:B------:R-:W-:Y:S01]  /*58b0*/  @!P3 LEA.HI.X R77, R7, R71, R5, 0x6, P5 ;  /* 0x00000047074db211 */ /* 0x000fe200028f3405 */
[----:B------:R3:W-:Y:S01]  /*58c0*/  @P2 STS [R238+0x2008], RZ ;  /* 0x002008ffee002388 */ /* 0x0007e20000000800 */
[----:B------:R-:W-:Y:S01]  /*58d0*/  @!P1 LEA.HI.X R75, R17, R251, R68, 0x1, P0 ;  /* 0x000000fb114b9211 */ /* 0x000fe200000f0c44 */
[----:B------:R-:W-:Y:S02]  /*58e0*/  IMAD.MOV.U32 R251, RZ, RZ, R71 ;  /* 0x000000fffffb7224 */ /* 0x000fe400078e0047 */
        /* <DEDUP_REMOVED lines=38> */
.L_x_234:
        /* <DEDUP_REMOVED lines=15> */
[----:B------:R-:W1:Y:S04]  /*5c40*/  LDSM.16.MT88.4 R8, [R193+0xc000] ;  /* 0x00c00000c108783b */ /* 0x000e680000004200 */
[----:B------:R-:W2:Y:S04]  /*5c50*/  LDSM.16.MT88.4 R12, [R0+0x20000] ;  /* 0x02000000000c783b */ /* 0x000ea80000004200 */
[----:B------:R-:W4:Y:S04]  /*5c60*/  LDSM.16.MT88.4 R16, [R193+0xe000] ;  /* 0x00e00000c110783b */ /* 0x000f280000004200 */
[----:B---3--:R-:W3:Y:S04]  /*5c70*/  LDSM.16.MT88.4 R68, [R193+0x10000] ;  /* 0x01000000c144783b */ /* 0x008ee80000004200 */
        /* <DEDUP_REMOVED lines=15> */
[-C--:B---3--:R-:W-:Y:S06]  /*5d70*/  HMMA.16816.F32 R52, R4, R68.reuse, R52 ;  /* 0x000000440434723c */ /* 0x088fec0000001834 */
        /* <DEDUP_REMOVED lines=60> */
[C---:B-1----:R-:W-:Y:S05]  /*6140*/  IMAD.U32 R6, R5.reuse, -0x40, RZ ;  /* 0xffffffc005067824 */ /* 0x042fea00078e00ff */
[C---:B------:R-:W-:Y:S02]  /*6150*/  LEA R10, P0, R6.reuse, R248, 0x1 ;  /* 0x000000f8060a7211 */ /* 0x040fe400078008ff */
[----:B------:R-:W-:Y:S02]  /*6160*/  LEA R7, P5, R5, R6, 0x5 ;  /* 0x0000000605077211 */ /* 0x000fe400078a28ff */
[-C--:B------:R-:W-:Y:S02]  /*6170*/  LEA.HI.X.SX32 R11, R6, R249.reuse, 0x1, P0 ;  /* 0x000000f9060b7211 */ /* 0x080fe400000f0eff */
[CC--:B------:R-:W-:Y:S02]  /*6180*/  @!P2 LEA R12, P4, R7.reuse, R248.reuse, 0x1 ;  /* 0x000000f8070ca211 */ /* 0x0c0fe400078808ff */
[----:B------:R-:W-:Y:S01]  /*6190*/  SHF.R.S32.HI R8, RZ, 0x1f, R6 ;  /* 0x0000001fff087819 */ /* 0x000fe20000011406 */
[----:B------:R-:W-:Y:S01]  /*61a0*/  @!PT LDS RZ, [RZ] ;  /* 0x00000000fffff984 */ /* 0x000fe20000000800 */
[----:B------:R-:W-:Y:S01]  /*61b0*/  @!PT LDS RZ, [RZ] ;  /* 0x00000000fffff984 */ /* 0x000fe20000000800 */
[----:B------:R-:W-:Y:S01]  /*61c0*/  @!PT LDS RZ, [RZ] ;  /* 0x00000000fffff984 */ /* 0x000fe20000000800 */
[----:B------:R3:W-:Y:S01]  /*61d0*/  @!P3 LDGSTS.E.BYPASS.LTC128B.128 [R217+0xc000], desc[UR14][R10.64] ;  /* 0x0c0000000ad9bfae */ /* 0x0007e2000b901d4e */
[----:B------:R-:W-:Y:S01]  /*61e0*/  @!P1 LEA R6, P0, R7, R248, 0x1 ;  /* 0x000000f807069211 */ /* 0x000fe200078008ff */
[----:B------:R-:W-:Y:S01]  /*61f0*/  IMAD.MOV.U32 R248, RZ, RZ, R10 ;  /* 0x000000fffff87224 */ /* 0x000fe200078e000a */
[C---:B--2---:R-:W-:Y:S01]  /*6200*/  LEA.HI.X R8, R5.reuse, R8, R4, 0x5, P5 ;  /* 0x0000000805087211 */ /* 0x044fe200028f2c04 */
[----:B------:R3:W-:Y:S01]  /*6210*/  @P2 STS.128 [R217+0xe000], RZ ;  /* 0x00e000ffd9002388 */ /* 0x0007e20000000c00 */
[----:B------:R-:W-:Y:S02]  /*6220*/  @!P3 LEA R14, P5, R5, R10, 0x6 ;  /* 0x0000000a050eb211 */ /* 0x000fe400078a30ff */
[----:B------:R-:W-:Y:S01]  /*6230*/  @!P2 LEA.HI.X R13, R7, R249, R8, 0x1, P4 ;  /* 0x000000f9070da211 */ /* 0x000fe200020f0c08 */
[----:B------:R-:W-:Y:S01]  /*6240*/  @!PT LDS RZ, [RZ] ;  /* 0x00000000fffff984 */ /* 0x000fe20000000800 */
[----:B------:R-:W-:Y:S01]  /*6250*/  @!PT LDS RZ, [RZ] ;  /* 0x00000000fffff984 */ /* 0x000fe20000000800 */
[----:B------:R-:W-:Y:S01]  /*6260*/  @!PT LDS RZ, [RZ] ;  /* 0x00000000fffff984 */ /* 0x000fe20000000800 */
[----:B------:R3:W-:Y:S01]  /*6270*/  @!P2 LDGSTS.E.BYPASS.LTC128B.128 [R217+0xe000], desc[UR14][R10.64+0x80] ;  /* 0x0e0000800ad9afae */ /* 0x0007e2000b901d4e */
[----:B------:R-:W-:Y:S02]  /*6280*/  @!P3 LEA.HI.X R15, R5, R11, R4, 0x6, P5 ;  /* 0x0000000b050fb211 */ /* 0x000fe400028f3404 */
[----:B------:R-:W-:Y:S01]  /*6290*/  @!P1 LEA.HI.X R7, R7, R249, R8, 0x1, P0 ;  /* 0x000000f907079211 */ /* 0x000fe200000f0c08 */
[----:B------:R3:W-:Y:S01]  /*62a0*/  @P1 STS.128 [R217+0x10000], RZ ;  /* 0x010000ffd9001388 */ /* 0x0007e20000000c00 */
[----:B------:R-:W-:Y:S03]  /*62b0*/  IMAD.MOV.U32 R249, RZ, RZ, R11 ;  /* 0x000000fffff97224 */ /* 0x000fe600078e000b */
        /* <DEDUP_REMOVED lines=20> */
.L_x_235:
        /* <DEDUP_REMOVED lines=9> */
[----:B------:R-:W-:Y:S04]  /*6490*/  LDSM.16.MT88.4 R168, [R193+0x13000] ;  /* 0x01300000c1a8783b */ /* 0x000fe80000004200 */
[----:B------:R-:W-:Y:S01]  /*64a0*/  LDSM.16.M88.4 R172, [R2+0x1000] ;  /* 0x0010000002ac783b */ /* 0x000fe20000000200 */
[-C--:B---3--:R-:W-:Y:S03]  /*64b0*/  HMMA.16816.F32 R4, R96, R16.reuse, RZ ;  /* 0x000000106004723c */ /* 0x088fe600000018ff */
[----:B------:R-:W-:Y:S03]  /*64c0*/  LDSM.16.MT88.4 R176, [R193+0x15000] ;  /* 0x01500000c1b0783b */ /* 0x000fe60000004200 */
[C---:B-1----:R-:W-:Y:S06]  /*64d0*/  HMMA.16816.F32 R8, R92.reuse, R16, RZ ;  /* 0x000000105c08723c */ /* 0x042fec00000018ff */
        /* <DEDUP_REMOVED lines=10> */
[----:B------:R-:W1:Y:S05]  /*6580*/  LDSM.16.MT88.4 R148, [R193+0x16800] ;  /* 0x01680000c194783b */ /* 0x000e6a0000004200 */
[-C--:B------:R-:W-:Y:S06]  /*6590*/  HMMA.16816.F32 R4, R152, R156.reuse, R4 ;  /* 0x0000009c9804723c */ /* 0x080fec0000001804 */
[C---:B------:R-:W-:Y:S06]  /*65a0*/  HMMA.16816.F32 R8, R160.reuse, R156, R8 ;  /* 0x0000009ca008723c */ /* 0x040fec0000001808 */
[-C--:B------:R-:W-:Y:S06]  /*65b0*/  HMMA.16816.F32 R12, R160, R158.reuse, R12 ;  /* 0x0000009ea00c723c */ /* 0x080fec000000180c */
[C---:B------:R-:W-:Y:S01]  /*65c0*/  HMMA.16816.F32 R16, R152.reuse, R158, R16 ;  /* 0x0000009e9810723c */ /* 0x040fe20000001810 */
[----:B------:R-:W2:Y:S05]  /*65d0*/  LDSM.16.M88.4 R156, [R2] ;  /* 0x00000000029c783b */ /* 0x000eaa0000000200 */
[-C--:B------:R-:W-:Y:S06]  /*65e0*/  HMMA.16816.F32 R68, R152, R164.reuse, R68 ;  /* 0x000000a49844723c */ /* 0x080fec0000001844 */
[C---:B------:R-:W-:Y:S06]  /*65f0*/  HMMA.16816.F32 R72, R160.reuse, R164, R72 ;  /* 0x000000a4a048723c */ /* 0x040fec0000001848 */
[-C--:B------:R-:W-:Y:S06]  /*6600*/  HMMA.16816.F32 R76, R160, R166.reuse, R76 ;  /* 0x000000a6a04c723c */ /* 0x080fec000000184c */
[C---:B------:R-:W-:Y:S01]  /*6610*/  HMMA.16816.F32 R80, R152.reuse, R166, R80 ;  /* 0x000000a69850723c */ /* 0x040fe20000001850 */
[----:B------:R-:W3:Y:S05]  /*6620*/  LDSM.16.MT88.4 R164, [R193+0x17000] ;  /* 0x01700000c1a4783b */ /* 0x000eea0000004200 */
[-C--:B-1----:R-:W-:Y:S06]  /*6630*/  HMMA.16816.F32 R84, R152, R148.reuse, R84 ;  /* 0x000000949854723c */ /* 0x082fec0000001854 */
[C---:B------:R-:W-:Y:S06]  /*6640*/  HMMA.16816.F32 R88, R160.reuse, R148, R88 ;  /* 0x00000094a058723c */ /* 0x040fec0000001858 */
[-C--:B------:R-:W-:Y:S01]  /*6650*/  HMMA.16816.F32 R92, R160, R150.reuse, R92 ;  /* 0x00000096a05c723c */ /* 0x080fe2000000185c */
[----:B------:R-:W-:Y:S05]  /*6660*/  LDSM.16.M88.4 R160, [R3+0x1000] ;  /* 0x0010000003a0783b */ /* 0x000fea0000000200 */
[----:B------:R-:W-:Y:S01]  /*6670*/  HMMA.16816.F32 R96, R152, R150, R96 ;  /* 0x000000969860723c */ /* 0x000fe20000001860 */
[----:B------:R-:W-:Y:S04]  /*6680*/  LDSM.16.M88.4 R148, [R3] ;  /* 0x000000000394783b */ /* 0x000fe80000000200 */
[----:B------:R-:W1:Y:S01]  /*6690*/  LDSM.16.MT88.4 R152, [R193+0x13800] ;  /* 0x01380000c198783b */ /* 0x000e620000004200 */
[-C--:B--2---:R-:W-:Y:S06]  /*66a0*/  HMMA.16816.F32 R4, R156, R168.reuse, R4 ;  /* 0x000000a89c04723c */ /* 0x084fec0000001804 */
[C---:B------:R-:W-:Y:S06]  /*66b0*/  HMMA.16816.F32 R8, R172.reuse, R168, R8 ;  /* 0x000000a8ac08723c */ /* 0x040fec0000001808 */
[-C--:B------:R-:W-:Y:S06]  /*66c0*/  HMMA.16816.F32 R12, R172, R170.reuse, R12 ;  /* 0x000000aaac0c723c */ /* 0x080fec000000180c */
[C---:B------:R-:W-:Y:S01]  /*66d0*/  HMMA.16816.F32 R16, R156.reuse, R170, R16 ;  /* 0x000000aa9c10723c */ /* 0x040fe20000001810 */
[----:B------:R-:W2:Y:S05]  /*66e0*/  LDSM.16.MT88.4 R168, [R193+0x15800] ;  /* 0x01580000c1a8783b */ /* 0x000eaa0000004200 */
[-C--:B------:R-:W-:Y:S06]  /*66f0*/  HMMA.16816.F32 R68, R156, R176.reuse, R68 ;  /* 0x000000b09c44723c */ /* 0x080fec0000001844 */
[C---:B------:R-:W-:Y:S06]  /*6700*/  HMMA.16816.F32 R72, R172.reuse, R176, R72 ;  /* 0x000000b0ac48723c */ /* 0x040fec0000001848 */
[-C--:B------:R-:W-:Y:S06]  /*6710*/  HMMA.16816.F32 R76, R172, R178.reuse, R76 ;  /* 0x000000b2ac4c723c */ /* 0x080fec000000184c */
[C---:B------:R-:W-:Y:S01]  /*6720*/  HMMA.16816.F32 R80, R156.reuse, R178, R80 ;  /* 0x000000b29c50723c */ /* 0x040fe20000001850 */
[----:B------:R-:W4:Y:S05]  /*6730*/  LDSM.16.MT88.4 R176, [R193+0x17800] ;  /* 0x01780000c1b0783b */ /* 0x000f2a0000004200 */
[-C--:B---3--:R-:W-:Y:S06]  /*6740*/  HMMA.16816.F32 R84, R156, R164.reuse, R84 ;  /* 0x000000a49c54723c */ /* 0x088fec0000001854 */
[C---:B------:R-:W-:Y:S06]  /*6750*/  HMMA.16816.F32 R88, R172.reuse, R164, R88 ;  /* 0x000000a4ac58723c */ /* 0x040fec0000001858 */
[-C--:B------:R-:W-:Y:S06]  /*6760*/  HMMA.16816.F32 R92, R172, R166.reuse, R92 ;  /* 0x000000a6ac5c723c */ /* 0x080fec000000185c */
[----:B------:R-:W-:Y:S06]  /*6770*/  HMMA.16816.F32 R96, R156, R166, R96 ;  /* 0x000000a69c60723c */ /* 0x000fec0000001860 */
[-C--:B-1----:R-:W-:Y:S06]  /*6780*/  HMMA.16816.F32 R4, R148, R152.reuse, R4 ;  /* 0x000000989404723c */ /* 0x082fec0000001804 */
[C---:B------:R-:W-:Y:S06]  /*6790*/  HMMA.16816.F32 R8, R160.reuse, R152, R8 ;  /* 0x00000098a008723c */ /* 0x040fec0000001808 */
[-C--:B------:R-:W-:Y:S05]  /*67a0*/  HMMA.16816.F32 R12, R160, R154.reuse, R12 ;  /* 0x0000009aa00c723c */ /* 0x080fea000000180c */
[C---:B------:R-:W-:Y:S01]  /*67b0*/  IMAD.SHL.U32 R152, R252.reuse, 0x8, RZ ;  /* 0x00000008fc987824 */ /* 0x040fe200078e00ff */
[C---:B------:R-:W-:Y:S05]  /*67c0*/  HMMA.16816.F32 R16, R148.reuse, R154, R16 ;  /* 0x0000009a9410723c */ /* 0x040fea0000001810 */
[----:B------:R-:W-:Y:S01]  /*67d0*/  IMAD.SHL.U32 R153, R252, 0x10, RZ ;  /* 0x00000010fc997824 */ /* 0x000fe200078e00ff */
[-C--:B--2---:R-:W-:Y:S05]  /*67e0*/  HMMA.16816.F32 R68, R148, R168.reuse, R68 ;  /* 0x000000a89444723c */ /* 0x084fea0000001844 */
[----:B------:R-:W-:Y:S01]  /*67f0*/  @P6 IADD3 R154, P0, R213, R233, RZ ;  /* 0x000000e9d59a6210 */ /* 0x000fe20007f1e0ff */
[C---:B------:R-:W-:Y:S05]  /*6800*/  HMMA.16816.F32 R72, R160.reuse, R168, R72 ;  /* 0x000000a8a048723c */ /* 0x040fea0000001848 */
[----:B------:R-:W-:Y:S01]  /*6810*/  @P6 IMAD.X R155, R212, 0x1, R232, P0 ;  /* 0x00000001d49b6824 */ /* 0x000fe200000e06e8 */
[-C--:B------:R-:W-:Y:S04]  /*6820*/  HMMA.16816.F32 R76, R160, R170.reuse, R76 ;  /* 0x000000aaa04c723c */ /* 0x080fe8000000184c */
[----:B------:R-:W5:Y:S01]  /*6830*/  @P6 LDG.E R236, desc[UR14][R154.64+-0x100] ;  /* 0xffff000e9aec6981 */ /* 0x000f62000c1e1900 */
[CC--:B------:R-:W-:Y:S01]  /*6840*/  LEA R158, P1, R153.reuse, R246.reuse, 0x2 ;  /* 0x000000f6999e7211 */ /* 0x0c0fe200078210ff */
[C---:B------:R-:W-:Y:S02]  /*6850*/  HMMA.16816.F32 R80, R148.reuse, R170, R80 ;  /* 0x000000aa9450723c */ /* 0x040fe40000001850 */
[----:B------:R1:W5:Y:S03]  /*6860*/  @P6 LDG.E R237, desc[UR14][R154.64+-0xe0] ;  /* 0xffff200e9aed6981 */ /* 0x000366000c1e1900 */
[CC--:B------:R-:W-:Y:S01]  /*6870*/  LEA.HI.X.SX32 R159, R153.reuse, R247.reuse, 0x2, P1 ;  /* 0x000000f7999f7211 */ /* 0x0c0fe200008f16ff */
[-C--:B----4-:R-:W-:Y:S01]  /*6880*/  HMMA.16816.F32 R84, R148, R176.reuse, R84 ;  /* 0x000000b09454723c */ /* 0x090fe20000001854 */
[----:B------:R2:W-:Y:S05]  /*6890*/  REDG.E.ADD.F32.FTZ.RN.STRONG.GPU desc[UR14][R246.64], R4 ;  /* 0x00000004f60079a6 */ /* 0x0005ea000c10f38e */
[C---:B------:R-:W-:Y:S06]  /*68a0*/  HMMA.16816.F32 R88, R160.reuse, R176, R88 ;  /* 0x000000b0a058723c */ /* 0x040fec0000001858 */
[-C--:B------:R-:W-:Y:S06]  /*68b0*/  HMMA.16816.F32 R92, R160, R178.reuse, R92 ;  /* 0x000000b2a05c723c */ /* 0x080fec000000185c */
[----:B------:R-:W-:Y:S05]  /*68c0*/  HMMA.16816.F32 R96, R148, R178, R96 ;  /* 0x000000b29460723c */ /* 0x000fea0000001860 */
[-C--:B-1----:R-:W-:Y:S02]  /*68d0*/  LEA R154, P0, R152, R246.reuse, 0x2 ;  /* 0x000000f6989a7211 */ /* 0x082fe400078010ff */
[----:B------:R-:W-:Y:S04]  /*68e0*/  IMAD R148, R252, 0x18, RZ ;  /* 0x00000018fc947824 */ /* 0x000fe800078e02ff */
[-C--:B------:R-:W-:Y:S01]  /*68f0*/  LEA.HI.X.SX32 R155, R152, R247.reuse, 0x2, P0 ;  /* 0x000000f7989b7211 */ /* 0x080fe200000f16ff */
[----:B--2---:R-:W-:Y:S01]  /*6900*/  IMAD.SHL.U32 R4, R252, 0x20, RZ ;  /* 0x00000020fc047824 */ /* 0x004fe200078e00ff */
[-C--:B------:R-:W-:Y:S03]  /*6910*/  LEA R156, P0, R148, R246.reuse, 0x2 ;  /* 0x000000f6949c7211 */ /* 0x080fe600078010ff */
[----:B------:R1:W-:Y:S01]  /*6920*/  REDG.E.ADD.F32.FTZ.RN.STRONG.GPU desc[UR14][R154.64], R5 ;  /* 0x000000059a0079a6 */ /* 0x0003e2000c10f38e */
[-C--:B------:R-:W-:Y:S02]  /*6930*/  LEA R150, P1, R4, R246.reuse, 0x2 ;  /* 0x000000f604967211 */ /* 0x080fe400078210ff */
[-C--:B------:R-:W-:Y:S01]  /*6940*/  LEA.HI.X.SX32 R157, R148, R247.reuse, 0x2, P0 ;  /* 0x000000f7949d7211 */ /* 0x080fe200000f16ff */
[----:B------:R2:W-:Y:S01]  /*6950*/  REDG.E.ADD.F32.FTZ.RN.STRONG.GPU desc[UR14][R158.64], R6 ;  /* 0x000000069e0079a6 */ /* 0x0005e2000c10f38e */
[-C--:B------:R-:W-:Y:S01]  /*6960*/  LEA.HI.X.SX32 R151, R4, R247.reuse, 0x2, P1 ;  /* 0x000000f704977211 */ /* 0x080fe200008f16ff */
[----:B------:R-:W-:Y:S02]  /*6970*/  VIADD R4, R153, 0x20 ;  /* 0x0000002099047836 */ /* 0x000fe40000000000 */
[----:B------:R3:W-:Y:S04]  /*6980*/  REDG.E.ADD.F32.FTZ.RN.STRONG.GPU desc[UR14][R156.64], R7 ;  /* 0x000000079c0079a6 */ /* 0x0007e8000c10f38e */
[----:B------:R4:W-:Y:S01]  /*6990*/  REDG.E.ADD.F32.FTZ.RN.STRONG.GPU desc[UR14][R150.64], R8 ;  /* 0x00000008960079a6 */ /* 0x0009e2000c10f38e */
[C---:B-1----:R-:W-:Y:S02]  /*69a0*/  IMAD R5, R252.reuse, 0x28, RZ ;  /* 0x00000028fc057824 */ /* 0x042fe400078e02ff */
[C---:B--2---:R-:W-:Y:S03]  /*69b0*/  IMAD R6, R252.reuse, 0x30, RZ ;  /* 0x00000030fc067824 */ /* 0x044fe600078e02ff */
[CC--:B------:R-:W-:Y:S01]  /*69c0*/  LEA R148, P0, R5.reuse, R246.reuse, 0x2 ;  /* 0x000000f605947211 */ /* 0x0c0fe200078010ff */
[----:B------:R-:W-:Y:S03]  /*69d0*/  IMAD R252, R252, 0x38, RZ ;  /* 0x00000038fcfc7824 */ /* 0x000fe600078e02ff */
[-C--:B------:R-:W-:Y:S01]  /*69e0*/  LEA.HI.X.SX32 R149, R5, R247.reuse, 0x2, P0 ;  /* 0x000000f705957211 */ /* 0x080fe200000f16ff */
[----:B------:R-:W-:Y:S01]  /*69f0*/  IMAD.IADD R5, R152, 0x1, R4 ;  /* 0x0000000198057824 */ /* 0x000fe200078e0204 */
[-C--:B---3--:R-:W-:Y:S02]  /*6a00*/  LEA R156, P1, R6, R246.reuse, 0x2 ;  /* 0x000000f6069c7211 */ /* 0x088fe400078210ff */
[-C--:B----4-:R-:W-:Y:S01]  /*6a10*/  LEA R8, P0, R252, R246.reuse, 0x2 ;  /* 0x000000f6fc087211 */ /* 0x090fe200078010ff */
[----:B------:R1:W-:Y:S01]  /*6a20*/  REDG.E.ADD.F32.FTZ.RN.STRONG.GPU desc[UR14][R148.64], R9 ;  /* 0x00000009940079a6 */ /* 0x0003e2000c10f38e */
[-C--:B------:R-:W-:Y:S05]  /*6a30*/  LEA.HI.X.SX32 R157, R6, R247.reuse, 0x2, P1 ;  /* 0x000000f7069d7211 */ /* 0x080fea00008f16ff */
[----:B------:R-:W-:Y:S01]  /*6a40*/  REDG.E.ADD.F32.FTZ.RN.STRONG.GPU desc[UR14][R156.64], R10 ;  /* 0x0000000a9c0079a6 */ /* 0x000fe2000c10f38e */
[-C--:B-1----:R-:W-:Y:S02]  /*6a50*/  LEA.HI.X.SX32 R9, R252, R247.reuse, 0x2, P0 ;  /* 0x000000f7fc097211 */ /* 0x082fe400000f16ff */
[CC--:B------:R-:W-:Y:S03]  /*6a60*/  LEA R6, P0, R4.reuse, R246.reuse, 0x2 ;  /* 0x000000f604067211 */ /* 0x0c0fe600078010ff */
[----:B------:R1:W-:Y:S01]  /*6a70*/  REDG.E.ADD.F32.FTZ.RN.STRONG.GPU desc[UR14][R8.64], R11 ;  /* 0x0000000b080079a6 */ /* 0x0003e2000c10f38e */
[-C--:B------:R-:W-:Y:S01]  /*6a80*/  LEA.HI.X.SX32 R7, R4, R247.reuse, 0x2, P0 ;  /* 0x000000f704077211 */ /* 0x080fe200000f16ff */
[C---:B------:R-:W-:Y:S02]  /*6a90*/  IMAD.IADD R4, R152.reuse, 0x1, R5 ;  /* 0x0000000198047824 */ /* 0x040fe400078e0205 */
[----:B------:R2:W-:Y:S04]  /*6aa0*/  REDG.E.ADD.F32.FTZ.RN.STRONG.GPU desc[UR14][R246.64+0x80], R16 ;  /* 0x00008010f60079a6 */ /* 0x0005e8000c10f38e */
[----:B------:R-:W-:Y:S04]  /*6ab0*/  REDG.E.ADD.F32.FTZ.RN.STRONG.GPU desc[UR14][R154.64+0x80], R17 ;  /* 0x000080119a0079a6 */ /* 0x000fe8000c10f38e */
[----:B------:R3:W-:Y:S01]  /*6ac0*/  REDG.E.ADD.F32.FTZ.RN.STRONG.GPU desc[UR14][R6.64], R18 ;  /* 0x00000012060079a6 */ /* 0x0007e2000c10f38e */
[CC--:B-1----:R-:W-:Y:S04]  /*6ad0*/  LEA R8, P0, R5.reuse, R246.reuse, 0x2 ;  /* 0x000000f605087211 */ /* 0x0c2fe800078010ff */
[-C--:B------:R-:W-:Y:S01]  /*6ae0*/  LEA.HI.X.SX32 R9, R5, R247.reuse, 0x2, P0 ;  /* 0x000000f705097211 */ /* 0x080fe200000f16ff */
[----:B------:R-:W-:Y:S01]  /*6af0*/  IMAD.IADD R5, R152, 0x1, R4 ;  /* 0x0000000198057824 */ /* 0x000fe200078e0204 */
[-C--:B--2---:R-:W-:Y:S03]  /*6b00*/  LEA R16, P1, R4, R246.reuse, 0x2 ;  /* 0x000000f604107211 */ /* 0x084fe600078210ff */
[----:B------:R1:W-:Y:S01]  /*6b10*/  REDG.E.ADD.F32.FTZ.RN.STRONG.GPU desc[UR14][R8.64], R19 ;  /* 0x00000013080079a6 */ /* 0x0003e2000c10f38e */
[CC--:B------:R-:W-:Y:S01]  /*6b20*/  LEA R10, P0, R5.reuse, R246.reuse, 0x2 ;  /* 0x000000f6050a7211 */ /* 0x0c0fe200078010ff */
[----:B---3--:R-:W-:Y:S01]  /*6b30*/  IMAD.IADD R6, R152, 0x1, R5 ;  /* 0x0000000198067824 */ /* 0x008fe200078e0205 */
[-C--:B------:R-:W-:Y:S02]  /*6b40*/  LEA.HI.X.SX32 R17, R4, R247.reuse, 0x2, P1 ;  /* 0x000000f704117211 */ /* 0x080fe400008f16ff */
[-C--:B------:R-:W-:Y:S01]  /*6b50*/  LEA.HI.X.SX32 R11, R5, R247.reuse, 0x2, P0 ;  /* 0x000000f7050b7211 */ /* 0x080fe200000f16ff */
[----:B------:R-:W-:Y:S02]  /*6b60*/  IMAD.IADD R4, R152, 0x1, R6 ;  /* 0x0000000198047824 */ /* 0x000fe400078e0206 */
[----:B------:R-:W-:Y:S01]  /*6b70*/  REDG.E.ADD.F32.FTZ.RN.STRONG.GPU desc[UR14][R16.64], R12 ;  /* 0x0000000c100079a6 */ /* 0x000fe2000c10f38e */
[----:B------:R-:W-:Y:S03]  /*6b80*/  VIADD R5, R153, 0x40 ;  /* 0x0000004099057836 */ /* 0x000fe60000000000 */
[----:B------:R-:W-:Y:S01]  /*6b90*/  REDG.E.ADD.F32.FTZ.RN.STRONG.GPU desc[UR14][R10.64], R13 ;  /* 0x0000000d0a0079a6 */ /* 0x000fe2000c10f38e */
[CC--:B-1----:R-:W-:Y:S04]  /*6ba0*/  LEA R8, P0, R6.reuse, R246.reuse, 0x2 ;  /* 0x000000f606087211 */ /* 0x0c2fe800078010ff */
[-C--:B------:R-:W-:Y:S02]  /*6bb0*/  LEA.HI.X.SX32 R9, R6, R247.reuse, 0x2, P0 ;  /* 0x000000f706097211 */ /* 0x080fe400000f16ff */
[CC--:B------:R-:W-:Y:S03]  /*6bc0*/  LEA R6, P0, R4.reuse, R246.reuse, 0x2 ;  /* 0x000000f604067211 */ /* 0x0c0fe600078010ff */
[----:B------:R1:W-:Y:S01]  /*6bd0*/  REDG.E.ADD.F32.FTZ.RN.STRONG.GPU desc[UR14][R8.64], R14 ;  /* 0x0000000e080079a6 */ /* 0x0003e2000c10f38e */
[-C--:B------:R-:W-:Y:S01]  /*6be0*/  LEA.HI.X.SX32 R7, R4, R247.reuse, 0x2, P0 ;  /* 0x000000f704077211 */ /* 0x080fe200000f16ff */
[C---:B------:R-:W-:Y:S04]  /*6bf0*/  IMAD.IADD R4, R152.reuse, 0x1, R5 ;  /* 0x0000000198047824 */ /* 0x040fe800078e0205 */
[----:B------:R2:W-:Y:S04]  /*6c00*/  REDG.E.ADD.F32.FTZ.RN.STRONG.GPU desc[UR14][R6.64], R15 ;  /* 0x0000000f060079a6 */ /* 0x0005e8000c10f38e */
[----:B------:R-:W-:Y:S04]  /*6c10*/  REDG.E.ADD.F32.FTZ.RN.STRONG.GPU desc[UR14][R246.64+0x100], R68 ;  /* 0x00010044f60079a6 */ /* 0x000fe8000c10f38e */
[----:B------:R-:W-:Y:S01]  /*6c20*/  REDG.E.ADD.F32.FTZ.RN.STRONG.GPU desc[UR14][R154.64+0x100], R69 ;  /* 0x000100459a0079a6 */ /* 0x000fe2000c10f38e */
[CC--:B-1----:R-:W-:Y:S04]  /*6c30*/  LEA R8, P0, R5.reuse, R246.reuse, 0x2 ;  /* 0x000000f605087211 */ /* 0x0c2fe800078010ff */
[-C--:B------:R-:W-:Y:S01]  /*6c40*/  LEA.HI.X.SX32 R9, R5, R247.reuse, 0x2, P0 ;  /* 0x000000f705097211 */ /* 0x080fe200000f16ff */
[----:B------:R-:W-:Y:S01]  /*6c50*/  IMAD.IADD R5, R152, 0x1, R4 ;  /* 0x0000000198057824 */ /* 0x000fe200078e0204 */
[CC--:B------:R-:W-:Y:S03]  /*6c60*/  LEA R10, P0, R4.reuse, R246.reuse, 0x2 ;  /* 0x000000f6040a7211 */ /* 0x0c0fe600078010ff */
[----:B------:R1:W-:Y:S01]  /*6c70*/  REDG.E.ADD.F32.FTZ.RN.STRONG.GPU desc[UR14][R8.64], R70 ;  /* 0x00000046080079a6 */ /* 0x0003e2000c10f38e */
[-C--:B------:R-:W-:Y:S01]  /*6c80*/  LEA.HI.X.SX32 R11, R4, R247.reuse, 0x2, P0 ;  /* 0x000000f7040b7211 */ /* 0x080fe200000f16ff */
[C---:B------:R-:W-:Y:S01]  /*6c90*/  IMAD.IADD R4, R152.reuse, 0x1, R5 ;  /* 0x0000000198047824 */ /* 0x040fe200078e0205 */
[CC--:B------:R-:W-:Y:S03]  /*6ca0*/  LEA R12, P1, R5.reuse, R246.reuse, 0x2 ;  /* 0x000000f6050c7211 */ /* 0x0c0fe600078210ff */
[----:B------:R3:W-:Y:S01]  /*6cb0*/  REDG.E.ADD.F32.FTZ.RN.STRONG.GPU desc[UR14][R10.64], R71 ;  /* 0x000000470a0079a6 */ /* 0x0007e2000c10f38e */
[-C--:B------:R-:W-:Y:S01]  /*6cc0*/  LEA.HI.X.SX32 R13, R5, R247.reuse, 0x2, P1 ;  /* 0x000000f7050d7211 */ /* 0x080fe200008f16ff */
[----:B--2---:R-:W-:Y:S02]  /*6cd0*/  IMAD.IADD R6, R152, 0x1, R4 ;  /* 0x0000000198067824 */ /* 0x004fe400078e0204 */
[----:B------:R-:W-:Y:S01]  /*6ce0*/  VIADD R5, R153, 0x60 ;  /* 0x0000006099057836 */ /* 0x000fe20000000000 */
[----:B------:R-:W-:Y:S04]  /*6cf0*/  LDSM.16.MT88.4 R68, [R184+0x4000] ;  /* 0x00400000b844783b */ /* 0x000fe80000004200 */
[----:B------:R-:W-:Y:S01]  /*6d00*/  REDG.E.ADD.F32.FTZ.RN.STRONG.GPU desc[UR14][R12.64], R72 ;  /* 0x000000480c0079a6 */ /* 0x000fe2000c10f38e */
[CC--:B-1----:R-:W-:Y:S04]  /*6d10*/  LEA R8, P0, R4.reuse, R246.reuse, 0x2 ;  /* 0x000000f604087211 */ /* 0x0c2fe800078010ff */
[-C--:B------:R-:W-:Y:S01]  /*6d20*/  LEA.HI.X.SX32 R9, R4, R247.reuse, 0x2, P0 ;  /* 0x000000f704097211 */ /* 0x080fe200000f16ff */
[----:B------:R-:W-:Y:S01]  /*6d30*/  IMAD.IADD R4, R152, 0x1, R6 ;  /* 0x0000000198047824 */ /* 0x000fe200078e0206 */
[CC--:B---3--:R-:W-:Y:S03]  /*6d40*/  LEA R10, P0, R6.reuse, R246.reuse, 0x2 ;  /* 0x000000f6060a7211 */ /* 0x0c8fe600078010ff */
[----:B------:R1:W-:Y:S01]  /*6d50*/  REDG.E.ADD.F32.FTZ.RN.STRONG.GPU desc[UR14][R8.64], R73 ;  /* 0x00000049080079a6 */ /* 0x0003e2000c10f38e */
[-C--:B------:R-:W-:Y:S02]  /*6d60*/  LEA.HI.X.SX32 R11, R6, R247.reuse, 0x2, P0 ;  /* 0x000000f7060b7211 */ /* 0x080fe400000f16ff */
[CC--:B------:R-:W-:Y:S03]  /*6d70*/  LEA R6, P0, R4.reuse, R246.reuse, 0x2 ;  /* 0x000000f604067211 */ /* 0x0c0fe600078010ff */
[----:B------:R2:W-:Y:S01]  /*6d80*/  REDG.E.ADD.F32.FTZ.RN.STRONG.GPU desc[UR14][R10.64], R74 ;  /* 0x0000004a0a0079a6 */ /* 0x0005e2000c10f38e */
[-C--:B------:R-:W-:Y:S01]  /*6d90*/  LEA.HI.X.SX32 R7, R4, R247.reuse, 0x2, P0 ;  /* 0x000000f704077211 */ /* 0x080fe200000f16ff */
[C---:B------:R-:W-:Y:S04]  /*6da0*/  IMAD.IADD R4, R152.reuse, 0x1, R5 ;  /* 0x0000000198047824 */ /* 0x040fe800078e0205 */
[----:B------:R3:W-:Y:S04]  /*6db0*/  REDG.E.ADD.F32.FTZ.RN.STRONG.GPU desc[UR14][R6.64], R75 ;  /* 0x0000004b060079a6 */ /* 0x0007e8000c10f38e */
[----:B------:R-:W-:Y:S04]  /*6dc0*/  REDG.E.ADD.F32.FTZ.RN.STRONG.GPU desc[UR14][R246.64+0x180], R80 ;  /* 0x00018050f60079a6 */ /* 0x000fe8000c10f38e */
[----:B------:R-:W-:Y:S04]  /*6dd0*/  REDG.E.ADD.F32.FTZ.RN.STRONG.GPU desc[UR14][R154.64+0x180], R81 ;  /* 0x000180519a0079a6 */ /* 0x000fe8000c10f38e */
[----:B------:R-:W-:Y:S01]  /*6de0*/  LDSM.16.MT88.4 R72, [R186+0x1e800] ;  /* 0x01e80000ba48783b */ /* 0x000fe20000004200 */
[CC--:B-1----:R-:W-:Y:S04]  /*6df0*/  LEA R8, P0, R5.reuse, R246.reuse, 0x2 ;  /* 0x000000f605087211 */ /* 0x0c2fe800078010ff */
[-C--:B------:R-:W-:Y:S01]  /*6e00*/  LEA.HI.X.SX32 R9, R5, R247.reuse, 0x2, P0 ;  /* 0x000000f705097211 */ /* 0x080fe200000f16ff */
[----:B------:R-:W-:Y:S01]  /*6e10*/  IMAD.IADD R5, R152, 0x1, R4 ;  /* 0x0000000198057824 */ /* 0x000fe200078e0204 */
[CC--:B--2---:R-:W-:Y:S03]  /*6e20*/  LEA R10, P0, R4.reuse, R246.reuse, 0x2 ;  /* 0x000000f6040a7211 */ /* 0x0c4fe600078010ff */
[----:B------:R1:W-:Y:S01]  /*6e30*/  REDG.E.ADD.F32.FTZ.RN.STRONG.GPU desc[UR14][R8.64], R82 ;  /* 0x00000052080079a6 */ /* 0x0003e2000c10f38e */
[-C--:B------:R-:W-:Y:S01]  /*6e40*/  LEA.HI.X.SX32 R11, R4, R247.reuse, 0x2, P0 ;  /* 0x000000f7040b7211 */ /* 0x080fe200000f16ff */
[C---:B------:R-:W-:Y:S01]  /*6e50*/  IMAD.IADD R4, R152.reuse, 0x1, R5 ;  /* 0x0000000198047824 */ /* 0x040fe200078e0205 */
[CC--:B------:R-:W-:Y:S03]  /*6e60*/  LEA R12, P1, R5.reuse, R246.reuse, 0x2 ;  /* 0x000000f6050c7211 */ /* 0x0c0fe600078210ff */
[----:B------:R2:W-:Y:S01]  /*6e70*/  REDG.E.ADD.F32.FTZ.RN.STRONG.GPU desc[UR14][R10.64], R83 ;  /* 0x000000530a0079a6 */ /* 0x0005e2000c10f38e */
[-C--:B------:R-:W-:Y:S01]  /*6e80*/  LEA.HI.X.SX32 R13, R5, R247.reuse, 0x2, P1 ;  /* 0x000000f7050d7211 */ /* 0x080fe200008f16ff */
[----:B---3--:R-:W-:Y:S02]  /*6e90*/  IMAD.IADD R6, R152, 0x1, R4 ;  /* 0x0000000198067824 */ /* 0x008fe400078e0204 */
[C---:B------:R-:W-:Y:S01]  /*6ea0*/  VIADD R5, R153.reuse, 0x80 ;  /* 0x0000008099057836 */ /* 0x040fe20000000000 */
[----:B------:R-:W-:Y:S01]  /*6eb0*/  LDSM.16.MT88.4 R80, [R0+0x1e800] ;  /* 0x01e800000050783b */ /* 0x000fe20000004200 */
[----:B------:R-:W-:Y:S03]  /*6ec0*/  VIADD R153, R153, 0xa0 ;  /* 0x000000a099997836 */ /* 0x000fe60000000000 */
[----:B------:R-:W-:Y:S01]  /*6ed0*/  REDG.E.ADD.F32.FTZ.RN.STRONG.GPU desc[UR14][R12.64], R76 ;  /* 0x0000004c0c0079a6 */ /* 0x000fe2000c10f38e */
[CC--:B-1----:R-:W-:Y:S04]  /*6ee0*/  LEA R8, P0, R4.reuse, R246.reuse, 0x2 ;  /* 0x000000f604087211 */ /* 0x0c2fe800078010ff */
[-C--:B------:R-:W-:Y:S01]  /*6ef0*/  LEA.HI.X.SX32 R9, R4, R247.reuse, 0x2, P0 ;  /* 0x000000f704097211 */ /* 0x080fe200000f16ff */
[----:B------:R-:W-:Y:S01]  /*6f00*/  IMAD.IADD R4, R152, 0x1, R6 ;  /* 0x0000000198047824 */ /* 0x000fe200078e0206 */
[CC--:B--2---:R-:W-:Y:S03]  /*6f10*/  LEA R10, P0, R6.reuse, R246.reuse, 0x2 ;  /* 0x000000f6060a7211 */ /* 0x0c4fe600078010ff */
        /* <DEDUP_REMOVED lines=21> */
[----:B------:R-:W-:Y:S04]  /*7070*/  LDSM.16.MT88.4 R84, [R184+0x2800] ;  /* 0x00280000b854783b */ /* 0x000fe80000004200 */
        /* <DEDUP_REMOVED lines=11> */
[----:B------:R3:W-:Y:S01]  /*7130*/  REDG.E.ADD.F32.FTZ.RN.STRONG.GPU desc[UR14][R6.64], R91 ;  /* 0x0000005b060079a6 */ /* 0x0007e2000c10f38e */
[----:B------:R-:W-:Y:S03]  /*7140*/  IMAD.IADD R5, R152, 0x1, R4 ;  /* 0x0000000198057824 */ /* 0x000fe600078e0204 */
[----:B------:R-:W-:Y:S04]  /*7150*/  REDG.E.ADD.F32.FTZ.RN.STRONG.GPU desc[UR14][R246.64+0x280], R96 ;  /* 0x00028060f60079a6 */ /* 0x000fe8000c10f38e */
[----:B------:R-:W-:Y:S04]  /*7160*/  REDG.E.ADD.F32.FTZ.RN.STRONG.GPU desc[UR14][R154.64+0x280], R97 ;  /* 0x000280619a0079a6 */ /* 0x000fe8000c10f38e */
[----:B------:R-:W-:Y:S01]  /*7170*/  LDSM.16.MT88.4 R88, [R184+0x4800] ;  /* 0x00480000b858783b */ /* 0x000fe20000004200 */
[CC--:B-1----:R-:W-:Y:S04]  /*7180*/  LEA R8, P0, R153.reuse, R246.reuse, 0x2 ;  /* 0x000000f699087211 */ /* 0x0c2fe800078010ff */
[-C--:B------:R-:W-:Y:S02]  /*7190*/  LEA.HI.X.SX32 R9, R153, R247.reuse, 0x2, P0 ;  /* 0x000000f799097211 */ /* 0x080fe400000f16ff */
[CC--:B--2---:R-:W-:Y:S03]  /*71a0*/  LEA R10, P0, R4.reuse, R246.reuse, 0x2 ;  /* 0x000000f6040a7211 */ /* 0x0c4fe600078010ff */
[----:B------:R1:W-:Y:S01]  /*71b0*/  REDG.E.ADD.F32.FTZ.RN.STRONG.GPU desc[UR14][R8.64], R98 ;  /* 0x00000062080079a6 */ /* 0x0003e2000c10f38e */
[-C--:B------:R-:W-:Y:S01]  /*71c0*/  LEA.HI.X.SX32 R11, R4, R247.reuse, 0x2, P0 ;  /* 0x000000f7040b7211 */ /* 0x080fe200000f16ff */
[C---:B---3--:R-:W-:Y:S01]  /*71d0*/  IMAD.IADD R6, R152.reuse, 0x1, R5 ;  /* 0x0000000198067824 */ /* 0x048fe200078e0205 */
[CC--:B------:R-:W-:Y:S03]  /*71e0*/  LEA R12, P0, R5.reuse, R246.reuse, 0x2 ;  /* 0x000000f6050c7211 */ /* 0x0c0fe600078010ff */
[----:B------:R-:W-:Y:S01]  /*71f0*/  REDG.E.ADD.F32.FTZ.RN.STRONG.GPU desc[UR14][R10.64], R99 ;  /* 0x000000630a0079a6 */ /* 0x000fe2000c10f38e */
[----:B------:R-:W-:Y:S01]  /*7200*/  IMAD.IADD R4, R152, 0x1, R6 ;  /* 0x0000000198047824 */ /* 0x000fe200078e0206 */
[-C--:B------:R-:W-:Y:S02]  /*7210*/  LEA.HI.X.SX32 R13, R5, R247.reuse, 0x2, P0 ;  /* 0x000000f7050d7211 */ /* 0x080fe400000f16ff */
[-C--:B------:R-:W-:Y:S01]  /*7220*/  LEA R16, P2, R6, R246.reuse, 0x2 ;  /* 0x000000f606107211 */ /* 0x080fe200078410ff */
[----:B------:R-:W-:Y:S01]  /*7230*/  IMAD.IADD R152, R152, 0x1, R4 ;  /* 0x0000000198987824 */ /* 0x000fe200078e0204 */
[-C--:B------:R-:W-:Y:S01]  /*7240*/  LEA R14, P1, R4, R246.reuse, 0x2 ;  /* 0x000000f6040e7211 */ /* 0x080fe200078210ff */
[----:B------:R-:W-:Y:S01]  /*7250*/  REDG.E.ADD.F32.FTZ.RN.STRONG.GPU desc[UR14][R12.64], R92 ;  /* 0x0000005c0c0079a6 */ /* 0x000fe2000c10f38e */
[-C--:B------:R-:W-:Y:S02]  /*7260*/  LEA.HI.X.SX32 R17, R6, R247.reuse, 0x2, P2 ;  /* 0x000000f706117211 */ /* 0x080fe400010f16ff */
[-C--:B------:R-:W-:Y:S02]  /*7270*/  LEA.HI.X.SX32 R15, R4, R247.reuse, 0x2, P1 ;  /* 0x000000f7040f7211 */ /* 0x080fe400008f16ff */
[----:B------:R-:W-:Y:S01]  /*7280*/  LDSM.16.MT88.4 R4, [R186+0x1e000] ;  /* 0x01e00000ba04783b */ /* 0x000fe20000004200 */
[----:B------:R-:W-:Y:S03]  /*7290*/  @P6 IADD3 R231, P1, R231, -0x100, RZ ;  /* 0xffffff00e7e76810 */ /* 0x000fe60007f3e0ff */
[----:B------:R-:W-:Y:S01]  /*72a0*/  REDG.E.ADD.F32.FTZ.RN.STRONG.GPU desc[UR14][R16.64], R93 ;  /* 0x0000005d100079a6 */ /* 0x000fe2000c10f38e */
[----:B------:R-:W-:Y:S03]  /*72b0*/  @P6 IADD3.X R230, R230, -0x1, RZ, P1, !PT ;  /* 0xffffffffe6e66810 */ /* 0x000fe60000ffe4ff */
[----:B------:R-:W-:Y:S01]  /*72c0*/  REDG.E.ADD.F32.FTZ.RN.STRONG.GPU desc[UR14][R14.64], R94 ;  /* 0x0000005e0e0079a6 */ /* 0x000fe2000c10f38e */
[C---:B-1----:R-:W-:Y:S03]  /*72d0*/  LEA R8, P0, R152.reuse, R246, 0x2 ;  /* 0x000000f698087211 */ /* 0x042fe600078010ff */
[----:B------:R-:W-:Y:S01]  /*72e0*/  LDSM.16.MT88.4 R12, [R0+0x1e000] ;  /* 0x01e00000000c783b */ /* 0x000fe20000004200 */
[----:B------:R-:W-:Y:S03]  /*72f0*/  LEA.HI.X.SX32 R9, R152, R247, 0x2, P0 ;  /* 0x000000f798097211 */ /* 0x000fe600000f16ff */
[----:B------:R-:W-:Y:S04]  /*7300*/  LDSM.16.MT88.4 R16, [R184+0x2000] ;  /* 0x00200000b810783b */ /* 0x000fe80000004200 */
[----:B------:R-:W-:Y:S04]  /*7310*/  REDG.E.ADD.F32.FTZ.RN.STRONG.GPU desc[UR14][R8.64], R95 ;  /* 0x0000005f080079a6 */ /* 0x000fe8000c10f38e */
[----:B------:R-:W1:Y:S04]  /*7320*/  LDSM.16.MT88.4 R8, [R184] ;  /* 0x00000000b808783b */ /* 0x000e680000004200 */
[----:B------:R-:W-:Y:S01]  /*7330*/  LDSM.16.MT88.4 R92, [R184+0x3800] ;  /* 0x00380000b85c783b */ /* 0x000fe20000004200 */
[-C--:B-1----:R-:W-:Y:S06]  /*7340*/  HMMA.16816.F32 R100, R4, R8.reuse, R100 ;  /* 0x000000080464723c */ /* 0x082fec0000001864 */
        /* <DEDUP_REMOVED lines=45> */
[----:B------:R-:W-:Y:S01]  /*7620*/  LOP3.LUT R4, R239, 0x1, RZ, 0xc0, !PT ;  /* 0x00000001ef047812 */ /* 0x000fe200078ec0ff */
[C---:B------:R-:W-:Y:S04]  /*7630*/  HMMA.16816.F32 R104, R84.reuse, R80, R104 ;  /* 0x000000505468723c */ /* 0x040fe80000001868 */
[----:B------:R-:W-:Y:S01]  /*7640*/  ISETP.NE.U32.AND P0, PT, R4, 0x1, PT ;  /* 0x000000010400780c */ /* 0x000fe20003f05070 */
[----:B------:R-:W-:Y:S01]  /*7650*/  VIADD R5, R184, 0xffffa000 ;  /* 0xffffa000b8057836 */ /* 0x000fe20000000000 */
[-C--:B------:R-:W-:Y:S05]  /*7660*/  HMMA.16816.F32 R108, R84, R82.reuse, R108 ;  /* 0x00000052546c723c */ /* 0x080fea000000186c */
        /* <DEDUP_REMOVED lines=140> */
[----:B------:R-:W-:-:S02]  /*7f30*/  @P0 IADD3 R10, R241, R242, RZ ;  /* 0x000000f2f10a0210 */ /* 0x000fc40007ffe0ff */
[----:B------:R-:W-:Y:S01]  /*7f40*/  @P0 IADD3 R8, R241, R242, RZ ;  /* 0x000000f2f1080210 */ /* 0x000fe20007ffe0ff */
[----:B------:R-:W-:Y:S01]  /*7f50*/  STS [R209+0x4400], R146 ;  /* 0x00440092d1007388 */ /* 0x000fe20000000800 */
[----:B------:R-:W-:-:S03]  /*7f60*/  LEA R59, R198, UR5, 0x1 ;  /* 0x00000005c63b7c11 */ /* 0x000fc6000f8e08ff */
[----:B------:R-:W-:Y:S01]  /*7f70*/  STS [R205+0x5000], R136 ;  /* 0x00500088cd007388 */ /* 0x000fe20000000800 */
[C---:B--2---:R-:W-:Y:S02]  /*7f80*/  @P0 IMAD R6, R8.reuse, R5, RZ ;  /* 0x0000000508060224 */ /* 0x044fe400078e02ff */
[----:B------:R-:W-:Y:S01]  /*7f90*/  @P0 IMAD.WIDE.U32 R8, R8, R4, RZ ;  /* 0x0000000408080225 */ /* 0x000fe200078e00ff */
[----:B------:R-:W-:Y:S03]  /*7fa0*/  STS [R205+0x5400], R138 ;  /* 0x0054008acd007388 */ /* 0x000fe60000000800 */
[----:B------:R-:W-:Y:S01]  /*7fb0*/  @P0 IMAD.MOV.U32 R7, RZ, RZ, R8 ;  /* 0x000000ffff070224 */ /* 0x000fe200078e0008 */
[----:B------:R-:W-:Y:S01]  /*7fc0*/  STS [R209+0x5000], R140 ;  /* 0x0050008cd1007388 */ /* 0x000fe20000000800 */
[----:B------:R-:W-:-:S03]  /*7fd0*/  @P0 IADD3 R6, R9, R6, RZ ;  /* 0x0000000609060210 */ /* 0x000fc60007ffe0ff */
        /* <DEDUP_REMOVED lines=20> */
[----:B-1----:R-:W-:-:S02]  /*8120*/  @P0 IMAD R40, R10, R3, RZ ;  /* 0x000000030a280224 */ /* 0x002fc400078e02ff */
[----:B------:R-:W-:Y:S01]  /*8130*/  @P0 IMAD.WIDE.U32 R10, R10, R2, RZ ;  /* 0x000000020a0a0225 */ /* 0x000fe200078e00ff */
[----:B------:R2:W-:Y:S03]  /*8140*/  STS [R209+0xa400], R66 ;  /* 0x00a40042d1007388 */ /* 0x0005e60000000800 */
[----:B------:R-:W-:Y:S01]  /*8150*/  @P0 IMAD.MOV.U32 R41, RZ, RZ, R10 ;  /* 0x000000ffff290224 */ /* 0x000fe200078e000a */
[----:B------:R2:W-:Y:S01]  /*8160*/  STS [R205+0xb000], R56 ;  /* 0x00b00038cd007388 */ /* 0x0005e20000000800 */
[----:B------:R-:W-:Y:S02]  /*8170*/  @P0 IADD3 R40, R11, R40, RZ ;  /* 0x000000280b280210 */ /* 0x000fe40007ffe0ff */
[----:B------:R-:W-:Y:S01]  /*8180*/  SHF.R.S32.HI R10, RZ, 0x1f, R202 ;  /* 0x0000001fff0a7819 */ /* 0x000fe200000114ca */
[----:B------:R2:W-:Y:S04]  /*8190*/  STS [R205+0xb400], R58 ;  /* 0x00b4003acd007388 */ /* 0x0005e80000000800 */
[----:B------:R2:W-:Y:S04]  /*81a0*/  STS [R209+0xb000], R60 ;  /* 0x00b0003cd1007388 */ /* 0x0005e80000000800 */
[----:B------:R2:W-:Y:S01]  /*81b0*/  STS [R209+0xb400], R62 ;  /* 0x00b4003ed1007388 */ /* 0x0005e20000000800 */
[----:B------:R-:W-:Y:S05]  /*81c0*/  @P0 BRA `(.L_x_237) ;  /* 0x0000000000340947 */ /* 0x000fea0003800000 */
[----:B------:R-:W1:Y:S01]  /*81d0*/  LDC.64 R2, c[0x0][0x450] ;  /* 0x00011400ff027b82 */ /* 0x000e620000000a00 */
[----:B------:R-:W-:-:S07]  /*81e0*/  SHF.R.S32.HI R12, RZ, 0x1f, R241 ;  /* 0x0000001fff0c7819 */ /* 0x000fce00000114f1 */
[----:B------:R-:W3:Y:S01]  /*81f0*/  LDC.64 R8, c[0x0][0x438] ;  /* 0x00010e00ff087b82 */ /* 0x000ee20000000a00 */
[-C--:B-1----:R-:W-:Y:S02]  /*8200*/  IMAD R12, R12, R2.reuse, RZ ;  /* 0x000000020c0c7224 */ /* 0x082fe400078e02ff */
[----:B------:R-:W-:-:S04]  /*8210*/  IMAD.WIDE.U32 R14, R241, R2, RZ ;  /* 0x00000002f10e7225 */ /* 0x000fc800078e00ff */
[----:B------:R-:W-:Y:S02]  /*8220*/  IMAD R12, R241, R3, R12 ;  /* 0x00000003f10c7224 */ /* 0x000fe400078e020c */
[----:B---3--:R-:W-:-:S03]  /*8230*/  IMAD R11, R10, R8, RZ ;  /* 0x000000080a0b7224 */ /* 0x008fc600078e02ff */
[----:B------:R-:W-:Y:S01]  /*8240*/  IADD3 R13, R15, R12, RZ ;  /* 0x0000000c0f0d7210 */ /* 0x000fe20007ffe0ff */
[----:B------:R-:W-:Y:S01]  /*8250*/  IMAD R9, R202, R9, R11 ;  /* 0x00000009ca097224 */ /* 0x000fe200078e020b */
[----:B------:R-:W-:-:S05]  /*8260*/  MOV R12, R14 ;  /* 0x0000000e000c7202 */ /* 0x000fca0000000f00 */
[----:B------:R-:W-:-:S05]  /*8270*/  IMAD.WIDE.U32 R12, R202, R8, R12 ;  /* 0x00000008ca0c7225 */ /* 0x000fca00078e000c */
[----:B------:R-:W-:Y:S02]  /*8280*/  IADD3 R40, R13, R9, RZ ;  /* 0x000000090d287210 */ /* 0x000fe40007ffe0ff */
[----:B------:R-:W-:Y:S02]  /*8290*/  MOV R41, R12 ;  /* 0x0000000c00297202 */ /* 0x000fe40000000f00 */
.L_x_237:
        /* <DEDUP_REMOVED lines=13> */
[----:B------:R-:W-:-:S07]  /*8370*/  MOV R7, R8 ;  /* 0x0000000800077202 */ /* 0x000fce0000000f00 */
.L_x_238:
[----:B------:R-:W-:Y:S01]  /*8380*/  BAR.SYNC.DEFER_BLOCKING 0x0 ;  /* 0x0000000000007b1d */ /* 0x000fe20000010000 */
[C---:B------:R-:W-:Y:S01]  /*8390*/  IMAD.SHL.U32 R53, R203.reuse, 0x40, RZ ;  /* 0x00000040cb357824 */ /* 0x040fe200078e00ff */
[--C-:B------:R-:W-:Y:S01]  /*83a0*/  SHF.R.S32.HI R63, RZ, 0x1f, R200.reuse ;  /* 0x0000001fff3f7819 */ /* 0x100fe200000114c8 */
[----:B--2---:R-:W-:Y:S01]  /*83b0*/  IMAD.MOV.U32 R62, RZ, RZ, R200 ;  /* 0x000000ffff3e7224 */ /* 0x004fe200078e00c8 */
[----:B------:R-:W-:Y:S01]  /*83c0*/  SHF.R.S32.HI R54, RZ, 0x1f, R206 ;  /* 0x0000001fff367819 */ /* 0x000fe200000114ce */
[----:B------:R-:W-:Y:S01]  /*83d0*/  IMAD R240, R203, -0x40, R240 ;  /* 0xffffffc0cbf07824 */ /* 0x000fe200078e02f0 */
[----:B------:R-:W-:Y:S01]  /*83e0*/  SHF.R.S32.HI R52, RZ, 0x1f, R53 ;  /* 0x0000001fff347819 */ /* 0x000fe20000011435 */
[----:B------:R-:W-:Y:S01]  /*83f0*/  IMAD.WIDE.U32 R44, R53, R2, R62 ;  /* 0x00000002352c7225 */ /* 0x000fe200078e003e */
[----:B------:R-:W-:Y:S01]  /*8400*/  ULDC.64 UR6, c[0x0][0x468] ;  /* 0x00011a0000067ab9 */ /* 0x000fe20000000a00 */
[----:B------:R-:W-:Y:S01]  /*8410*/  BSSY B0, `(.L_x_239) ;  /* 0x000002b000007945 */ /* 0x000fe20003800000 */
[----:B------:R-:W-:Y:S01]  /*8420*/  ISETP.GE.AND P4, PT, R199, R240, PT ;  /* 0x000000f0c700720c */ /* 0x000fe20003f86270 */
[----:B------:R-:W-:Y:S01]  /*8430*/  IMAD R42, R52, R2, RZ ;  /* 0x00000002342a7224 */ /* 0x000fe200078e02ff */
[----:B------:R-:W-:Y:S01]  /*8440*/  IADD3 R64, P0, R41, R44, RZ ;  /* 0x0000002c29407210 */ /* 0x000fe20007f1e0ff */
[----:B------:R-:W-:Y:S01]  /*8450*/  IMAD R58, R54, UR6, RZ ;  /* 0x00000006363a7c24 */ /* 0x000fe2000f8e02ff */
[----:B------:R-:W-:Y:S01]  /*8460*/  IADD3 R41, R199, 0x20, RZ ;  /* 0x00000020c7297810 */ /* 0x000fe20007ffe0ff */
[----:B------:R-:W-:Y:S01]  /*8470*/  IMAD R42, R53, R3, R42 ;  /* 0x00000003352a7224 */ /* 0x000fe200078e022a */
[----:B------:R-:W-:Y:S01]  /*8480*/  IADD3 R56, R200, 0x40, RZ ;  /* 0x00000040c8387810 */ /* 0x000fe20007ffe0ff */
[----:B------:R-:W-:Y:S01]  /*8490*/  IMAD R58, R206, UR7, R58 ;  /* 0x00000007ce3a7c24 */ /* 0x000fe2000f8e023a */
[----:B------:R-:W-:Y:S01]  /*84a0*/  ISETP.GE.AND P3, PT, R41, R240, PT ;  /* 0x000000f02900720c */ /* 0x000fe20003f66270 */
[----:B------:R-:W-:Y:S01]  /*84b0*/  VIADD R57, R200, 0x80 ;  /* 0x00000080c8397836 */ /* 0x000fe20000000000 */
[----:B------:R-:W-:-:S02]  /*84c0*/  IADD3.X R65, R40, R45, R42, P0, !PT ;  /* 0x0000002d28417210 */ /* 0x000fc400007fe42a */
[----:B------:R-:W-:Y:S01]  /*84d0*/  SHF.R.S32.HI R55, RZ, 0x1f, R199 ;  /* 0x0000001fff377819 */ /* 0x000fe200000114c7 */
[----:B------:R1:W2:Y:S01]  /*84e0*/  LDS.128 R36, [R59+0x13000] ;  /* 0x013000003b247984 */ /* 0x0002a20000000c00 */
[----:B------:R-:W-:-:S03]  /*84f0*/  IMAD.WIDE.U32 R64, R206, UR6, R64 ;  /* 0x00000006ce407c25 */ /* 0x000fc6000f8e0040 */
[----:B------:R1:W3:Y:S02]  /*8500*/  LDS.128 R32, [R59+0x15000] ;  /* 0x015000003b207984 */ /* 0x0002e40000000c00 */
[----:B------:R-:W-:Y:S02]  /*8510*/  IADD3 R58, R58, R65, RZ ;  /* 0x000000413a3a7210 */ /* 0x000fe40007ffe0ff */
[----:B------:R1:W4:Y:S04]  /*8520*/  LDS.128 R28, [R59+0x18000] ;  /* 0x018000003b1c7984 */ /* 0x0003280000000c00 */
[----:B------:R1:W1:Y:S04]  /*8530*/  LDS.128 R24, [R59+0x19000] ;  /* 0x019000003b187984 */ /* 0x0002680000000c00 */
[----:B------:R1:W1:Y:S04]  /*8540*/  LDS.128 R20, [R59+0x1a000] ;  /* 0x01a000003b147984 */ /* 0x0002680000000c00 */
[----:B------:R1:W1:Y:S04]  /*8550*/  LDS.128 R16, [R59+0x1b000] ;  /* 0x01b000003b107984 */ /* 0x0002680000000c00 */
[----:B------:R1:W1:Y:S04]  /*8560*/  LDS.128 R12, [R59+0x1c000] ;  /* 0x01c000003b0c7984 */ /* 0x0002680000000c00 */
[----:B------:R1:W1:Y:S01]  /*8570*/  LDS.128 R8, [R59+0x1d000] ;  /* 0x01d000003b087984 */ /* 0x0002620000000c00 */
[----:B------:R-:W-:Y:S05]  /*8580*/  @P4 BRA `(.L_x_240) ;  /* 0x00000000004c4947 */ /* 0x000fea0003800000 */
[----:B------:R-:W-:Y:S01]  /*8590*/  ULDC UR4, c[0x0][0x2d0] ;  /* 0x0000b40000047ab9 */ /* 0x000fe20000000800 */
[----:B------:R-:W2:Y:S01]  /*85a0*/  LDS.128 R48, [R59+0x14000] ;  /* 0x014000003b307984 */ /* 0x000ea20000000c00 */
[----:B------:R-:W-:Y:S01]  /*85b0*/  ISETP.GE.AND P2, PT, R200, UR4, PT ;  /* 0x00000004c8007c0c */ /* 0x000fe2000bf46270 */
[----:B------:R-:W-:Y:S01]  /*85c0*/  IMAD R60, R55, R2, RZ ;  /* 0x00000002373c7224 */ /* 0x000fe200078e02ff */
[----:B------:R-:W-:Y:S01]  /*85d0*/  MOV R67, R58 ;  /* 0x0000003a00437202 */ /* 0x000fe20000000f00 */
[----:B------:R-:W3:Y:S01]  /*85e0*/  LDS.128 R44, [R59+0x16000] ;  /* 0x016000003b2c7984 */ /* 0x000ee20000000c00 */
[----:B------:R-:W-:Y:S01]  /*85f0*/  IMAD.MOV.U32 R66, RZ, RZ, R64 ;  /* 0x000000ffff427224 */ /* 0x000fe200078e0040 */
[----:B------:R-:W-:Y:S01]  /*8600*/  ISETP.GE.AND P1, PT, R56, UR4, PT ;  /* 0x0000000438007c0c */ /* 0x000fe2000bf26270 */
[----:B------:R-:W-:Y:S01]  /*8610*/  IMAD R60, R199, R3, R60 ;  /* 0x00000003c73c7224 */ /* 0x000fe200078e023c */
[----:B------:R-:W-:Y:S01]  /*8620*/  ISETP.GE.AND P0, PT, R57, UR4, PT ;  /* 0x0000000439007c0c */ /* 0x000fe2000bf06270 */
[----:B------:R-:W-:Y:S01]  /*8630*/  IMAD.WIDE.U32 R66, R199, R2, R66 ;  /* 0x00000002c7427225 */ /* 0x000fe200078e0042 */
[----:B------:R-:W-:-:S03]  /*8640*/  ULDC.64 UR6, c[0x0][0x3f0] ;  /* 0x0000fc0000067ab9 */ /* 0x000fc60000000a00 */
[----:B------:R-:W-:Y:S01]  /*8650*/  IMAD.IADD R60, R60, 0x1, R67 ;  /* 0x000000013c3c7824 */ /* 0x000fe200078e0243 */
[----:B------:R-:W4:Y:S01]  /*8660*/  @!P2 LDS.128 R40, [R59+0x12000] ;  /* 0x012000003b28a984 */ /* 0x000f220000000c00 */
[----:B------:R-:W-:-:S04]  /*8670*/  LEA R68, P5, R66, UR6, 0x1 ;  /* 0x0000000642447c11 */ /* 0x000fc8000f8a08ff */
[----:B------:R-:W-:-:S05]  /*8680*/  LEA.HI.X R69, R66, UR7, R60, 0x1, P5 ;  /* 0x0000000742457c11 */ /* 0x000fca000a8f0c3c */
[----:B--2---:R2:W-:Y:S04]  /*8690*/  @!P1 STG.E.128 desc[UR14][R68.64+0x80], R48 ;  /* 0x0000803044009986 */ /* 0x0045e8000c101d0e */
[----:B---3--:R2:W-:Y:S04]  /*86a0*/  @!P0 STG.E.128 desc[UR14][R68.64+0x100], R44 ;  /* 0x0001002c44008986 */ /* 0x0085e8000c101d0e */
[----:B----4-:R2:W-:Y:S02]  /*86b0*/  @!P2 STG.E.128 desc[UR14][R68.64], R40 ;  /* 0x000000284400a986 */ /* 0x0105e4000c101d0e */
.L_x_240:
[----:B------:R-:W-:Y:S05]  /*86c0*/  BSYNC B0 ;  /* 0x0000000000007941 */ /* 0x000fea0003800000 */
.L_x_239:
[----:B--2---:R2:W1:Y:S01]  /*86d0*/  LDS.128 R40, [R59+0x17000] ;  /* 0x017000003b287984 */ /* 0x0044620000000c00 */
        /* <DEDUP_REMOVED lines=17> */
[----:B------:R2:W-:Y:S04]  /*87f0*/  @!P2 STG.E.128 desc[UR14][R2.64], R36 ;  /* 0x000000240200a986 */ /* 0x0005e8000c101d0e */
[----:B---3--:R2:W-:Y:S04]  /*8800*/  @!P1 STG.E.128 desc[UR14][R2.64+0x80], R32 ;  /* 0x0000802002009986 */ /* 0x0085e8000c101d0e */
[----:B-1----:R2:W-:Y:S02]  /*8810*/  @!P0 STG.E.128 desc[UR14][R2.64+0x100], R40 ;  /* 0x0001002802008986 */ /* 0x0025e4000c101d0e */
.L_x_242:
[----:B------:R-:W-:Y:S05]  /*8820*/  BSYNC B0 ;  /* 0x0000000000007941 */ /* 0x000fea0003800000 */
.L_x_241:
[-C--:B------:R-:W-:Y:S01]  /*8830*/  IMAD.WIDE.U32 R62, R53, R4.reuse, R62 ;  /* 0x00000004353e7225 */ /* 0x080fe200078e003e */
[----:B------:R-:W-:Y:S01]  /*8840*/  ULDC.64 UR6, c[0x0][0x470] ;  /* 0x00011c0000067ab9 */ /* 0x000fe20000000a00 */
[----:B------:R-:W-:Y:S02]  /*8850*/  BSSY B0, `(.L_x_243) ;  /* 0x000001a000007945 */ /* 0x000fe40003800000 */
[----:B------:R-:W-:Y:S01]  /*8860*/  IMAD R52, R52, R4, RZ ;  /* 0x0000000434347224 */ /* 0x000fe200078e02ff */
[----:B--23--:R-:W-:Y:S01]  /*8870*/  IADD3 R32, P0, R7, R62, RZ ;  /* 0x0000003e07207210 */ /* 0x00cfe20007f1e0ff */
        /* <DEDUP_REMOVED lines=20> */
[----:B----4-:R2:W-:Y:S04]  /*89c0*/  @!P2 STG.E.128 desc[UR14][R34.64], R28 ;  /* 0x0000001c2200a986 */ /* 0x0105e8000c101d0e */
[----:B-1----:R2:W-:Y:S04]  /*89d0*/  @!P1 STG.E.128 desc[UR14][R34.64+0x80], R20 ;  /* 0x0000801422009986 */ /* 0x0025e8000c101d0e */
[----:B------:R2:W-:Y:S02]  /*89e0*/  @!P0 STG.E.128 desc[UR14][R34.64+0x100], R12 ;  /* 0x0001000c22008986 */ /* 0x0005e4000c101d0e */
.L_x_244:
[----:B------:R-:W-:Y:S05]  /*89f0*/  BSYNC B0 ;  /* 0x0000000000007941 */ /* 0x000fea0003800000 */
.L_x_243:
        /* <DEDUP_REMOVED lines=10> */
[----:B------:R-:W-:-:S04]  /*8aa0*/  IMAD R55, R55, R4, RZ ;  /* 0x0000000437377224 */ /* 0x000fc800078e02ff */
[----:B------:R-:W-:Y:S01]  /*8ab0*/  IMAD R55, R2, R5, R55 ;  /* 0x0000000502377224 */ /* 0x000fe200078e0237 */
[----:B------:R-:W-:-:S03]  /*8ac0*/  LEA R2, P3, R6, UR6, 0x1 ;  /* 0x0000000606027c11 */ /* 0x000fc6000f8608ff */
[----:B------:R-:W-:-:S05]  /*8ad0*/  IMAD.IADD R55, R55, 0x1, R7 ;  /* 0x0000000137377824 */ /* 0x000fca00078e0207 */
[----:B------:R-:W-:-:S05]  /*8ae0*/  LEA.HI.X R3, R6, UR7, R55, 0x1, P3 ;  /* 0x0000000706037c11 */ /* 0x000fca00098f0c37 */
[----:B-1----:R3:W-:Y:S04]  /*8af0*/  @!P2 STG.E.128 desc[UR14][R2.64], R24 ;  /* 0x000000180200a986 */ /* 0x0027e8000c101d0e */
[----:B------:R3:W-:Y:S04]  /*8b00*/  @!P1 STG.E.128 desc[UR14][R2.64+0x80], R16 ;  /* 0x0000801002009986 */ /* 0x0007e8000c101d0e */
[----:B------:R3:W-:Y:S02]  /*8b10*/  @!P0 STG.E.128 desc[UR14][R2.64+0x100], R8 ;  /* 0x0001000802008986 */ /* 0x0007e4000c101d0e */
.L_x_215:
[----:B------:R-:W-:Y:S05]  /*8b20*/  BSYNC B1 ;  /* 0x0000000000017941 */ /* 0x000fea0003800000 */
.L_x_201:
[----:B---34-:R-:W3:Y:S02]  /*8b30*/  LDC R2, c[0x0][0xc] ;  /* 0x00000300ff027b82 */ /* 0x018ee40000000800 */
[----:B---3--:R-:W-:-:S04]  /*8b40*/  IADD3 R203, R2, R203, RZ ;  /* 0x000000cb02cb7210 */ /* 0x008fc80007ffe0ff */
[----:B------:R-:W-:-:S13]  /*8b50*/  ISETP.GE.AND P0, PT, R203, UR12, PT ;  /* 0x0000000ccb007c0c */ /* 0x000fda000bf06270 */
[----:B------:R-:W-:Y:S05]  /*8b60*/  @P0 BRA `(.L_x_245) ;  /* 0x0000000000040947 */ /* 0x000fea0003800000 */
[----:B------:R-:W-:Y:S05]  /*8b70*/  BRA `(.L_x_246) ;  /* 0xffffff7c00547947 */ /* 0x000fea000383ffff */
.L_x_245:
[----:B------:R-:W-:Y:S05]  /*8b80*/  EXIT ;  /* 0x000000000000794d */ /* 0x000fea0003800000 */
.L_x_247:
        /* <DEDUP_REMOVED lines=15> */
.L_x_807:


//--------------------- .text._ZN5flash27flash_bwd_convert_dq_kernelI23Flash_bwd_kernel_traitsILi192ELi64ELi64ELi8ELi4ELi2ELi2ELb1ELb1EN7cutlass6half_tE19Flash_kernel_traitsILi192ELi64ELi64ELi8ES3_EEEEvNS_16Flash_bwd_paramsEi --------------------------
	.section	.text._ZN5flash27flash_bwd_convert_dq_kernelI23Flash_bwd_kernel_traitsILi192ELi64ELi64ELi8ELi4ELi2ELi2ELb1ELb1EN7cutlass6half_tE19Flash_kernel_traitsILi192ELi64ELi64ELi8ES3_EEEEvNS_16Flash_bwd_paramsEi,"ax",@progbits
	.align	128
        .global         _ZN5flash27flash_bwd_convert_dq_kernelI23Flash_bwd_kernel_traitsILi192ELi64ELi64ELi8ELi4ELi2ELi2ELb1ELb1EN7cutlass6half_tE19Flash_kernel_traitsILi192ELi64ELi64ELi8ES3_EEEEvNS_16Flash_bwd_paramsEi
        .type           _ZN5flash27flash_bwd_convert_dq_kernelI23Flash_bwd_kernel_traitsILi192ELi64ELi64ELi8ELi4ELi2ELi2ELb1ELb1EN7cutlass6half_tE19Flash_kernel_traitsILi192ELi64ELi64ELi8ES3_EEEEvNS_16Flash_bwd_paramsEi,@function
        .size           _ZN5flash27flash_bwd_convert_dq_kernelI23Flash_bwd_kernel_traitsILi192ELi64ELi64ELi8ELi4ELi2ELi2ELb1ELb1EN7cutlass6half_tE19Flash_kernel_traitsILi192ELi64ELi64ELi8ES3_EEEEvNS_16Flash_bwd_paramsEi,(.L_x_808 - _ZN5flash27flash_bwd_convert_dq_kernelI23Flash_bwd_kernel_traitsILi192ELi64ELi64ELi8ELi4ELi2ELi2ELb1ELb1EN7cutlass6half_tE19Flash_kernel_traitsILi192ELi64ELi64ELi8ES3_EEEEvNS_16Flash_bwd_paramsEi)
        .other          _ZN5flash27flash_bwd_convert_dq_kernelI23Flash_bwd_kernel_traitsILi192ELi64ELi64ELi8ELi4ELi2ELi2ELb1ELb1EN7cutlass6half_tE19Flash_kernel_traitsILi192ELi64ELi64ELi8ES3_EEEEvNS_16Flash_bwd_paramsEi,@"STO_CUDA_ENTRY STV_DEFAULT"
_ZN5flash27flash_bwd_convert_dq_kernelI23Flash_bwd_kernel_traitsILi192ELi64ELi64ELi8ELi4ELi2ELi2ELb1ELb1EN7cutlass6half_tE19Flash_kernel_traitsILi192ELi64ELi64ELi8ES3_EEEEvNS_16Flash_bwd_paramsEi:
.text._ZN5flash27flash_bwd_convert_dq_kernelI23Flash_bwd_kernel_traitsILi192ELi64ELi64ELi8ELi4ELi2ELi2ELb1ELb1EN7cutlass6half_tE19Flash_kernel_traitsILi192ELi64ELi64ELi8ES3_EEEEvNS_16Flash_bwd_paramsEi:
[----:B------:R-:W-:Y:S01]  /*0000*/  LDC R1, c[0x0][0x28] ;  /* 0x00000a00ff017b82 */ /* 0x000fe20000000800 */
[----:B------:R-:W0:Y:S07]  /*0010*/  S2R R44, SR_CTAID.Y ;  /* 0x00000000002c7919 */ /* 0x000e2e0000002600 */
[----:B------:R-:W0:Y:S01]  /*0020*/  LDC.64 R2, c[0x0][0x2f0] ;  /* 0x0000bc00ff027b82 */ /* 0x000e220000000a00 */
[----:B------:R-:W-:Y:S01]  /*0030*/  ULDC.64 UR4, c[0x0][0x2f0] ;  /* 0x0000bc0000047ab9 */ /* 0x000fe20000000a00 */
[----:B------:R-:W-:Y:S01]  /*0040*/  MOV R47, 0xffffffff ;  /* 0xffffffff002f7802 */ /* 0x000fe20000000f00 */
[----:B------:R-:W-:Y:S01]  /*0050*/  ULDC.64 UR6, c[0x0][0x208] ;  /* 0x0000820000067ab9 */ /* 0x000fe20000000a00 */
[----:B------:R-:W-:-:S04]  /*0060*/  ISETP.NE.U32.AND P0, PT, RZ, UR4, PT ;  /* 0x00000004ff007c0c */ /* 0x000fc8000bf05070 */
[----:B------:R-:W-:Y:S01]  /*0070*/  ISETP.NE.AND.EX P0, PT, RZ, UR5, PT, P0 ;  /* 0x00000005ff007c0c */ /* 0x000fe2000bf05300 */
[----:B0-----:R-:W-:-:S12]  /*0080*/  IMAD.WIDE R2, R44, 0x4, R2 ;  /* 0x000000042c027825 */ /* 0x001fd800078e0202 */
[----:B------:R-:W2:Y:S04]  /*0090*/  @P0 LDG.E R47, desc[UR6][R2.64] ;  /* 0x00000006022f0981 */ /* 0x000ea8000c1e1900 */
[----:B------:R-:W2:Y:S01]  /*00a0*/  @P0 LDG.E R80, desc[UR6][R2.64+0x4] ;  /* 0x0000040602500981 */ /* 0x000ea2000c1e1900 */
[----:B------:R-:W0:Y:S02]  /*00b0*/  S2R R79, SR_CTAID.X ;  /* 0x00000000004f7919 */ /* 0x000e240000002500 */
[----:B0-----:R-:W-:Y:S01]  /*00c0*/  SHF.L.U32 R79, R79, 0x6, RZ ;  /* 0x000000064f4f7819 */ /* 0x001fe200000006ff */
[----:B--2---:R-:W-:-:S06]  /*00d0*/  @P0 IMAD.IADD R80, R80, 0x1, -R47 ;  /* 0x0000000150500824 */ /* 0x004fcc00078e0a2f */
[----:B------:R-:W0:Y:S02]  /*00e0*/  @!P0 LDC R80, c[0x0][0x2c4] ;  /* 0x0000b100ff508b82 */ /* 0x000e240000000800 */
[----:B0-----:R-:W-:-:S13]  /*00f0*/  ISETP.GT.AND P1, PT, R80, R79, PT ;  /* 0x0000004f5000720c */ /* 0x001fda0003f24270 */
[----:B------:R-:W-:Y:S05]  /*0100*/  @!P1 EXIT ;  /* 0x000000000000994d */ /* 0x000fea0003800000 */
[----:B------:R-:W0:Y:S01]  /*0110*/  S2R R6, SR_TID.X ;  /* 0x0000000000067919 */ /* 0x000e220000002100 */
[----:B------:R-:W-:Y:S01]  /*0120*/  ISETP.NE.AND P2, PT, R47, -0x1, PT ;  /* 0xffffffff2f00780c */ /* 0x000fe20003f45270 */
[----:B------:R-:W1:Y:S01]  /*0130*/  LDC R75, c[0x0][0x490] ;  /* 0x00012400ff4b7b82 */ /* 0x000e620000000800 */
[----:B------:R-:W-:Y:S01]  /*0140*/  HFMA2.MMA R41, -RZ, RZ, 0, 0 ;  /* 0x00000000ff297435 */ /* 0x000fe200000001ff */
[----:B------:R-:W2:Y:S01]  /*0150*/  S2R R50, SR_TID.X ;  /* 0x0000000000327919 */ /* 0x000ea20000002100 */
[----:B------:R-:W-:Y:S02]  /*0160*/  SHF.R.S32.HI R51, RZ, 0x1f, R79 ;  /* 0x0000001fff337819 */ /* 0x000fe4000001144f */
[----:B------:R-:W-:Y:S02]  /*0170*/  CS2R R72, SRZ ;  /* 0x0000000000487805 */ /* 0x000fe4000001ff00 */
[----:B------:R-:W-:Y:S01]  /*0180*/  CS2R R70, SRZ ;  /* 0x0000000000467805 */ /* 0x000fe2000001ff00 */
[----:B------:R-:W3:Y:S01]  /*0190*/  S2R R74, SR_CTAID.Z ;  /* 0x00000000004a7919 */ /* 0x000ee20000002700 */
[----:B------:R-:W-:-:S02]  /*01a0*/  CS2R R68, SRZ ;  /* 0x0000000000447805 */ /* 0x000fc4000001ff00 */
[----:B------:R-:W-:Y:S02]  /*01b0*/  CS2R R66, SRZ ;  /* 0x0000000000427805 */ /* 0x000fe4000001ff00 */
[----:B------:R-:W-:Y:S02]  /*01c0*/  CS2R R64, SRZ ;  /* 0x0000000000407805 */ /* 0x000fe4000001ff00 */
[----:B------:R-:W-:Y:S02]  /*01d0*/  CS2R R62, SRZ ;  /* 0x00000000003e7805 */ /* 0x000fe4000001ff00 */
[----:B------:R-:W-:Y:S01]  /*01e0*/  CS2R R60, SRZ ;  /* 0x00000000003c7805 */ /* 0x000fe2000001ff00 */
[----:B------:R-:W4:Y:S01]  /*01f0*/  @P2 LDC.64 R4, c[0x0][0x448] ;  /* 0x00011200ff042b82 */ /* 0x000f220000000a00 */
        /* <DEDUP_REMOVED lines=15> */
[----:B-1----:R-:W-:Y:S02]  /*02f0*/  ISETP.GE.AND P1, PT, R75, 0x1, PT ;  /* 0x000000014b00780c */ /* 0x002fe40003f26270 */
[----:B0-----:R-:W-:-:S04]  /*0300*/  SHF.R.S32.HI R7, RZ, 0x1f, R6 ;  /* 0x0000001fff077819 */ /* 0x001fc80000011406 */
[CC--:B------:R-:W-:Y:S02]  /*0310*/  LEA.HI R0, R7.reuse, R6.reuse, RZ, 0x2 ;  /* 0x0000000607007211 */ /* 0x0c0fe400078f10ff */
[----:B------:R-:W-:Y:S01]  /*0320*/  LEA.HI R38, R7, R6, RZ, 0x3 ;  /* 0x0000000607267211 */ /* 0x000fe200078f18ff */
[C---:B----4-:R-:W-:Y:S01]  /*0330*/  @P2 IMAD.WIDE.U32 R82, R47.reuse, R4, RZ ;  /* 0x000000042f522225 */ /* 0x050fe200078e00ff */
[--C-:B------:R-:W-:Y:S02]  /*0340*/  SHF.R.S32.HI R76, RZ, 0x2, R0.reuse ;  /* 0x00000002ff4c7819 */ /* 0x100fe40000011400 */
[----:B------:R-:W-:Y:S01]  /*0350*/  SHF.R.S32.HI R3, RZ, 0x1f, R0 ;  /* 0x0000001fff037819 */ /* 0x000fe20000011400 */
[----:B------:R-:W-:Y:S01]  /*0360*/  @P2 IMAD R81, R47, R5, R83 ;  /* 0x000000052f512224 */ /* 0x000fe200078e0253 */
[----:B------:R-:W-:Y:S02]  /*0370*/  LOP3.LUT R78, R38, 0x1ffffff8, RZ, 0xc0, !PT ;  /* 0x1ffffff8264e7812 */ /* 0x000fe400078ec0ff */
[----:B------:R-:W-:-:S02]  /*0380*/  CS2R R4, SRZ ;  /* 0x0000000000047805 */ /* 0x000fc4000001ff00 */
[----:B------:R-:W-:Y:S02]  /*0390*/  LEA.HI R3, R3, R76, RZ, 0x3 ;  /* 0x0000004c03037211 */ /* 0x000fe400078f18ff */
[----:B------:R-:W-:Y:S01]  /*03a0*/  LOP3.LUT R77, R0, 0x3ffffffc, RZ, 0xc0, !PT ;  /* 0x3ffffffc004d7812 */ /* 0x000fe200078ec0ff */
[----:B------:R-:W-:Y:S01]  /*03b0*/  IMAD.IADD R78, R6, 0x1, -R78 ;  /* 0x00000001064e7824 */ /* 0x000fe200078e0a4e */
[----:B------:R-:W-:Y:S02]  /*03c0*/  LOP3.LUT R3, R3, 0xfffffff8, RZ, 0xc0, !PT ;  /* 0xfffffff803037812 */ /* 0x000fe400078ec0ff */
[CC--:B------:R-:W-:Y:S02]  /*03d0*/  LEA.HI R39, R7.reuse, R6.reuse, RZ, 0x5 ;  /* 0x0000000607277211 */ /* 0x0c0fe400078f28ff */
[----:B------:R-:W-:Y:S01]  /*03e0*/  LEA.HI R2, R7, R6, RZ, 0x6 ;  /* 0x0000000607027211 */ /* 0x000fe200078f30ff */
[----:B------:R-:W-:Y:S01]  /*03f0*/  IMAD.IADD R76, R76, 0x1, -R3 ;  /* 0x000000014c4c7824 */ /* 0x000fe200078e0a03 */
[----:B--2---:R-:W-:-:S02]  /*0400*/  SHF.R.S32.HI R3, RZ, 0x1f, R50 ;  /* 0x0000001fff037819 */ /* 0x004fc40000011432 */
[----:B------:R-:W-:Y:S02]  /*0410*/  IADD3 R77, -R77, R6, RZ ;  /* 0x000000064d4d7210 */ /* 0x000fe40007ffe1ff */
[----:B------:R-:W-:Y:S02]  /*0420*/  CS2R R6, SRZ ;  /* 0x0000000000067805 */ /* 0x000fe4000001ff00 */
[----:B------:R-:W-:Y:S02]  /*0430*/  LEA.HI R40, R3, R50, RZ, 0x5 ;  /* 0x0000003203287211 */ /* 0x000fe400078f28ff */
[----:B------:R-:W-:Y:S02]  /*0440*/  SHF.R.S32.HI R3, RZ, 0x5, R39 ;  /* 0x00000005ff037819 */ /* 0x000fe40000011427 */
[----:B------:R-:W-:Y:S02]  /*0450*/  SHF.R.S32.HI R2, RZ, 0x6, R2 ;  /* 0x00000006ff027819 */ /* 0x000fe40000011402 */
[----:B------:R-:W-:-:S02]  /*0460*/  SHF.R.S32.HI R0, RZ, 0x3, R38 ;  /* 0x00000003ff007819 */ /* 0x000fc40000011426 */
[----:B------:R-:W-:Y:S01]  /*0470*/  SHF.R.S32.HI R48, RZ, 0x5, R40 ;  /* 0x00000005ff307819 */ /* 0x000fe20000011428 */
[----:B---3--:R-:W-:Y:S06]  /*0480*/  @P2 BRA `(.L_x_248) ;  /* 0x00000000001c2947 */ /* 0x008fec0003800000 */
[----:B------:R-:W0:Y:S01]  /*0490*/  LDC.64 R38, c[0x0][0x430] ;  /* 0x00010c00ff267b82 */ /* 0x000e220000000a00 */
[----:B------:R-:W-:Y:S01]  /*04a0*/  SHF.R.S32.HI R43, RZ, 0x1f, R44 ;  /* 0x0000001fff2b7819 */ /* 0x000fe2000001142c */
[----:B------:R-:W-:-:S04]  /*04b0*/  IMAD.MOV.U32 R47, RZ, RZ, -0x1 ;  /* 0xffffffffff2f7424 */ /* 0x000fc800078e00ff */
[-C--:B0-----:R-:W-:Y:S02]  /*04c0*/  IMAD R43, R43, R38.reuse, RZ ;  /* 0x000000262b2b7224 */ /* 0x081fe400078e02ff */
[----:B------:R-:W-:-:S04]  /*04d0*/  IMAD.WIDE.U32 R82, R44, R38, RZ ;  /* 0x000000262c527225 */ /* 0x000fc800078e00ff */
[----:B------:R-:W-:-:S05]  /*04e0*/  IMAD R39, R44, R39, R43 ;  /* 0x000000272c277224 */ /* 0x000fca00078e022b */
[----:B------:R-:W-:-:S07]  /*04f0*/  IADD3 R81, R83, R39, RZ ;  /* 0x0000002753517210 */ /* 0x000fce0007ffe0ff */
.L_x_248:
[----:B------:R-:W-:Y:S05]  /*0500*/  @!P1 BRA `(.L_x_249) ;  /* 0x0000000c00349947 */ /* 0x000fea0003800000 */
[----:B------:R-:W0:Y:S01]  /*0510*/  LDC R45, c[0x0][0x2d4] ;  /* 0x0000b500ff2d7b82 */ /* 0x000e220000000800 */
[----:B------:R-:W-:Y:S01]  /*0520*/  IMAD.WIDE R38, R44, 0x80, RZ ;  /* 0x000000802c267825 */ /* 0x000fe200078e02ff */
[----:B------:R-:W-:Y:S01]  /*0530*/  LOP3.LUT R55, R40, 0xffffffe0, RZ, 0xc0, !PT ;  /* 0xffffffe028377812 */ /* 0x000fe200078ec0ff */
[----:B------:R-:W-:Y:S01]  /*0540*/  ULDC.64 UR10, c[0x0][0x488] ;  /* 0x00012200000a7ab9 */ /* 0x000fe20000000a00 */
[----:B------:R-:W-:Y:S01]  /*0550*/  UMOV UR4, URZ ;  /* 0x0000003f00047c82 */ /* 0x000fe20008000000 */
[----:B------:R-:W-:Y:S01]  /*0560*/  USHF.L.U64.HI UR5, UR10, 0x2, UR11 ;  /* 0x000000020a057899 */ /* 0x000fe2000801020b */
[----:B------:R-:W-:Y:S01]  /*0570*/  SEL R38, R38, RZ, P0 ;  /* 0x000000ff26267207 */ /* 0x000fe20000000000 */
[----:B------:R-:W-:Y:S01]  /*0580*/  ULDC.64 UR8, c[0x0][0x400] ;  /* 0x0001000000087ab9 */ /* 0x000fe20000000a00 */
[----:B------:R-:W1:Y:S01]  /*0590*/  LDC R52, c[0x0][0x270] ;  /* 0x00009c00ff347b82 */ /* 0x000e620000000800 */
[----:B------:R-:W-:Y:S02]  /*05a0*/  SEL R46, R39, RZ, P0 ;  /* 0x000000ff272e7207 */ /* 0x000fe40000000000 */
[----:B------:R-:W-:-:S02]  /*05b0*/  IADD3 R49, P0, R79, R38, RZ ;  /* 0x000000264f317210 */ /* 0x000fc40007f1e0ff */
[----:B------:R-:W-:Y:S02]  /*05c0*/  IADD3 R55, -R55, R50, RZ ;  /* 0x0000003237377210 */ /* 0x000fe40007ffe1ff */
[----:B------:R-:W-:Y:S01]  /*05d0*/  IADD3.X R51, R51, R46, RZ, P0, !PT ;  /* 0x0000002e33337210 */ /* 0x000fe200007fe4ff */
[----:B------:R-:W2:Y:S01]  /*05e0*/  LDC R53, c[0x0][0x2dc] ;  /* 0x0000b700ff357b82 */ /* 0x000ea20000000800 */
[----:B0-----:R-:W-:Y:S01]  /*05f0*/  IMAD.WIDE R44, R44, R45, RZ ;  /* 0x0000002d2c2c7225 */ /* 0x001fe200078e02ff */
[----:B-1----:R-:W-:-:S03]  /*0600*/  SHF.R.S32.HI R38, RZ, 0x1f, R52 ;  /* 0x0000001fff267819 */ /* 0x002fc60000011434 */
[-C--:B------:R-:W-:Y:S02]  /*0610*/  IMAD R45, R45, R52.reuse, RZ ;  /* 0x000000342d2d7224 */ /* 0x080fe400078e02ff */
[----:B------:R-:W-:Y:S02]  /*0620*/  IMAD R46, R51, R52, RZ ;  /* 0x00000034332e7224 */ /* 0x000fe400078e02ff */
[C---:B------:R-:W-:Y:S02]  /*0630*/  IMAD R57, R44.reuse, R38, R45 ;  /* 0x000000262c397224 */ /* 0x040fe400078e022d */
[----:B------:R-:W-:-:S04]  /*0640*/  IMAD.WIDE.U32 R44, R44, R52, RZ ;  /* 0x000000342c2c7225 */ /* 0x000fc800078e00ff */
[----:B--2---:R-:W-:-:S04]  /*0650*/  IMAD.WIDE R42, R52, R53, RZ ;  /* 0x00000035342a7225 */ /* 0x004fc800078e02ff */
[----:B------:R-:W-:Y:S02]  /*0660*/  IMAD R39, R43, R47, RZ ;  /* 0x0000002f2b277224 */ /* 0x000fe400078e02ff */
[----:B------:R-:W-:Y:S02]  /*0670*/  IMAD R73, R38, R49, R46 ;  /* 0x0000003126497224 */ /* 0x000fe400078e022e */
[----:B------:R-:W-:Y:S02]  /*0680*/  IMAD R59, R42, R41, R39 ;  /* 0x000000292a3b7224 */ /* 0x000fe400078e0227 */
[----:B------:R-:W-:Y:S01]  /*0690*/  IMAD.IADD R54, R45, 0x1, R57 ;  /* 0x000000012d367824 */ /* 0x000fe200078e0239 */
[----:B------:R-:W-:Y:S01]  /*06a0*/  SHF.R.S32.HI R57, RZ, 0x1f, R53 ;  /* 0x0000001fff397819 */ /* 0x000fe20000011435 */
[----:B------:R-:W-:-:S04]  /*06b0*/  IMAD.WIDE.U32 R38, R49, R52, RZ ;  /* 0x0000003431267225 */ /* 0x000fc800078e00ff */
[----:B------:R-:W-:Y:S01]  /*06c0*/  IMAD R45, R54, R53, RZ ;  /* 0x00000035362d7224 */ /* 0x000fe200078e02ff */
[----:B------:R-:W-:Y:S01]  /*06d0*/  IADD3 R54, R39, R73, RZ ;  /* 0x0000004927367210 */ /* 0x000fe20007ffe0ff */
[----:B------:R-:W-:Y:S01]  /*06e0*/  IMAD.WIDE.U32 R46, R42, R47, RZ ;  /* 0x0000002f2a2e7225 */ /* 0x000fe200078e00ff */
[----:B------:R-:W-:-:S03]  /*06f0*/  MOV R73, RZ ;  /* 0x000000ff00497202 */ /* 0x000fc60000000f00 */
[----:B------:R-:W-:-:S04]  /*0700*/  IMAD.WIDE.U32 R40, R44, R53, RZ ;  /* 0x000000352c287225 */ /* 0x000fc800078e00ff */
[----:B------:R-:W-:Y:S01]  /*0710*/  IMAD.IADD R50, R47, 0x1, R59 ;  /* 0x000000012f327824 */ /* 0x000fe200078e023b */
[----:B------:R-:W-:Y:S01]  /*0720*/  SEL R47, R40, R46, !P2 ;  /* 0x0000002e282f7207 */ /* 0x000fe20005000000 */
[-C--:B------:R-:W-:Y:S02]  /*0730*/  IMAD R54, R54, R53.reuse, RZ ;  /* 0x0000003536367224 */ /* 0x080fe400078e02ff */
[----:B------:R-:W-:Y:S02]  /*0740*/  IMAD R39, R57, R44, R45 ;  /* 0x0000002c39277224 */ /* 0x000fe400078e022d */
[-C--:B------:R-:W-:Y:S02]  /*0750*/  IMAD R59, R74, R53.reuse, RZ ;  /* 0x000000354a3b7224 */ /* 0x080fe400078e02ff */
[----:B------:R-:W-:Y:S01]  /*0760*/  IMAD R83, R52, R53, RZ ;  /* 0x0000003534537224 */ /* 0x000fe200078e02ff */
[----:B------:R-:W-:Y:S01]  /*0770*/  @!P2 IADD3 R50, R41, R39, RZ ;  /* 0x000000272932a210 */ /* 0x000fe20007ffe0ff */
[----:B------:R-:W-:-:S03]  /*0780*/  IMAD.WIDE.U32 R44, R38, R53, RZ ;  /* 0x00000035262c7225 */ /* 0x000fc600078e00ff */
[----:B------:R-:W-:Y:S01]  /*0790*/  SHF.L.U64.HI R87, R47, 0x2, R50 ;  /* 0x000000022f577819 */ /* 0x000fe20000010232 */
[----:B------:R-:W-:Y:S01]  /*07a0*/  IMAD R53, R57, R38, R54 ;  /* 0x0000002639357224 */ /* 0x000fe200078e0236 */
[----:B------:R-:W-:Y:S01]  /*07b0*/  IADD3 R38, P0, R59, R47, RZ ;  /* 0x0000002f3b267210 */ /* 0x000fe20007f1e0ff */
[----:B------:R-:W-:Y:S01]  /*07c0*/  IMAD R57, R48, R83, R55 ;  /* 0x0000005330397224 */ /* 0x000fe200078e0237 */
[----:B------:R-:W-:Y:S01]  /*07d0*/  SHF.L.U32 R55, R83, 0x3, RZ ;  /* 0x0000000353377819 */ /* 0x000fe200000006ff */
[----:B------:R-:W-:Y:S01]  /*07e0*/  IMAD.IADD R41, R45, 0x1, R53 ;  /* 0x000000012d297824 */ /* 0x000fe200078e0235 */
[----:B------:R-:W-:Y:S01]  /*07f0*/  LEA.HI.X.SX32 R39, R59, R50, 0x1, P0 ;  /* 0x000000323b277211 */ /* 0x000fe200000f0eff */
[----:B------:R-:W-:Y:S01]  /*0800*/  IMAD R51, R51, R42, RZ ;  /* 0x0000002a33337224 */ /* 0x000fe200078e02ff */
[----:B------:R-:W-:Y:S02]  /*0810*/  IADD3 R54, R55, 0x20, R55 ;  /* 0x0000002037367810 */ /* 0x000fe40007ffe037 */
[----:B------:R-:W-:Y:S01]  /*0820*/  SHF.L.U32 R40, R44, 0x2, RZ ;  /* 0x000000022c287819 */ /* 0x000fe200000006ff */
[----:B------:R-:W-:Y:S01]  /*0830*/  IMAD.WIDE.U32 R38, R42, R49, R38 ;  /* 0x000000312a267225 */ /* 0x000fe200078e0026 */
[----:B------:R-:W-:-:S02]  /*0840*/  SHF.L.U64.HI R41, R44, 0x2, R41 ;  /* 0x000000022c297819 */ /* 0x000fc40000010229 */
[----:B------:R-:W-:Y:S01]  /*0850*/  IADD3 R48, R55, R54, RZ ;  /* 0x0000003637307210 */ /* 0x000fe20007ffe0ff */
[----:B------:R-:W-:Y:S01]  /*0860*/  IMAD R51, R43, R49, R51 ;  /* 0x000000312b337224 */ /* 0x000fe200078e0233 */
[----:B------:R-:W-:Y:S01]  /*0870*/  SHF.R.S32.HI R43, RZ, 0x1f, R57 ;  /* 0x0000001fff2b7819 */ /* 0x000fe20000011439 */
[--C-:B------:R-:W-:Y:S01]  /*0880*/  IMAD.WIDE R52, R55, 0x4, R40.reuse ;  /* 0x0000000437347825 */ /* 0x100fe200078e0228 */
[----:B------:R-:W-:Y:S02]  /*0890*/  IADD3 R45, P0, R57, R38, RZ ;  /* 0x00000026392d7210 */ /* 0x000fe40007f1e0ff */
[----:B------:R-:W-:Y:S01]  /*08a0*/  SHF.L.U32 R47, R47, 0x2, RZ ;  /* 0x000000022f2f7819 */ /* 0x000fe200000006ff */
[----:B------:R-:W-:Y:S01]  /*08b0*/  IMAD.WIDE R40, R59, 0x4, R40 ;  /* 0x000000043b287825 */ /* 0x000fe200078e0228 */
[----:B------:R-:W-:Y:S02]  /*08c0*/  IADD3.X R56, R43, R39, R51, P0, !PT ;  /* 0x000000272b387210 */ /* 0x000fe400007fe433 */
[----:B------:R-:W-:Y:S01]  /*08d0*/  SHF.L.U32 R50, R45, 0x2, RZ ;  /* 0x000000022d327819 */ /* 0x000fe200000006ff */
[----:B------:R-:W-:Y:S01]  /*08e0*/  IMAD.IADD R46, R55, 0x1, R48 ;  /* 0x00000001372e7824 */ /* 0x000fe200078e0230 */
[----:B------:R-:W-:Y:S01]  /*08f0*/  SHF.L.U64.HI R51, R45, 0x2, R56 ;  /* 0x000000022d337819 */ /* 0x000fe20000010238 */
[----:B------:R-:W-:-:S03]  /*0900*/  IMAD.WIDE R38, R57, 0x4, R40 ;  /* 0x0000000439267825 */ /* 0x000fc600078e0228 */
[----:B------:R-:W-:Y:S01]  /*0910*/  IADD3 R44, R55, R46, RZ ;  /* 0x0000002e372c7210 */ /* 0x000fe20007ffe0ff */
[----:B------:R-:W-:Y:S01]  /*0920*/  IMAD.WIDE R52, R59, 0x4, R52 ;  /* 0x000000043b347825 */ /* 0x000fe200078e0234 */
[----:B------:R-:W-:-:S03]  /*0930*/  IADD3 R84, P0, R38, R47, RZ ;  /* 0x0000002f26547210 */ /* 0x000fc60007f1e0ff */
[----:B------:R-:W-:Y:S02]  /*0940*/  IMAD.IADD R42, R55, 0x1, R44 ;  /* 0x00000001372a7824 */ /* 0x000fe400078e022c */
[----:B------:R-:W-:-:S03]  /*0950*/  IMAD.WIDE R52, R57, 0x4, R52 ;  /* 0x0000000439347825 */ /* 0x000fc600078e0234 */
[----:B------:R-:W-:Y:S01]  /*0960*/  IADD3 R41, R55, R42, RZ ;  /* 0x0000002a37297210 */ /* 0x000fe20007ffe0ff */
[----:B------:R-:W-:Y:S01]  /*0970*/  IMAD.X R85, R39, 0x1, R87, P0 ;  /* 0x0000000127557824 */ /* 0x000fe200000e0657 */
[----:B------:R-:W-:Y:S01]  /*0980*/  IADD3 R86, P0, R52, R47, RZ ;  /* 0x0000002f34567210 */ /* 0x000fe20007f1e0ff */
[----:B------:R-:W-:-:S03]  /*0990*/  IMAD.WIDE R38, R83, 0x20, R50 ;  /* 0x0000002053267825 */ /* 0x000fc600078e0232 */
[----:B------:R-:W-:Y:S01]  /*09a0*/  IADD3.X R87, R53, R87, RZ, P0, !PT ;  /* 0x0000005735577210 */ /* 0x000fe200007fe4ff */
[----:B------:R-:W-:-:S04]  /*09b0*/  IMAD.WIDE R40, R41, 0x4, R50 ;  /* 0x0000000429287825 */ /* 0x000fc800078e0232 */
[----:B------:R-:W-:-:S04]  /*09c0*/  IMAD.WIDE R42, R42, 0x4, R50 ;  /* 0x000000042a2a7825 */ /* 0x000fc800078e0232 */
[----:B------:R-:W-:-:S04]  /*09d0*/  IMAD.WIDE R44, R44, 0x4, R50 ;  /* 0x000000042c2c7825 */ /* 0x000fc800078e0232 */
[----:B------:R-:W-:-:S04]  /*09e0*/  IMAD.WIDE R46, R46, 0x4, R50 ;  /* 0x000000042e2e7825 */ /* 0x000fc800078e0232 */
[----:B------:R-:W-:-:S04]  /*09f0*/  IMAD.WIDE R48, R48, 0x4, R50 ;  /* 0x0000000430307825 */ /* 0x000fc800078e0232 */
[----:B------:R-:W-:-:S04]  /*0a00*/  IMAD.WIDE R50, R54, 0x4, R50 ;  /* 0x0000000436327825 */ /* 0x000fc800078e0232 */
[----:B------:R-:W-:-:S07]  /*0a10*/  IMAD.WIDE R38, R55, 0x4, R38 ;  /* 0x0000000437267825 */ /* 0x000fce00078e0226 */
.L_x_250:
[----:B------:R-:W-:-:S04]  /*0a20*/  IADD3 R52, P0, R38, UR8, RZ ;  /* 0x0000000826347c10 */ /* 0x000fc8000ff1e0ff */
[----:B------:R-:W-:-:S03]  /*0a30*/  IADD3.X R53, R39, UR9, RZ, P0, !PT ;  /* 0x0000000927357c10 */ /* 0x000fc600087fe4ff */
[----:B------:R-:W-:-:S03]  /*0a40*/  IMAD.WIDE R54, R83, 0x20, R52 ;  /* 0x0000002053367825 */ /* 0x000fc600078e0234 */
[----:B------:R-:W2:Y:S04]  /*0a50*/  LDG.E R53, desc[UR6][R52.64] ;  /* 0x0000000634357981 */ /* 0x000ea8000c1e1900 */
[----:B------:R0:W3:Y:S01]  /*0a60*/  LDG.E R92, desc[UR6][R54.64] ;  /* 0x00000006365c7981 */ /* 0x0000e2000c1e1900 */
[----:B------:R-:W-:-:S05]  /*0a70*/  IMAD.WIDE R90, R83, 0x20, R54 ;  /* 0x00000020535a7825 */ /* 0x000fca00078e0236 */
[----:B------:R-:W4:Y:S01]  /*0a80*/  LDG.E R93, desc[UR6][R90.64] ;  /* 0x000000065a5d7981 */ /* 0x000f22000c1e1900 */
[----:B------:R-:W-:Y:S01]  /*0a90*/  IMAD.WIDE R56, R83, 0x20, R90 ;  /* 0x0000002053387825 */ /* 0x000fe200078e025a */
[----:B0-----:R-:W-:-:S03]  /*0aa0*/  IADD3 R54, P0, R84, UR8, RZ ;  /* 0x0000000854367c10 */ /* 0x001fc6000ff1e0ff */
[----:B------:R-:W-:Y:S01]  /*0ab0*/  IMAD.WIDE R58, R83, 0x20, R56 ;  /* 0x00000020533a7825 */ /* 0x000fe200078e0238 */
[----:B------:R-:W-:Y:S01]  /*0ac0*/  IADD3.X R55, R85, UR9, RZ, P0, !PT ;  /* 0x0000000955377c10 */ /* 0x000fe200087fe4ff */
[----:B------:R-:W5:Y:S02]  /*0ad0*/  LDG.E R56, desc[UR6][R56.64] ;  /* 0x0000000638387981 */ /* 0x000f64000c1e1900 */
[----:B------:R-:W-:Y:S02]  /*0ae0*/  IMAD.WIDE R88, R83, 0x20, R58 ;  /* 0x0000002053587825 */ /* 0x000fe400078e023a */
[----:B------:R-:W5:Y:S02]  /*0af0*/  LDG.E R90, desc[UR6][R54.64+0x100] ;  /* 0x00010006365a7981 */ /* 0x000f64000c1e1900 */
[----:B---3--:R-:W-:Y:S02]  /*0b00*/  FADD.FTZ R7, R92, R7 ;  /* 0x000000075c077221 */ /* 0x008fe40000010000 */
[----:B------:R-:W3:Y:S04]  /*0b10*/  LDG.E R57, desc[UR6][R58.64] ;  /* 0x000000063a397981 */ /* 0x000ee8000c1e1900 */
[----:B------:R-:W3:Y:S01]  /*0b20*/  LDG.E R88, desc[UR6][R88.64] ;  /* 0x0000000658587981 */ /* 0x000ee2000c1e1900 */
[----:B--2---:R-:W-:Y:S01]  /*0b30*/  FADD.FTZ R6, R53, R6 ;  /* 0x0000000635067221 */ /* 0x004fe20000010000 */
[----:B----4-:R-:W-:-:S02]  /*0b40*/  FADD.FTZ R8, R93, R8 ;  /* 0x000000085d087221 */ /* 0x010fc40000010000 */
[----:B------:R-:W2:Y:S01]  /*0b50*/  LDG.E R92, desc[UR6][R54.64+0x80] ;  /* 0x00008006365c7981 */ /* 0x000ea2000c1e1900 */
[----:B------:R-:W-:-:S03]  /*0b60*/  IADD3 R52, P0, R86, UR8, RZ ;  /* 0x0000000856347c10 */ /* 0x000fc6000ff1e0ff */
[----:B------:R-:W4:Y:S01]  /*0b70*/  LDG.E R93, desc[UR6][R54.64+0x180] ;  /* 0x00018006365d7981 */ /* 0x000f22000c1e1900 */
[----:B------:R-:W-:-:S03]  /*0b80*/  IADD3.X R53, R87, UR9, RZ, P0, !PT ;  /* 0x0000000957357c10 */ /* 0x000fc600087fe4ff */
[----:B------:R-:W4:Y:S04]  /*0b90*/  LDG.E R89, desc[UR6][R54.64] ;  /* 0x0000000636597981 */ /* 0x000f28000c1e1900 */
[----:B------:R-:W4:Y:S04]  /*0ba0*/  LDG.E R91, desc[UR6][R54.64+0x200] ;  /* 0x00020006365b7981 */ /* 0x000f28000c1e1900 */
[----:B------:R0:W4:Y:S01]  /*0bb0*/  LDG.E R59, desc[UR6][R54.64+0x280] ;  /* 0x00028006363b7981 */ /* 0x000122000c1e1900 */
[----:B-----5:R-:W-:Y:S01]  /*0bc0*/  FADD.FTZ R9, R56, R9 ;  /* 0x0000000938097221 */ /* 0x020fe20000010000 */
[----:B------:R-:W-:-:S02]  /*0bd0*/  FADD.FTZ R20, R90, R20 ;  /* 0x000000145a147221 */ /* 0x000fc40000010000 */
[----:B------:R-:W5:Y:S04]  /*0be0*/  LDG.E R56, desc[UR6][R52.64] ;  /* 0x0000000634387981 */ /* 0x000f68000c1e1900 */
[----:B------:R-:W5:Y:S01]  /*0bf0*/  LDG.E R58, desc[UR6][R52.64+0x80] ;  /* 0x00008006343a7981 */ /* 0x000f62000c1e1900 */
[----:B0-----:R-:W-:-:S03]  /*0c00*/  IADD3 R54, P0, R50, UR8, RZ ;  /* 0x0000000832367c10 */ /* 0x001fc6000ff1e0ff */
[----:B------:R-:W5:Y:S01]  /*0c10*/  LDG.E R90, desc[UR6][R52.64+0x200] ;  /* 0x00020006345a7981 */ /* 0x000f62000c1e1900 */
[----:B------:R-:W-:Y:S01]  /*0c20*/  IADD3.X R55, R51, UR9, RZ, P0, !PT ;  /* 0x0000000933377c10 */ /* 0x000fe200087fe4ff */
[----:B---3--:R-:W-:Y:S02]  /*0c30*/  FADD.FTZ R10, R57, R10 ;  /* 0x0000000a390a7221 */ /* 0x008fe40000010000 */
[----:B------:R-:W3:Y:S01]  /*0c40*/  LDG.E R57, desc[UR6][R52.64+0x280] ;  /* 0x0002800634397981 */ /* 0x000ee2000c1e1900 */
[----:B------:R-:W-:-:S03]  /*0c50*/  FADD.FTZ R11, R88, R11 ;  /* 0x0000000b580b7221 */ /* 0x000fc60000010000 */
[----:B------:R-:W3:Y:S01]  /*0c60*/  LDG.E R88, desc[UR6][R52.64+0x100] ;  /* 0x0001000634587981 */ /* 0x000ee2000c1e1900 */
[----:B--2---:R-:W-:-:S03]  /*0c70*/  FADD.FTZ R12, R92, R12 ;  /* 0x0000000c5c0c7221 */ /* 0x004fc60000010000 */
[----:B------:R0:W2:Y:S04]  /*0c80*/  LDG.E R92, desc[UR6][R52.64+0x180] ;  /* 0x00018006345c7981 */ /* 0x0000a8000c1e1900 */
[----:B------:R-:W2:Y:S01]  /*0c90*/  LDG.E R53, desc[UR6][R54.64] ;  /* 0x0000000636357981 */ /* 0x000ea2000c1e1900 */
[----:B0-----:R-:W-:Y:S01]  /*0ca0*/  IADD3 R52, P0, R48, UR8, RZ ;  /* 0x0000000830347c10 */ /* 0x001fe2000ff1e0ff */
[----:B----4-:R-:W-:Y:S01]  /*0cb0*/  FADD.FTZ R4, R89, R4 ;  /* 0x0000000459047221 */ /* 0x010fe20000010000 */
[----:B------:R-:W-:Y:S01]  /*0cc0*/  FADD.FTZ R28, R93, R28 ;  /* 0x0000001c5d1c7221 */ /* 0x000fe20000010000 */
[----:B------:R-:W-:Y:S01]  /*0cd0*/  FADD.FTZ R36, R91, R36 ;  /* 0x000000245b247221 */ /* 0x000fe20000010000 */
[----:B------:R-:W-:Y:S01]  /*0ce0*/  FADD.FTZ R66, R59, R66 ;  /* 0x000000423b427221 */ /* 0x000fe20000010000 */
[----:B------:R-:W4:Y:S04]  /*0cf0*/  LDG.E R91, desc[UR6][R54.64+0x80] ;  /* 0x00008006365b7981 */ /* 0x000f28000c1e1900 */
[----:B------:R-:W4:Y:S04]  /*0d00*/  LDG.E R89, desc[UR6][R54.64+0x100] ;  /* 0x0001000636597981 */ /* 0x000f28000c1e1900 */
[----:B------:R-:W4:Y:S04]  /*0d10*/  LDG.E R59, desc[UR6][R54.64+0x180] ;  /* 0x00018006363b7981 */ /* 0x000f28000c1e1900 */
[----:B------:R0:W4:Y:S01]  /*0d20*/  LDG.E R93, desc[UR6][R54.64+0x200] ;  /* 0x00020006365d7981 */ /* 0x000122000c1e1900 */
[----:B-----5:R-:W-:Y:S01]  /*0d30*/  FADD.FTZ R5, R56, R5 ;  /* 0x0000000538057221 */ /* 0x020fe20000010000 */
[----:B------:R-:W-:Y:S01]  /*0d40*/  FADD.FTZ R13, R58, R13 ;  /* 0x0000000d3a0d7221 */ /* 0x000fe20000010000 */
[----:B------:R-:W-:Y:S01]  /*0d50*/  FADD.FTZ R37, R90, R37 ;  /* 0x000000255a257221 */ /* 0x000fe20000010000 */
[----:B---3--:R-:W-:Y:S01]  /*0d60*/  FADD.FTZ R21, R88, R21 ;  /* 0x0000001558157221 */ /* 0x008fe20000010000 */
[----:B--2---:R-:W-:Y:S01]  /*0d70*/  FADD.FTZ R29, R92, R29 ;  /* 0x0000001d5c1d7221 */ /* 0x004fe20000010000 */
[----:B------:R-:W-:Y:S01]  /*0d80*/  FADD.FTZ R14, R53, R14 ;  /* 0x0000000e350e7221 */ /* 0x000fe20000010000 */
[----:B------:R-:W-:-:S02]  /*0d90*/  IADD3.X R53, R49, UR9, RZ, P0, !PT ;  /* 0x0000000931357c10 */ /* 0x000fc400087fe4ff */
[----:B0-----:R-:W-:-:S03]  /*0da0*/  IADD3 R54, P0, R46, UR8, RZ ;  /* 0x000000082e367c10 */ /* 0x001fc6000ff1e0ff */
[----:B------:R-:W2:Y:S01]  /*0db0*/  LDG.E R90, desc[UR6][R52.64] ;  /* 0x00000006345a7981 */ /* 0x000ea2000c1e1900 */
[----:B------:R-:W-:-:S03]  /*0dc0*/  IADD3.X R55, R47, UR9, RZ, P0, !PT ;  /* 0x000000092f377c10 */ /* 0x000fc600087fe4ff */
[----:B------:R-:W3:Y:S04]  /*0dd0*/  LDG.E R56, desc[UR6][R52.64+0x80] ;  /* 0x0000800634387981 */ /* 0x000ee8000c1e1900 */
[----:B------:R-:W5:Y:S04]  /*0de0*/  LDG.E R88, desc[UR6][R52.64+0x100] ;  /* 0x0001000634587981 */ /* 0x000f68000c1e1900 */
[----:B------:R-:W5:Y:S04]  /*0df0*/  LDG.E R58, desc[UR6][R52.64+0x180] ;  /* 0x00018006343a7981 */ /* 0x000f68000c1e1900 */
[----:B------:R0:W5:Y:S04]  /*0e00*/  LDG.E R92, desc[UR6][R52.64+0x200] ;  /* 0x00020006345c7981 */ /* 0x000168000c1e1900 */
[----:B------:R-:W5:Y:S01]  /*0e10*/  LDG.E R53, desc[UR6][R54.64] ;  /* 0x0000000636357981 */ /* 0x000f62000c1e1900 */
[----:B0-----:R-:W-:Y:S01]  /*0e20*/  IADD3 R52, P0, R44, UR8, RZ ;  /* 0x000000082c347c10 */ /* 0x001fe2000ff1e0ff */
[----:B------:R-:W-:Y:S01]  /*0e30*/  FADD.FTZ R67, R57, R67 ;  /* 0x0000004339437221 */ /* 0x000fe20000010000 */
[----:B----4-:R-:W-:Y:S01]  /*0e40*/  FADD.FTZ R22, R91, R22 ;  /* 0x000000165b167221 */ /* 0x010fe20000010000 */
[----:B------:R-:W-:Y:S01]  /*0e50*/  FADD.FTZ R30, R89, R30 ;  /* 0x0000001e591e7221 */ /* 0x000fe20000010000 */
[----:B------:R-:W-:Y:S01]  /*0e60*/  FADD.FTZ R60, R59, R60 ;  /* 0x0000003c3b3c7221 */ /* 0x000fe20000010000 */
[----:B------:R-:W4:Y:S04]  /*0e70*/  LDG.E R89, desc[UR6][R54.64+0x80] ;  /* 0x0000800636597981 */ /* 0x000f28000c1e1900 */
[----:B------:R-:W4:Y:S04]  /*0e80*/  LDG.E R59, desc[UR6][R54.64+0x100] ;  /* 0x00010006363b7981 */ /* 0x000f28000c1e1900 */
[----:B------:R-:W4:Y:S04]  /*0e90*/  LDG.E R57, desc[UR6][R54.64+0x180] ;  /* 0x0001800636397981 */ /* 0x000f28000c1e1900 */
[----:B------:R0:W4:Y:S01]  /*0ea0*/  LDG.E R91, desc[UR6][R54.64+0x200] ;  /* 0x00020006365b7981 */ /* 0x000122000c1e1900 */
[----:B--2---:R-:W-:Y:S01]  /*0eb0*/  FADD.FTZ R15, R90, R15 ;  /* 0x0000000f5a0f7221 */ /* 0x004fe20000010000 */
[----:B---3--:R-:W-:Y:S01]  /*0ec0*/  FADD.FTZ R23, R56, R23 ;  /* 0x0000001738177221 */ /* 0x008fe20000010000 */
[----:B-----5:R-:W-:Y:S01]  /*0ed0*/  FADD.FTZ R31, R88, R31 ;  /* 0x0000001f581f7221 */ /* 0x020fe20000010000 */
[----:B------:R-:W-:Y:S01]  /*0ee0*/  FADD.FTZ R61, R58, R61 ;  /* 0x0000003d3a3d7221 */ /* 0x000fe20000010000 */
[----:B------:R-:W-:Y:S01]  /*0ef0*/  FADD.FTZ R16, R53, R16 ;  /* 0x0000001035107221 */ /* 0x000fe20000010000 */
[----:B------:R-:W-:-:S05]  /*0f00*/  IADD3.X R53, R45, UR9, RZ, P0, !PT ;  /* 0x000000092d357c10 */ /* 0x000fca00087fe4ff */
[----:B------:R-:W2:Y:S04]  /*0f10*/  LDG.E R88, desc[UR6][R52.64+0x80] ;  /* 0x0000800634587981 */ /* 0x000ea8000c1e1900 */
[----:B------:R-:W3:Y:S04]  /*0f20*/  LDG.E R58, desc[UR6][R52.64+0x100] ;  /* 0x00010006343a7981 */ /* 0x000ee8000c1e1900 */
[----:B------:R-:W5:Y:S04]  /*0f30*/  LDG.E R56, desc[UR6][R52.64+0x180] ;  /* 0x0001800634387981 */ /* 0x000f68000c1e1900 */
[----:B------:R-:W5:Y:S01]  /*0f40*/  LDG.E R90, desc[UR6][R52.64+0x200] ;  /* 0x00020006345a7981 */ /* 0x000f62000c1e1900 */
[----:B0-----:R-:W-:Y:S01]  /*0f50*/  IADD3 R54, P0, R42, UR8, RZ ;  /* 0x000000082a367c10 */ /* 0x001fe2000ff1e0ff */
[----:B------:R-:W-:-:S02]  /*0f60*/  FADD.FTZ R69, R92, R69 ;  /* 0x000000455c457221 */ /* 0x000fc40000010000 */
[----:B------:R0:W5:Y:S01]  /*0f70*/  LDG.E R92, desc[UR6][R52.64] ;  /* 0x00000006345c7981 */ /* 0x000162000c1e1900 */
[----:B------:R-:W-:Y:S01]  /*0f80*/  IADD3.X R55, R43, UR9, RZ, P0, !PT ;  /* 0x000000092b377c10 */ /* 0x000fe200087fe4ff */
[----:B------:R-:W-:Y:S01]  /*0f90*/  FADD.FTZ R68, R93, R68 ;  /* 0x000000445d447221 */ /* 0x000fe20000010000 */
[----:B----4-:R-:W-:Y:S01]  /*0fa0*/  FADD.FTZ R24, R89, R24 ;  /* 0x0000001859187221 */ /* 0x010fe20000010000 */
[----:B------:R-:W-:Y:S01]  /*0fb0*/  FADD.FTZ R32, R59, R32 ;  /* 0x000000203b207221 */ /* 0x000fe20000010000 */
[----:B------:R-:W-:Y:S01]  /*0fc0*/  FADD.FTZ R62, R57, R62 ;  /* 0x0000003e393e7221 */ /* 0x000fe20000010000 */
[----:B------:R-:W-:Y:S01]  /*0fd0*/  FADD.FTZ R70, R91, R70 ;  /* 0x000000465b467221 */ /* 0x000fe20000010000 */
[----:B------:R-:W4:Y:S01]  /*0fe0*/  LDG.E R93, desc[UR6][R54.64] ;  /* 0x00000006365d7981 */ /* 0x000f22000c1e1900 */
[----:B0-----:R-:W-:-:S03]  /*0ff0*/  IADD3 R52, P0, R40, UR8, RZ ;  /* 0x0000000828347c10 */ /* 0x001fc6000ff1e0ff */
[----:B------:R-:W4:Y:S01]  /*1000*/  LDG.E R57, desc[UR6][R54.64+0x80] ;  /* 0x0000800636397981 */ /* 0x000f22000c1e1900 */
[----:B------:R-:W-:-:S03]  /*1010*/  IADD3.X R53, R41, UR9, RZ, P0, !PT ;  /* 0x0000000929357c10 */ /* 0x000fc600087fe4ff */
[----:B------:R-:W4:Y:S04]  /*1020*/  LDG.E R89, desc[UR6][R54.64+0x100] ;  /* 0x0001000636597981 */ /* 0x000f28000c1e1900 */
[----:B------:R-:W4:Y:S04]  /*1030*/  LDG.E R59, desc[UR6][R54.64+0x180] ;  /* 0x00018006363b7981 */ /* 0x000f28000c1e1900 */
[----:B------:R-:W4:Y:S04]  /*1040*/  LDG.E R91, desc[UR6][R54.64+0x200] ;  /* 0x00020006365b7981 */ /* 0x000f28000c1e1900 */
[----:B------:R-:W4:Y:S01]  /*1050*/  LDG.E R54, desc[UR6][R52.64+0x180] ;  /* 0x0001800634367981 */ /* 0x000f22000c1e1900 */
[----:B--2---:R-:W-:-:S03]  /*1060*/  FADD.FTZ R25, R88, R25 ;  /* 0x0000001958197221 */ /* 0x004fc60000010000 */
[----:B------:R-:W2:Y:S01]  /*1070*/  LDG.E R88, desc[UR6][R52.64+0x100] ;  /* 0x0001000634587981 */ /* 0x000ea2000c1e1900 */
[----:B---3--:R-:W-:-:S03]  /*1080*/  FADD.FTZ R33, R58, R33 ;  /* 0x000000213a217221 */ /* 0x008fc60000010000 */
[----:B------:R-:W3:Y:S01]  /*1090*/  LDG.E R58, desc[UR6][R52.64+0x80] ;  /* 0x00008006343a7981 */ /* 0x000ee2000c1e1900 */
[----:B-----5:R-:W-:-:S03]  /*10a0*/  FADD.FTZ R63, R56, R63 ;  /* 0x0000003f383f7221 */ /* 0x020fc60000010000 */
[----:B------:R-:W5:Y:S01]  /*10b0*/  LDG.E R56, desc[UR6][R52.64] ;  /* 0x0000000634387981 */ /* 0x000f62000c1e1900 */
[----:B------:R-:W-:-:S03]  /*10c0*/  FADD.FTZ R71, R90, R71 ;  /* 0x000000475a477221 */ /* 0x000fc60000010000 */
[----:B------:R-:W5:Y:S01]  /*10d0*/  LDG.E R90, desc[UR6][R52.64+0x200] ;  /* 0x00020006345a7981 */ /* 0x000f62000c1e1900 */
[----:B------:R-:W-:-:S06]  /*10e0*/  UIADD3 UR4, UR4, 0x1, URZ ;  /* 0x0000000104047890 */ /* 0x000fcc000fffe03f */
[----:B------:R-:W-:Y:S01]  /*10f0*/  ISETP.LE.AND P0, PT, R75, UR4, PT ;  /* 0x000000044b007c0c */ /* 0x000fe2000bf03270 */
[----:B------:R-:W-:Y:S01]  /*1100*/  ULEA UR8, UP0, UR10, UR8, 0x2 ;  /* 0x000000080a087291 */ /* 0x000fe2000f80103f */
[----:B------:R-:W-:-:S03]  /*1110*/  FADD.FTZ R17, R92, R17 ;  /* 0x000000115c117221 */ /* 0x000fc60000010000 */
[----:B------:R-:W-:Y:S01]  /*1120*/  UIADD3.X UR9, UR9, UR5, URZ, UP0, !UPT ;  /* 0x0000000509097290 */ /* 0x000fe200087fe43f */
[----:B----4-:R-:W-:Y:S01]  /*1130*/  FADD.FTZ R18, R93, R18 ;  /* 0x000000125d127221 */ /* 0x010fe20000010000 */
[----:B------:R-:W-:Y:S01]  /*1140*/  FADD.FTZ R26, R57, R26 ;  /* 0x0000001a391a7221 */ /* 0x000fe20000010000 */
[----:B------:R-:W-:Y:S01]  /*1150*/  FADD.FTZ R34, R89, R34 ;  /* 0x0000002259227221 */ /* 0x000fe20000010000 */
[----:B------:R-:W-:Y:S01]  /*1160*/  FADD.FTZ R64, R59, R64 ;  /* 0x000000403b407221 */ /* 0x000fe20000010000 */
[----:B------:R-:W-:Y:S01]  /*1170*/  FADD.FTZ R72, R91, R72 ;  /* 0x000000485b487221 */ /* 0x000fe20000010000 */
[----:B------:R-:W-:Y:S01]  /*1180*/  FADD.FTZ R65, R54, R65 ;  /* 0x0000004136417221 */ /* 0x000fe20000010000 */
[----:B--2---:R-:W-:Y:S01]  /*1190*/  FADD.FTZ R35, R88, R35 ;  /* 0x0000002358237221 */ /* 0x004fe20000010000 */
[----:B---3--:R-:W-:Y:S01]  /*11a0*/  FADD.FTZ R27, R58, R27 ;  /* 0x0000001b3a1b7221 */ /* 0x008fe20000010000 */
[----:B-----5:R-:W-:Y:S01]  /*11b0*/  FADD.FTZ R19, R56, R19 ;  /* 0x0000001338137221 */ /* 0x020fe20000010000 */
[----:B------:R-:W-:Y:S01]  /*11c0*/  FADD.FTZ R73, R90, R73 ;  /* 0x000000495a497221 */ /* 0x000fe20000010000 */
[----:B------:R-:W-:Y:S06]  /*11d0*/  @!P0 BRA `(.L_x_250) ;  /* 0xfffffff800108947 */ /* 0x000fec000383ffff */
.L_x_249:
[----:B------:R-:W0:Y:S01]  /*11e0*/  S2UR UR5, SR_CgaCtaId ;  /* 0x00000000000579c3 */ /* 0x000e220000008800 */
[----:B------:R-:W-:Y:S01]  /*11f0*/  LEA.HI R41, R3, R3, RZ, 0x1 ;  /* 0x0000000303297211 */ /* 0x000fe200078f08ff */
[----:B------:R-:W-:Y:S01]  /*1200*/  IMAD.SHL.U32 R38, R0, 0x40, RZ ;  /* 0x0000004000267824 */ /* 0x000fe200078e00ff */
[----:B------:R-:W-:Y:S01]  /*1210*/  SHF.L.U32 R39, R76, 0x6, RZ ;  /* 0x000000064c277819 */ /* 0x000fe200000006ff */
[----:B------:R-:W-:Y:S01]  /*1220*/  ULDC UR8, c[0x0][0x390] ;  /* 0x0000e40000087ab9 */ /* 0x000fe20000000800 */
[----:B------:R-:W-:Y:S01]  /*1230*/  LOP3.LUT R42, R41, 0x1ffffe, RZ, 0xc0, !PT ;  /* 0x001ffffe292a7812 */ /* 0x000fe200078ec0ff */
[----:B------:R-:W-:Y:S01]  /*1240*/  FMUL.FTZ R4, R4, UR8 ;  /* 0x0000000804047c20 */ /* 0x000fe20008410000 */
[----:B------:R-:W-:Y:S01]  /*1250*/  LOP3.LUT R41, R38, 0x1c0, RZ, 0xc0, !PT ;  /* 0x000001c026297812 */ /* 0x000fe200078ec0ff */
[----:B------:R-:W-:Y:S01]  /*1260*/  IMAD.SHL.U32 R38, R78, 0x8, RZ ;  /* 0x000000084e267824 */ /* 0x000fe200078e00ff */
[----:B------:R-:W-:Y:S01]  /*1270*/  SHF.L.U32 R40, R2, 0x3, RZ ;  /* 0x0000000302287819 */ /* 0x000fe200000006ff */
[----:B------:R-:W-:Y:S01]  /*1280*/  FMUL.FTZ R5, R5, UR8 ;  /* 0x0000000805057c20 */ /* 0x000fe20008410000 */
[----:B------:R-:W-:Y:S01]  /*1290*/  LOP3.LUT R39, R39, 0x1c0, RZ, 0xc0, !PT ;  /* 0x000001c027277812 */ /* 0x000fe200078ec0ff */
[----:B------:R-:W-:Y:S01]  /*12a0*/  FMUL.FTZ R6, R6, UR8 ;  /* 0x0000000806067c20 */ /* 0x000fe20008410000 */
[----:B------:R-:W-:Y:S01]  /*12b0*/  IADD3 R42, R3, -R42, RZ ;  /* 0x8000002a032a7210 */ /* 0x000fe20007ffe0ff */
[----:B------:R-:W-:Y:S01]  /*12c0*/  FMUL.FTZ R7, R7, UR8 ;  /* 0x0000000807077c20 */ /* 0x000fe20008410000 */
[----:B------:R-:W-:Y:S01]  /*12d0*/  SHF.R.U32.HI R3, RZ, 0x3, R41 ;  /* 0x00000003ff037819 */ /* 0x000fe20000011629 */
[----:B------:R-:W-:Y:S01]  /*12e0*/  UMOV UR4, 0x400 ;  /* 0x0000040000047882 */ /* 0x000fe20000000000 */
[----:B------:R-:W-:Y:S01]  /*12f0*/  LOP3.LUT R44, R41, 0x38, R38, 0xf8, !PT ;  /* 0x00000038292c7812 */ /* 0x000fe200078ef826 */
[----:B------:R-:W-:Y:S01]  /*1300*/  FMUL.FTZ R12, R12, UR8 ;  /* 0x000000080c0c7c20 */ /* 0x000fe20008410000 */
[----:B------:R-:W-:Y:S01]  /*1310*/  LOP3.LUT R40, R39, 0x18, R40, 0xf8, !PT ;  /* 0x0000001827287812 */ /* 0x000fe200078ef828 */
[----:B------:R-:W-:Y:S01]  /*1320*/  FMUL.FTZ R13, R13, UR8 ;  /* 0x000000080d0d7c20 */ /* 0x000fe20008410000 */
[----:B------:R-:W-:Y:S01]  /*1330*/  SHF.R.U32.HI R39, RZ, 0x3, R39 ;  /* 0x00000003ff277819 */ /* 0x000fe20000011627 */
[----:B------:R-:W-:Y:S01]  /*1340*/  FMUL.FTZ R9, R9, UR8 ;  /* 0x0000000809097c20 */ /* 0x000fe20008410000 */
[----:B------:R-:W-:Y:S01]  /*1350*/  F2FP.F16.F32.PACK_AB R4, R5, R4 ;  /* 0x000000040504723e */ /* 0x000fe200000000ff */
[----:B0-----:R-:W-:Y:S01]  /*1360*/  ULEA UR4, UR5, UR4, 0x18 ;  /* 0x0000000405047291 */ /* 0x001fe2000f8ec03f */
[----:B------:R-:W-:Y:S01]  /*1370*/  LOP3.LUT R41, R44, R3, RZ, 0x3c, !PT ;  /* 0x000000032c297212 */ /* 0x000fe200078e3cff */
[----:B------:R-:W-:Y:S01]  /*1380*/  FMUL.FTZ R14, R14, UR8 ;  /* 0x000000080e0e7c20 */ /* 0x000fe20008410000 */
[----:B------:R-:W-:Y:S01]  /*1390*/  F2FP.F16.F32.PACK_AB R5, R7, R6 ;  /* 0x000000060705723e */ /* 0x000fe200000000ff */
[----:B------:R-:W-:Y:S01]  /*13a0*/  FMUL.FTZ R6, R8, UR8 ;  /* 0x0000000808067c20 */ /* 0x000fe20008410000 */
[----:B------:R-:W-:Y:S01]  /*13b0*/  LEA R42, R42, R77, 0x9 ;  /* 0x0000004d2a2a7211 */ /* 0x000fe200078e48ff */
[----:B------:R-:W-:Y:S01]  /*13c0*/  FMUL.FTZ R7, R10, UR8 ;  /* 0x000000080a077c20 */ /* 0x000fe20008410000 */
[----:B------:R-:W-:Y:S01]  /*13d0*/  LOP3.LUT R3, R40, R39, RZ, 0x3c, !PT ;  /* 0x0000002728037212 */ /* 0x000fe200078e3cff */
[----:B------:R-:W-:Y:S01]  /*13e0*/  FMUL.FTZ R8, R11, UR8 ;  /* 0x000000080b087c20 */ /* 0x000fe20008410000 */
[----:B------:R-:W-:Y:S01]  /*13f0*/  LOP3.LUT P0, RZ, R76, 0x4, RZ, 0xc0, !PT ;  /* 0x000000044cff7812 */ /* 0x000fe2000780c0ff */
[----:B------:R-:W-:Y:S01]  /*1400*/  FMUL.FTZ R15, R15, UR8 ;  /* 0x000000080f0f7c20 */ /* 0x000fe20008410000 */
[----:B------:R-:W-:Y:S01]  /*1410*/  LEA R3, R42, R3, 0x1 ;  /* 0x000000032a037211 */ /* 0x000fe200078e08ff */
[----:B------:R-:W-:Y:S01]  /*1420*/  FMUL.FTZ R10, R16, UR8 ;  /* 0x00000008100a7c20 */ /* 0x000fe20008410000 */
[----:B------:R-:W-:Y:S01]  /*1430*/  F2FP.F16.F32.PACK_AB R7, R8, R7 ;  /* 0x000000070807723e */ /* 0x000fe200000000ff */
[----:B------:R-:W-:Y:S01]  /*1440*/  FMUL.FTZ R17, R17, UR8 ;  /* 0x0000000811117c20 */ /* 0x000fe20008410000 */
[----:B------:R-:W-:Y:S01]  /*1450*/  F2FP.F16.F32.PACK_AB R8, R13, R12 ;  /* 0x0000000c0d08723e */ /* 0x000fe200000000ff */
[----:B------:R-:W-:Y:S01]  /*1460*/  FMUL.FTZ R18, R18, UR8 ;  /* 0x0000000812127c20 */ /* 0x000fe20008410000 */
[----:B------:R-:W-:Y:S01]  /*1470*/  LEA R13, R3, UR4, 0x1 ;  /* 0x00000004030d7c11 */ /* 0x000fe2000f8e08ff */
[----:B------:R-:W-:Y:S01]  /*1480*/  FMUL.FTZ R19, R19, UR8 ;  /* 0x0000000813137c20 */ /* 0x000fe20008410000 */
[----:B------:R-:W-:Y:S01]  /*1490*/  F2FP.F16.F32.PACK_AB R6, R9, R6 ;  /* 0x000000060906723e */ /* 0x000fe200000000ff */
[----:B------:R-:W-:Y:S01]  /*14a0*/  FMUL.FTZ R20, R20, UR8 ;  /* 0x0000000814147c20 */ /* 0x000fe20008410000 */
        /* <DEDUP_REMOVED lines=8> */
[----:B------:R-:W-:Y:S01]  /*1530*/  IADD3 R15, R13, 0x40, RZ ;  /* 0x000000400d0f7810 */ /* 0x000fe20007ffe0ff */
[----:B------:R-:W-:Y:S01]  /*1540*/  FMUL.FTZ R24, R24, UR8 ;  /* 0x0000000818187c20 */ /* 0x000fe20008410000 */
[----:B------:R-:W-:Y:S01]  /*1550*/  FMUL.FTZ R25, R25, UR8 ;  /* 0x0000000819197c20 */ /* 0x000fe20008410000 */
[----:B------:R-:W-:Y:S01]  /*1560*/  FMUL.FTZ R26, R26, UR8 ;  /* 0x000000081a1a7c20 */ /* 0x000fe20008410000 */
[----:B------:R-:W-:Y:S01]  /*1570*/  FMUL.FTZ R27, R27, UR8 ;  /* 0x000000081b1b7c20 */ /* 0x000fe20008410000 */
[----:B------:R-:W-:-:S02]  /*1580*/  @P0 VIADD R15, R13, 0xffffffc0 ;  /* 0xffffffc00d0f0836 */ /* 0x000fc40000000000 */
        /* <DEDUP_REMOVED lines=22> */
[----:B------:R-:W-:Y:S01]  /*16f0*/  STS [R13], R4 ;  /* 0x000000040d007388 */ /* 0x000fe20000000800 */
[----:B------:R-:W-:Y:S01]  /*1700*/  F2FP.F16.F32.PACK_AB R24, R25, R24 ;  /* 0x000000181918723e */ /* 0x000fe200000000ff */
[----:B------:R-:W-:Y:S01]  /*1710*/  FMUL.FTZ R70, R70, UR8 ;  /* 0x0000000846467c20 */ /* 0x000fe20008410000 */
[----:B------:R-:W-:Y:S01]  /*1720*/  F2FP.F16.F32.PACK_AB R26, R27, R26 ;  /* 0x0000001a1b1a723e */ /* 0x000fe200000000ff */
[----:B------:R-:W-:Y:S01]  /*1730*/  STS [R13+0x400], R5 ;  /* 0x000400050d007388 */ /* 0x000fe20000000800 */
[----:B------:R-:W-:Y:S01]  /*1740*/  FMUL.FTZ R71, R71, UR8 ;  /* 0x0000000847477c20 */ /* 0x000fe20008410000 */
[----:B------:R-:W-:Y:S01]  /*1750*/  FMUL.FTZ R72, R72, UR8 ;  /* 0x0000000848487c20 */ /* 0x000fe20008410000 */
[----:B------:R-:W-:Y:S01]  /*1760*/  FMUL.FTZ R73, R73, UR8 ;  /* 0x0000000849497c20 */ /* 0x000fe20008410000 */
[----:B------:R-:W-:Y:S01]  /*1770*/  STS [R15], R8 ;  /* 0x000000080f007388 */ /* 0x000fe20000000800 */
[----:B------:R-:W-:Y:S01]  /*1780*/  F2FP.F16.F32.PACK_AB R32, R33, R32 ;  /* 0x000000202120723e */ /* 0x000fe200000000ff */
[----:B------:R-:W-:Y:S01]  /*1790*/  IMAD R2, R2, 0x200, R41 ;  /* 0x0000020002027824 */ /* 0x000fe200078e0229 */
[----:B------:R-:W-:Y:S01]  /*17a0*/  F2FP.F16.F32.PACK_AB R34, R35, R34 ;  /* 0x000000222322723e */ /* 0x000fe200000000ff */
[----:B------:R-:W-:Y:S01]  /*17b0*/  STS [R15+0x400], R9 ;  /* 0x000400090f007388 */ /* 0x000fe20000000800 */
[----:B------:R-:W-:Y:S01]  /*17c0*/  F2FP.F16.F32.PACK_AB R36, R37, R36 ;  /* 0x000000242524723e */ /* 0x000fe200000000ff */
[----:B------:R-:W-:Y:S01]  /*17d0*/  ULDC.64 UR10, c[0x0][0x448] ;  /* 0x00011200000a7ab9 */ /* 0x000fe20000000a00 */
[----:B------:R-:W-:Y:S01]  /*17e0*/  F2FP.F16.F32.PACK_AB R60, R61, R60 ;  /* 0x0000003c3d3c723e */ /* 0x000fe200000000ff */
[----:B------:R-:W-:Y:S01]  /*17f0*/  STS [R13+0x1000], R6 ;  /* 0x001000060d007388 */ /* 0x000fe20000000800 */
[----:B------:R-:W-:Y:S01]  /*1800*/  F2FP.F16.F32.PACK_AB R66, R67, R66 ;  /* 0x000000424342723e */ /* 0x000fe200000000ff */
[----:B------:R-:W-:Y:S01]  /*1810*/  BSSY B0, `(.L_x_251) ;  /* 0x0000044000007945 */ /* 0x000fe20003800000 */
        /* <DEDUP_REMOVED lines=8> */
[----:B------:R-:W-:Y:S02]  /*18a0*/  SHF.R.S32.HI R12, RZ, 0x1f, R79 ;  /* 0x0000001fff0c7819 */ /* 0x000fe4000001144f */
[----:B------:R-:W-:Y:S01]  /*18b0*/  SHF.R.S32.HI R39, RZ, 0x1f, R38 ;  /* 0x0000001fff277819 */ /* 0x000fe20000011426 */
[----:B------:R-:W-:Y:S01]  /*18c0*/  STS [R13+0x2000], R20 ;  /* 0x002000140d007388 */ /* 0x000fe20000000800 */
[----:B------:R-:W-:Y:S01]  /*18d0*/  SHF.R.S32.HI R29, RZ, 0x1f, R0 ;  /* 0x0000001fff1d7819 */ /* 0x000fe20000011400 */
[----:B------:R-:W-:Y:S01]  /*18e0*/  IMAD R12, R12, UR10, RZ ;  /* 0x0000000a0c0c7c24 */ /* 0x000fe2000f8e02ff */
[----:B------:R-:W-:Y:S01]  /*18f0*/  IADD3 R31, R38, 0x80, RZ ;  /* 0x00000080261f7810 */ /* 0x000fe20007ffe0ff */
[----:B------:R-:W-:Y:S04]  /*1900*/  STS [R13+0x2400], R22 ;  /* 0x002400160d007388 */ /* 0x000fe80000000800 */
[----:B------:R0:W-:Y:S04]  /*1910*/  STS [R15+0x2000], R28 ;  /* 0x0020001c0f007388 */ /* 0x0001e80000000800 */
[----:B------:R1:W-:Y:S04]  /*1920*/  STS [R15+0x2400], R30 ;  /* 0x0024001e0f007388 */ /* 0x0003e80000000800 */
[----:B------:R-:W-:Y:S01]  /*1930*/  STS [R13+0x3000], R24 ;  /* 0x003000180d007388 */ /* 0x000fe20000000800 */
[----:B0-----:R-:W-:Y:S01]  /*1940*/  LEA R28, R2, UR4, 0x1 ;  /* 0x00000004021c7c11 */ /* 0x001fe2000f8e08ff */
[----:B------:R-:W-:-:S02]  /*1950*/  IMAD.WIDE.U32 R2, R79, UR10, R38 ;  /* 0x0000000a4f027c25 */ /* 0x000fc4000f8e0026 */
[----:B------:R-:W-:Y:S01]  /*1960*/  STS [R13+0x3400], R26 ;  /* 0x0034001a0d007388 */ /* 0x000fe20000000800 */
[----:B------:R-:W-:Y:S01]  /*1970*/  ULDC.64 UR4, c[0x0][0x460] ;  /* 0x0001180000047ab9 */ /* 0x000fe20000000a00 */
[----:B-1----:R-:W-:Y:S02]  /*1980*/  VIADD R30, R38, 0x40 ;  /* 0x00000040261e7836 */ /* 0x002fe40000000000 */
[----:B------:R-:W-:Y:S01]  /*1990*/  STS [R15+0x3000], R32 ;  /* 0x003000200f007388 */ /* 0x000fe20000000800 */
[----:B------:R-:W-:Y:S02]  /*19a0*/  IADD3 R82, P0, R82, R2, RZ ;  /* 0x0000000252527210 */ /* 0x000fe40007f1e0ff */
[----:B------:R-:W-:Y:S01]  /*19b0*/  IADD3 R2, R0, 0x20, RZ ;  /* 0x0000002000027810 */ /* 0x000fe20007ffe0ff */
        /* <DEDUP_REMOVED lines=8> */
[----:B------:R1:W-:Y:S01]  /*1a40*/  STS [R15+0x5400], R72 ;  /* 0x005400480f007388 */ /* 0x0003e20000000800 */
[C---:B0-----:R-:W-:Y:S01]  /*1a50*/  IMAD R13, R79.reuse, UR11, R12 ;  /* 0x0000000b4f0d7c24 */ /* 0x041fe2000f8e020c */
[----:B------:R-:W-:Y:S01]  /*1a60*/  IADD3 R79, -R79, R80, RZ ;  /* 0x000000504f4f7210 */ /* 0x000fe20007ffe1ff */
[----:B------:R-:W-:Y:S01]  /*1a70*/  BAR.SYNC.DEFER_BLOCKING 0x0 ;  /* 0x0000000000007b1d */ /* 0x000fe20000010000 */
[----:B------:R-:W-:-:S02]  /*1a80*/  SHF.R.S32.HI R12, RZ, 0x1f, R74 ;  /* 0x0000001fff0c7819 */ /* 0x000fc4000001144a */
[----:B------:R-:W-:Y:S02]  /*1a90*/  ISETP.GE.AND P1, PT, R0, R79, PT ;  /* 0x0000004f0000720c */ /* 0x000fe40003f26270 */
[----:B------:R-:W-:Y:S01]  /*1aa0*/  IADD3.X R83, R81, R3, R13, P0, !PT ;  /* 0x0000000351537210 */ /* 0x000fe200007fe40d */
[----:B------:R-:W-:Y:S01]  /*1ab0*/  IMAD R3, R12, UR4, RZ ;  /* 0x000000040c037c24 */ /* 0x000fe2000f8e02ff */
[----:B------:R-:W-:-:S03]  /*1ac0*/  ISETP.GE.AND P0, PT, R2, R79, PT ;  /* 0x0000004f0200720c */ /* 0x000fc60003f06270 */
[C---:B------:R-:W-:Y:S02]  /*1ad0*/  IMAD R3, R74.reuse, UR5, R3 ;  /* 0x000000054a037c24 */ /* 0x040fe4000f8e0203 */
[----:B------:R-:W-:-:S05]  /*1ae0*/  IMAD.WIDE.U32 R82, R74, UR4, R82 ;  /* 0x000000044a527c25 */ /* 0x000fca000f8e0052 */
[----:B------:R-:W-:Y:S01]  /*1af0*/  IADD3 R25, R83, R3, RZ ;  /* 0x0000000353197210 */ /* 0x000fe20007ffe0ff */
[----:B------:R1:W0:Y:S04]  /*1b00*/  LDS.128 R4, [R28+0x1000] ;  /* 0x001000001c047984 */ /* 0x0002280000000c00 */
[----:B------:R1:W2:Y:S01]  /*1b10*/  LDS.128 R8, [R28+0x3000] ;  /* 0x003000001c087984 */ /* 0x0002a20000000c00 */
[----:B------:R-:W-:Y:S05]  /*1b20*/  @P1 BRA `(.L_x_252) ;  /* 0x0000000000481947 */ /* 0x000fea0003800000 */
[----:B------:R-:W-:Y:S01]  /*1b30*/  ULDC UR4, c[0x0][0x2d0] ;  /* 0x0000b40000047ab9 */ /* 0x000fe20000000800 */
[----:B-1----:R-:W1:Y:S01]  /*1b40*/  LDS.128 R12, [R28+0x2000] ;  /* 0x002000001c0c7984 */ /* 0x002e620000000c00 */
[----:B------:R-:W-:Y:S01]  /*1b50*/  ISETP.GE.AND P1, PT, R38, UR4, PT ;  /* 0x0000000426007c0c */ /* 0x000fe2000bf26270 */
[----:B------:R-:W-:Y:S01]  /*1b60*/  IMAD R27, R29, UR10, RZ ;  /* 0x0000000a1d1b7c24 */ /* 0x000fe2000f8e02ff */
[----:B------:R-:W-:Y:S01]  /*1b70*/  ISETP.GE.AND P2, PT, R30, UR4, PT ;  /* 0x000000041e007c0c */ /* 0x000fe2000bf46270 */
[----:B------:R-:W3:Y:S01]  /*1b80*/  LDS.128 R16, [R28+0x4000] ;  /* 0x004000001c107984 */ /* 0x000ee20000000c00 */
[----:B------:R-:W-:Y:S01]  /*1b90*/  IMAD.MOV.U32 R24, RZ, RZ, R82 ;  /* 0x000000ffff187224 */ /* 0x000fe200078e0052 */
[----:B------:R-:W-:Y:S01]  /*1ba0*/  ISETP.GE.AND P3, PT, R31, UR4, PT ;  /* 0x000000041f007c0c */ /* 0x000fe2000bf66270 */
[C---:B------:R-:W-:Y:S01]  /*1bb0*/  IMAD R27, R0.reuse, UR11, R27 ;  /* 0x0000000b001b7c24 */ /* 0x040fe2000f8e021b */
[----:B------:R-:W-:Y:S01]  /*1bc0*/  ULDC.64 UR8, c[0x0][0x3e8] ;  /* 0x0000fa0000087ab9 */ /* 0x000fe20000000a00 */
[----:B------:R-:W-:-:S05]  /*1bd0*/  IMAD.WIDE.U32 R2, R0, UR10, R24 ;  /* 0x0000000a00027c25 */ /* 0x000fca000f8e0018 */
[----:B------:R-:W4:Y:S01]  /*1be0*/  @!P1 LDS.128 R20, [R28] ;  /* 0x000000001c149984 */ /* 0x000f220000000c00 */
[----:B------:R-:W-:Y:S02]  /*1bf0*/  IADD3 R3, R3, R27, RZ ;  /* 0x0000001b03037210 */ /* 0x000fe40007ffe0ff */
[----:B------:R-:W-:-:S04]  /*1c00*/  LEA R26, P4, R2, UR8, 0x1 ;  /* 0x00000008021a7c11 */ /* 0x000fc8000f8808ff */
[----:B------:R-:W-:-:S05]  /*1c10*/  LEA.HI.X R27, R2, UR9, R3, 0x1, P4 ;  /* 0x00000009021b7c11 */ /* 0x000fca000a0f0c03 */
[----:B-1----:R1:W-:Y:S04]  /*1c20*/  @!P2 STG.E.128 desc[UR6][R26.64+0x80], R12 ;  /* 0x0000800c1a00a986 */ /* 0x0023e8000c101d06 */
[----:B---3--:R1:W-:Y:S04]  /*1c30*/  @!P3 STG.E.128 desc[UR6][R26.64+0x100], R16 ;  /* 0x000100101a00b986 */ /* 0x0083e8000c101d06 */
[----:B----4-:R1:W-:Y:S02]  /*1c40*/  @!P1 STG.E.128 desc[UR6][R26.64], R20 ;  /* 0x000000141a009986 */ /* 0x0103e4000c101d06 */
.L_x_252:
[----:B------:R-:W-:Y:S05]  /*1c50*/  BSYNC B0 ;  /* 0x0000000000007941 */ /* 0x000fea0003800000 */
.L_x_251:
[----:B-1----:R1:W3:Y:S01]  /*1c60*/  LDS.128 R12, [R28+0x5000] ;  /* 0x005000001c0c7984 */ /* 0x0022e20000000c00 */
[----:B------:R-:W-:Y:S05]  /*1c70*/  @P0 EXIT ;  /* 0x000000000000094d */ /* 0x000fea0003800000 */
[----:B------:R-:W-:Y:S01]  /*1c80*/  IADD3 R17, P0, R0, 0x20, RZ ;  /* 0x0000002000117810 */ /* 0x000fe20007f1e0ff */
[----:B------:R-:W-:Y:S01]  /*1c90*/  IMAD.MOV.U32 R2, RZ, RZ, R82 ;  /* 0x000000ffff027224 */ /* 0x000fe200078e0052 */
[----:B------:R-:W-:Y:S01]  /*1ca0*/  MOV R3, R25 ;  /* 0x0000001900037202 */ /* 0x000fe20000000f00 */
[----:B------:R-:W-:Y:S01]  /*1cb0*/  ULDC.64 UR8, c[0x0][0x3e8] ;  /* 0x0000fa0000087ab9 */ /* 0x000fe20000000a00 */
[----:B------:R-:W-:Y:S01]  /*1cc0*/  IADD3.X R0, RZ, R29, RZ, P0, !PT ;  /* 0x0000001dff007210 */ /* 0x000fe200007fe4ff */
[----:B------:R-:W-:Y:S01]  /*1cd0*/  ULDC UR4, c[0x0][0x2d0] ;  /* 0x0000b40000047ab9 */ /* 0x000fe20000000800 */
[----:B------:R-:W-:Y:S01]  /*1ce0*/  IMAD.WIDE.U32 R2, R17, UR10, R2 ;  /* 0x0000000a11027c25 */ /* 0x000fe2000f8e0002 */
[----:B------:R-:W-:Y:S02]  /*1cf0*/  ISETP.GE.AND P1, PT, R38, UR4, PT ;  /* 0x0000000426007c0c */ /* 0x000fe4000bf26270 */
[----:B------:R-:W-:Y:S01]  /*1d00*/  ISETP.GE.AND P2, PT, R30, UR4, PT ;  /* 0x000000041e007c0c */ /* 0x000fe2000bf46270 */
[----:B------:R-:W-:Y:S01]  /*1d10*/  IMAD R0, R0, UR10, RZ ;  /* 0x0000000a00007c24 */ /* 0x000fe2000f8e02ff */
[----:B------:R-:W-:-:S03]  /*1d20*/  LEA R16, P0, R2, UR8, 0x1 ;  /* 0x0000000802107c11 */ /* 0x000fc6000f8008ff */
[----:B------:R-:W-:-:S05]  /*1d30*/  IMAD R17, R17, UR11, R0 ;  /* 0x0000000b11117c24 */ /* 0x000fca000f8e0200 */
[----:B------:R-:W-:-:S04]  /*1d40*/  IADD3 R3, R3, R17, RZ ;  /* 0x0000001103037210 */ /* 0x000fc80007ffe0ff */
[----:B------:R-:W-:Y:S02]  /*1d50*/  LEA.HI.X R17, R2, UR9, R3, 0x1, P0 ;  /* 0x0000000902117c11 */ /* 0x000fe400080f0c03 */
[----:B------:R-:W-:-:S03]  /*1d60*/  ISETP.GE.AND P0, PT, R31, UR4, PT ;  /* 0x000000041f007c0c */ /* 0x000fc6000bf06270 */
[----:B0-----:R0:W-:Y:S04]  /*1d70*/  @!P1 STG.E.128 desc[UR6][R16.64], R4 ;  /* 0x0000000410009986 */ /* 0x0011e8000c101d06 */
[----:B--2---:R0:W-:Y:S06]  /*1d80*/  @!P2 STG.E.128 desc[UR6][R16.64+0x80], R8 ;  /* 0x000080081000a986 */ /* 0x0041ec000c101d06 */
[----:B------:R-:W-:Y:S05]  /*1d90*/  @P0 EXIT ;  /* 0x000000000000094d */ /* 0x000fea0003800000 */
[----:B---3--:R-:W-:Y:S01]  /*1da0*/  STG.E.128 desc[UR6][R16.64+0x100], R12 ;  /* 0x0001000c10007986 */ /* 0x008fe2000c101d06 */
[----:B------:R-:W-:Y:S05]  /*1db0*/  EXIT ;  /* 0x000000000000794d */ /* 0x000fea0003800000 */
.L_x_253:
        /* <DEDUP_REMOVED lines=12> */
.L_x_808:


//--------------------- .text._ZN5flash44flash_bwd_dq_dk_dv_loop_seqk_parallel_kernelI23Flash_bwd_kernel_traitsILi192ELi64ELi64ELi8ELi4ELi2ELi2ELb1ELb1EN7cutlass6half_tE19Flash_kernel_traitsILi192ELi64ELi64ELi8ES3_EELb1ELb1ELb0ELb0ELb0ELb0ELb0EEEvNS_16Flash_bwd_paramsE --------------------------
	.section	.text._ZN5flash44flash_bwd_dq_dk_dv_loop_seqk_parallel_kernelI23Flash_bwd_kernel_traitsILi192ELi64ELi64ELi8ELi4ELi2ELi2ELb1ELb1EN7cutlass6half_tE19Flash_kernel_traitsILi192ELi64ELi64ELi8ES3_EELb1ELb1ELb0ELb0ELb0ELb0ELb0EEEvNS_16Flash_bwd_paramsE,"ax",@progbits
	.align	128
        .global         _ZN5flash44flash_bwd_dq_dk_dv_loop_seqk_parallel_kernelI23Flash_bwd_kernel_traitsILi192ELi64ELi64ELi8ELi4ELi2ELi2ELb1ELb1EN7cutlass6half_tE19Flash_kernel_traitsILi192ELi64ELi64ELi8ES3_EELb1ELb1ELb0ELb0ELb0ELb0ELb0EEEvNS_16Flash_bwd_paramsE
        .type           _ZN5flash44flash_bwd_dq_dk_dv_loop_seqk_parallel_kernelI23Flash_bwd_kernel_traitsILi192ELi64ELi64ELi8ELi4ELi2ELi2ELb1ELb1EN7cutlass6half_tE19Flash_kernel_traitsILi192ELi64ELi64ELi8ES3_EELb1ELb1ELb0ELb0ELb0ELb0ELb0EEEvNS_16Flash_bwd_paramsE,@function
        .size           _ZN5flash44flash_bwd_dq_dk_dv_loop_seqk_parallel_kernelI23Flash_bwd_kernel_traitsILi192ELi64ELi64ELi8ELi4ELi2ELi2ELb1ELb1EN7cutlass6half_tE19Flash_kernel_traitsILi192ELi64ELi64ELi8ES3_EELb1ELb1ELb0ELb0ELb0ELb0ELb0EEEvNS_16Flash_bwd_paramsE,(.L_x_809 - _ZN5flash44flash_bwd_dq_dk_dv_loop_seqk_parallel_kernelI23Flash_bwd_kernel_traitsILi192ELi64ELi64ELi8ELi4ELi2ELi2ELb1ELb1EN7cutlass6half_tE19Flash_kernel_traitsILi192ELi64ELi64ELi8ES3_EELb1ELb1ELb0ELb0ELb0ELb0ELb0EEEvNS_16Flash_bwd_paramsE)
        .other          _ZN5flash44flash_bwd_dq_dk_dv_loop_seqk_parallel_kernelI23Flash_bwd_kernel_traitsILi192ELi64ELi64ELi8ELi4ELi2ELi2ELb1ELb1EN7cutlass6half_tE19Flash_kernel_traitsILi192ELi64ELi64ELi8ES3_EELb1ELb1ELb0ELb0ELb0ELb0ELb0EEEvNS_16Flash_bwd_paramsE,@"STO_CUDA_ENTRY STV_DEFAULT"
_ZN5flash44flash_bwd_dq_dk_dv_loop_seqk_parallel_kernelI23Flash_bwd_kernel_traitsILi192ELi64ELi64ELi8ELi4ELi2ELi2ELb1ELb1EN7cutlass6half_tE19Flash_kernel_traitsILi192ELi64ELi64ELi8ES3_EELb1ELb1ELb0ELb0ELb0ELb0ELb0EEEvNS_16Flash_bwd_paramsE:
.text._ZN5flash44flash_bwd_dq_dk_dv_loop_seqk_parallel_kernelI23Flash_bwd_kernel_traitsILi192ELi64ELi64ELi8ELi4ELi2ELi2ELb1ELb1EN7cutlass6half_tE19Flash_kernel_traitsILi192ELi64ELi64ELi8ES3_EELb1ELb1ELb0ELb0ELb0ELb0ELb0EEEvNS_16Flash_bwd_paramsE:
        /* <DEDUP_REMOVED lines=15> */
[----:B------:R-:W-:-:S07]  /*00f0*/  UMOV UR5, 0x400 ;  /* 0x0000040000057882 */ /* 0x000fce0000000000 */
[----:B------:R-:W4:Y:S08]  /*0100*/  S2UR UR59, SR_CTAID.Z ;  /* 0x00000000003b79c3 */ /* 0x000f300000002700 */
[----:B------:R-:W5:Y:S01]  /*0110*/  S2UR UR50, SR_CTAID.Y ;  /* 0x00000000003279c3 */ /* 0x000f620000002600 */
[----:B---3--:R-:W-:Y:S01]  /*0120*/  ULEA UR4, UR4, UR5, 0x18 ;  /* 0x0000000504047291 */ /* 0x008fe2000f8ec03f */
[----:B--2---:R-:W-:Y:S01]  /*0130*/  SHF.R.S32.HI R2, RZ, 0x1f, R8 ;  /* 0x0000001fff027819 */ /* 0x004fe20000011408 */
[----:B----4-:R-:W-:-:S03]  /*0140*/  USHF.R.S32.HI UR5, URZ, 0x1f, UR59 ;  /* 0x0000001f3f057899 */ /* 0x010fc6000801143b */
[CC--:B-1----:R-:W-:Y:S02]  /*0150*/  LEA.HI R0, R2.reuse, R8.reuse, RZ, 0x5 ;  /* 0x0000000802007211 */ /* 0x0c2fe400078f28ff */
[CC--:B------:R-:W-:Y:S02]  /*0160*/  LEA.HI R12, R2.reuse, R8.reuse, RZ, 0x3 ;  /* 0x00000008020c7211 */ /* 0x0c0fe400078f18ff */
[CC--:B------:R-:W-:Y:S01]  /*0170*/  LEA.HI R3, R2.reuse, R8.reuse, RZ, 0x4 ;  /* 0x0000000802037211 */ /* 0x0c0fe200078f20ff */
[----:B-----5:R-:W-:Y:S01]  /*0180*/  USHF.L.U32 UR6, UR50, 0x7, URZ ;  /* 0x0000000732067899 */ /* 0x020fe2000800063f */
[CC--:B------:R-:W-:Y:S02]  /*0190*/  LEA.HI R16, R2.reuse, R8.reuse, RZ, 0x7 ;  /* 0x0000000802107211 */ /* 0x0c0fe400078f38ff */
[CC--:B------:R-:W-:Y:S02]  /*01a0*/  LEA.HI R17, R2.reuse, R8.reuse, RZ, 0x6 ;  /* 0x0000000802117211 */ /* 0x0c0fe400078f30ff */
[----:B------:R-:W-:-:S02]  /*01b0*/  LEA.HI R2, R2, R8, RZ, 0x2 ;  /* 0x0000000802027211 */ /* 0x000fc400078f10ff */
[----:B------:R-:W-:Y:S02]  /*01c0*/  LOP3.LUT R4, R0, 0xffffffe0, RZ, 0xc0, !PT ;  /* 0xffffffe000047812 */ /* 0x000fe400078ec0ff */
[----:B------:R-:W-:Y:S02]  /*01d0*/  LOP3.LUT R7, R2, 0x7ffffffc, RZ, 0xc0, !PT ;  /* 0x7ffffffc02077812 */ /* 0x000fe400078ec0ff */
[----:B------:R-:W-:Y:S01]  /*01e0*/  LOP3.LUT R5, R12, 0xfffffff8, RZ, 0xc0, !PT ;  /* 0xfffffff80c057812 */ /* 0x000fe200078ec0ff */
[C---:B------:R-:W-:Y:S01]  /*01f0*/  IMAD.IADD R10, R8.reuse, 0x1, -R4 ;  /* 0x00000001080a7824 */ /* 0x040fe200078e0a04 */
[----:B------:R-:W-:Y:S01]  /*0200*/  LOP3.LUT R6, R3, 0xfffffff0, RZ, 0xc0, !PT ;  /* 0xfffffff003067812 */ /* 0x000fe200078ec0ff */
[C---:B------:R-:W-:Y:S01]  /*0210*/  IMAD.IADD R18, R8.reuse, 0x1, -R7 ;  /* 0x0000000108127824 */ /* 0x040fe200078e0a07 */
[--C-:B------:R-:W-:Y:S01]  /*0220*/  SHF.R.S32.HI R4, RZ, 0x5, R0.reuse ;  /* 0x00000005ff047819 */ /* 0x100fe20000011400 */
[C---:B------:R-:W-:Y:S01]  /*0230*/  IMAD.IADD R5, R8.reuse, 0x1, -R5 ;  /* 0x0000000108057824 */ /* 0x040fe200078e0a05 */
[----:B------:R-:W-:Y:S01]  /*0240*/  SHF.R.S32.HI R7, RZ, 0x1f, R0 ;  /* 0x0000001fff077819 */ /* 0x000fe20000011400 */
[----:B------:R-:W-:Y:S01]  /*0250*/  IMAD.IADD R11, R8, 0x1, -R6 ;  /* 0x00000001080b7824 */ /* 0x000fe200078e0a06 */
[--C-:B------:R-:W-:Y:S01]  /*0260*/  SHF.R.S32.HI R9, RZ, 0x2, R2.reuse ;  /* 0x00000002ff097819 */ /* 0x100fe20000011402 */
[----:B------:R-:W-:Y:S01]  /*0270*/  IMAD.SHL.U32 R22, R5, 0x8, RZ ;  /* 0x0000000805167824 */ /* 0x000fe200078e00ff */
[----:B------:R-:W-:-:S02]  /*0280*/  SHF.R.S32.HI R8, RZ, 0x1f, R2 ;  /* 0x0000001fff087819 */ /* 0x000fc40000011402 */
[-C--:B------:R-:W-:Y:S02]  /*0290*/  LEA.HI R2, R7, R4.reuse, RZ, 0x2 ;  /* 0x0000000407027211 */ /* 0x080fe400078f10ff */
[----:B------:R-:W-:Y:S02]  /*02a0*/  SHF.R.S32.HI R13, RZ, 0x3, R12 ;  /* 0x00000003ff0d7819 */ /* 0x000fe4000001140c */
[----:B------:R-:W-:Y:S02]  /*02b0*/  SHF.R.S32.HI R6, RZ, 0x4, R3 ;  /* 0x00000004ff067819 */ /* 0x000fe40000011403 */
[----:B------:R-:W-:Y:S01]  /*02c0*/  LEA.HI R0, R0, R4, RZ, 0x1 ;  /* 0x0000000400007211 */ /* 0x000fe200078f08ff */
[----:B------:R-:W-:Y:S01]  /*02d0*/  IMAD.SHL.U32 R13, R13, 0x40, RZ ;  /* 0x000000400d0d7824 */ /* 0x000fe200078e00ff */
[----:B------:R-:W-:Y:S02]  /*02e0*/  LOP3.LUT R7, R2, 0xfffffffc, RZ, 0xc0, !PT ;  /* 0xfffffffc02077812 */ /* 0x000fe400078ec0ff */
[----:B------:R-:W-:-:S02]  /*02f0*/  LEA.HI R3, R3, R6, RZ, 0x1 ;  /* 0x0000000603037211 */ /* 0x000fc400078f08ff */
[----:B------:R-:W-:Y:S01]  /*0300*/  LOP3.LUT R0, R0, 0xfffffffe, RZ, 0xc0, !PT ;  /* 0xfffffffe00007812 */ /* 0x000fe200078ec0ff */
[----:B------:R-:W-:Y:S01]  /*0310*/  IMAD.IADD R20, R4, 0x1, -R7 ;  /* 0x0000000104147824 */ /* 0x000fe200078e0a07 */
[----:B------:R-:W-:Y:S02]  /*0320*/  LEA.HI R2, R8, R9, RZ, 0x3 ;  /* 0x0000000908027211 */ /* 0x000fe400078f18ff */
[----:B------:R-:W-:Y:S01]  /*0330*/  LOP3.LUT R3, R3, 0xfffffffe, RZ, 0xc0, !PT ;  /* 0xfffffffe03037812 */ /* 0x000fe200078ec0ff */
[----:B------:R-:W-:Y:S01]  /*0340*/  IMAD.IADD R15, R4, 0x1, -R0 ;  /* 0x00000001040f7824 */ /* 0x000fe200078e0a00 */
[----:B------:R-:W-:Y:S01]  /*0350*/  LOP3.LUT R2, R2, 0xfffffff8, RZ, 0xc0, !PT ;  /* 0xfffffff802027812 */ /* 0x000fe200078ec0ff */
[----:B------:R-:W-:Y:S01]  /*0360*/  STL [R1+0x8c], R20 ;  /* 0x00008c1401007387 */ /* 0x000fe20000100800 */
[----:B------:R-:W-:Y:S01]  /*0370*/  LOP3.LUT R0, R13, 0x1c0, RZ, 0xc0, !PT ;  /* 0x000001c00d007812 */ /* 0x000fe200078ec0ff */
[----:B------:R-:W-:Y:S01]  /*0380*/  IMAD.IADD R14, R6, 0x1, -R3 ;  /* 0x00000001060e7824 */ /* 0x000fe200078e0a03 */
[----:B------:R-:W-:Y:S01]  /*0390*/  SHF.R.S32.HI R4, RZ, 0x1f, R10 ;  /* 0x0000001fff047819 */ /* 0x000fe2000001140a */
[----:B------:R-:W-:Y:S01]  /*03a0*/  IMAD.IADD R7, R9, 0x1, -R2 ;  /* 0x0000000109077824 */ /* 0x000fe200078e0a02 */
[----:B------:R-:W-:Y:S01]  /*03b0*/  LOP3.LUT R3, R0, 0x38, R22, 0xf8, !PT ;  /* 0x0000003800037812 */ /* 0x000fe200078ef816 */
[----:B------:R-:W-:Y:S01]  /*03c0*/  STL [R1+0x48], R22 ;  /* 0x0000481601007387 */ /* 0x000fe20000100800 */
[----:B------:R-:W-:Y:S01]  /*03d0*/  SHF.R.U32.HI R2, RZ, 0x3, R0 ;  /* 0x00000003ff027819 */ /* 0x000fe20000011600 */
[----:B------:R-:W-:Y:S01]  /*03e0*/  IMAD.SHL.U32 R0, R5, 0x40, RZ ;  /* 0x0000004005007824 */ /* 0x000fe200078e00ff */
[----:B------:R-:W-:-:S02]  /*03f0*/  LEA.HI R19, R4, R10, RZ, 0x2 ;  /* 0x0000000a04137211 */ /* 0x000fc400078f10ff */
[----:B------:R-:W-:Y:S01]  /*0400*/  LOP3.LUT R9, R3, R2, RZ, 0x3c, !PT ;  /* 0x0000000203097212 */ /* 0x000fe200078e3cff */
[----:B------:R-:W-:Y:S01]  /*0410*/  IMAD.SHL.U32 R2, R15, 0x10, RZ ;  /* 0x000000100f027824 */ /* 0x000fe200078e00ff */
[----:B------:R-:W-:Y:S02]  /*0420*/  LOP3.LUT R0, R0, 0x1c0, RZ, 0xc0, !PT ;  /* 0x000001c000007812 */ /* 0x000fe400078ec0ff */
[----:B------:R-:W-:Y:S02]  /*0430*/  SHF.R.S32.HI R3, RZ, 0x1f, R11 ;  /* 0x0000001fff037819 */ /* 0x000fe4000001140b */
[C---:B------:R-:W-:Y:S02]  /*0440*/  LOP3.LUT P4, RZ, R5.reuse, 0x4, RZ, 0xc0, !PT ;  /* 0x0000000405ff7812 */ /* 0x040fe4000788c0ff */
[----:B------:R-:W-:Y:S02]  /*0450*/  LOP3.LUT P3, RZ, R5, 0x2, RZ, 0xc0, !PT ;  /* 0x0000000205ff7812 */ /* 0x000fe4000786c0ff */
[----:B------:R-:W-:-:S02]  /*0460*/  LOP3.LUT R4, R0, 0x10, R2, 0xf8, !PT ;  /* 0x0000001000047812 */ /* 0x000fc400078ef802 */
[----:B------:R-:W-:Y:S02]  /*0470*/  SHF.R.S32.HI R21, RZ, 0x7, R16 ;  /* 0x00000007ff157819 */ /* 0x000fe40000011410 */
[----:B------:R-:W-:Y:S01]  /*0480*/  LEA.HI R13, R3, R11, RZ, 0x3 ;  /* 0x0000000b030d7211 */ /* 0x000fe200078f18ff */
[----:B------:R-:W-:Y:S01]  /*0490*/  IMAD.SHL.U32 R3, R14, 0x200, RZ ;  /* 0x000002000e037824 */ /* 0x000fe200078e00ff */
[----:B------:R-:W-:Y:S01]  /*04a0*/  LOP3.LUT R5, R0, 0x8, R12, 0xf8, !PT ;  /* 0x0000000800057812 */ /* 0x000fe200078ef80c */
[----:B------:R-:W-:Y:S01]  /*04b0*/  IMAD.SHL.U32 R10, R21, 0x20, RZ ;  /* 0x00000020150a7824 */ /* 0x000fe200078e00ff */
[----:B------:R-:W-:Y:S01]  /*04c0*/  SHF.R.U32.HI R2, RZ, 0x3, R0 ;  /* 0x00000003ff027819 */ /* 0x000fe20000011600 */
[----:B------:R-:W-:Y:S01]  /*04d0*/  STL [R1+0x88], R21 ;  /* 0x0000881501007387 */ /* 0x000fe20000100800 */
[----:B------:R-:W-:Y:S02]  /*04e0*/  LOP3.LUT R4, R4, 0x8, R12, 0xf8, !PT ;  /* 0x0000000804047812 */ /* 0x000fe400078ef80c */
[----:B------:R-:W-:Y:S01]  /*04f0*/  LOP3.LUT R0, R5, R2, RZ, 0x3c, !PT ;  /* 0x0000000205007212 */ /* 0x000fe200078e3cff */
[----:B------:R-:W-:Y:S01]  /*0500*/  IMAD R5, R21, 0x800, R3 ;  /* 0x0000080015057824 */ /* 0x000fe200078e0203 */
[----:B------:R-:W-:Y:S01]  /*0510*/  LOP3.LUT R2, R3, R4, R2, 0xf6, !PT ;  /* 0x0000000403027212 */ /* 0x000fe200078ef602 */
[----:B------:R1:W-:Y:S01]  /*0520*/  STL [R1+0x94], R10 ;  /* 0x0000940a01007387 */ /* 0x0003e20000100800 */
[----:B------:R-:W-:Y:S01]  /*0530*/  SHF.R.S32.HI R3, RZ, 0x6, R17 ;  /* 0x00000006ff037819 */ /* 0x000fe20000011411 */
[----:B------:R-:W-:Y:S01]  /*0540*/  IMAD.IADD R0, R5, 0x1, R0 ;  /* 0x0000000105007824 */ /* 0x000fe200078e0200 */
[----:B------:R-:W-:Y:S01]  /*0550*/  LOP3.LUT R6, R13, 0xfffffff8, RZ, 0xc0, !PT ;  /* 0xfffffff80d067812 */ /* 0x000fe200078ec0ff */
[C---:B------:R-:W-:Y:S01]  /*0560*/  IMAD.SHL.U32 R5, R7.reuse, 0x40, RZ ;  /* 0x0000004007057824 */ /* 0x040fe200078e00ff */
[----:B------:R-:W-:Y:S01]  /*0570*/  LOP3.LUT R8, R7, 0x1, RZ, 0xc0, !PT ;  /* 0x0000000107087812 */ /* 0x000fe200078ec0ff */
[C---:B------:R-:W-:Y:S01]  /*0580*/  IMAD R17, R3.reuse, 0x200, R9 ;  /* 0x0000020003117824 */ /* 0x040fe200078e0209 */
[----:B------:R-:W-:Y:S01]  /*0590*/  LEA R2, R2, UR4, 0x1 ;  /* 0x0000000402027c11 */ /* 0x000fe2000f8e08ff */
[----:B------:R-:W-:Y:S01]  /*05a0*/  IMAD.SHL.U32 R4, R3, 0x8, RZ ;  /* 0x0000000803047824 */ /* 0x000fe200078e00ff */
[----:B------:R-:W-:Y:S01]  /*05b0*/  LOP3.LUT R3, R5, 0x1c0, RZ, 0xc0, !PT ;  /* 0x000001c005037812 */ /* 0x000fe200078ec0ff */
[----:B------:R-:W-:Y:S01]  /*05c0*/  IMAD.IADD R6, R11, 0x1, -R6 ;  /* 0x000000010b067824 */ /* 0x000fe200078e0a06 */
[----:B------:R-:W-:Y:S01]  /*05d0*/  ISETP.NE.U32.AND P0, PT, R8, 0x1, PT ;  /* 0x000000010800780c */ /* 0x000fe20003f05070 */
[----:B------:R-:W-:Y:S01]  /*05e0*/  IMAD.SHL.U32 R8, R14, 0x20, RZ ;  /* 0x000000200e087824 */ /* 0x000fe200078e00ff */
[----:B------:R-:W-:-:S02]  /*05f0*/  LOP3.LUT R9, R3, 0x20, R10, 0xf8, !PT ;  /* 0x0000002003097812 */ /* 0x000fc400078ef80a */
[----:B------:R-:W-:Y:S02]  /*0600*/  LOP3.LUT R4, R4, 0x18, RZ, 0xc0, !PT ;  /* 0x0000001804047812 */ /* 0x000fe400078ec0ff */
[----:B------:R-:W-:Y:S02]  /*0610*/  SHF.R.U32.HI R5, RZ, 0x3, R3 ;  /* 0x00000003ff057819 */ /* 0x000fe40000011603 */
[----:B------:R-:W-:Y:S01]  /*0620*/  R2P PR, R7, 0x6 ;  /* 0x0000000607007804 */ /* 0x000fe20000000000 */
[----:B------:R-:W-:Y:S01]  /*0630*/  IMAD.SHL.U32 R7, R18, 0x2, RZ ;  /* 0x0000000212077824 */ /* 0x000fe200078e00ff */
[C---:B------:R-:W-:Y:S02]  /*0640*/  LOP3.LUT P6, RZ, R6.reuse, 0x4, RZ, 0xc0, !PT ;  /* 0x0000000406ff7812 */ /* 0x040fe400078cc0ff */
[----:B------:R-:W-:Y:S01]  /*0650*/  LOP3.LUT P5, RZ, R6, 0x2, RZ, 0xc0, !PT ;  /* 0x0000000206ff7812 */ /* 0x000fe200078ac0ff */
[--C-:B------:R-:W-:Y:S01]  /*0660*/  IMAD R11, R20, 0x400, R7.reuse ;  /* 0x00000400140b7824 */ /* 0x100fe200078e0207 */
[----:B------:R-:W-:Y:S01]  /*0670*/  LOP3.LUT R9, R9, R5, RZ, 0x3c, !PT ;  /* 0x0000000509097212 */ /* 0x000fe200078e3cff */
[----:B-1----:R-:W-:Y:S01]  /*0680*/  IMAD.SHL.U32 R10, R6, 0x40, RZ ;  /* 0x00000040060a7824 */ /* 0x002fe200078e00ff */
[----:B------:R-:W-:Y:S01]  /*0690*/  LOP3.LUT R12, R4, 0x20, R8, 0xf8, !PT ;  /* 0x00000020040c7812 */ /* 0x000fe200078ef808 */
[----:B------:R-:W-:Y:S01]  /*06a0*/  IMAD.SHL.U32 R8, R13, 0x40, RZ ;  /* 0x000000400d087824 */ /* 0x000fe200078e00ff */
[----:B------:R-:W-:Y:S01]  /*06b0*/  LOP3.LUT R6, R5, R3, R4, 0x1e, !PT ;  /* 0x0000000305067212 */ /* 0x000fe200078e1e04 */
[----:B------:R-:W-:Y:S01]  /*06c0*/  IMAD.SHL.U32 R5, R14, 0x8, RZ ;  /* 0x000000080e057824 */ /* 0x000fe200078e00ff */
[----:B------:R-:W-:Y:S01]  /*06d0*/  LOP3.LUT R3, R10, 0x1c0, RZ, 0xc0, !PT ;  /* 0x000001c00a037812 */ /* 0x000fe200078ec0ff */
[----:B------:R-:W-:Y:S01]  /*06e0*/  IMAD R7, R15, 0x400, R7 ;  /* 0x000004000f077824 */ /* 0x000fe200078e0207 */
[----:B------:R-:W-:Y:S01]  /*06f0*/  LOP3.LUT R8, R8, 0xfffffe00, RZ, 0xc0, !PT ;  /* 0xfffffe0008087812 */ /* 0x000fe200078ec0ff */
[----:B------:R-:W-:Y:S01]  /*0700*/  IMAD.IADD R16, R11, 0x1, R9 ;  /* 0x000000010b107824 */ /* 0x000fe200078e0209 */
[----:B------:R-:W-:Y:S01]  /*0710*/  SHF.R.U32.HI R4, RZ, 0x3, R3 ;  /* 0x00000003ff047819 */ /* 0x000fe20000011603 */
[----:B------:R-:W-:Y:S01]  /*0720*/  IMAD.IADD R11, R7, 0x1, R6 ;  /* 0x00000001070b7824 */ /* 0x000fe200078e0206 */
[----:B------:R-:W-:Y:S01]  /*0730*/  LOP3.LUT R5, R3, 0x8, R5, 0xf8, !PT ;  /* 0x0000000803057812 */ /* 0x000fe200078ef805 */
[--C-:B------:R-:W-:Y:S01]  /*0740*/  IMAD R7, R20, 0x400, R8.reuse ;  /* 0x0000040014077824 */ /* 0x100fe200078e0208 */
[----:B------:R-:W-:Y:S01]  /*0750*/  LOP3.LUT R3, R4, R12, R3, 0x1e, !PT ;  /* 0x0000000c04037212 */ /* 0x000fe200078e1e03 */
[----:B------:R-:W-:Y:S01]  /*0760*/  IMAD R9, R15, 0x400, R8 ;  /* 0x000004000f097824 */ /* 0x000fe200078e0208 */
[----:B------:R-:W-:Y:S01]  /*0770*/  LOP3.LUT R4, R5, R4, RZ, 0x3c, !PT ;  /* 0x0000000405047212 */ /* 0x000fe200078e3cff */
[C---:B------:R-:W-:Y:S01]  /*0780*/  VIADD R15, R22.reuse, 0x40 ;  /* 0x00000040160f7836 */ /* 0x040fe20000000000 */
[----:B------:R-:W-:Y:S01]  /*0790*/  SHF.R.S32.HI R5, RZ, 0x2, R19 ;  /* 0x00000002ff057819 */ /* 0x000fe20000011413 */
[----:B------:R-:W-:Y:S01]  /*07a0*/  VIADD R14, R22, 0x80 ;  /* 0x00000080160e7836 */ /* 0x000fe20000000000 */
[----:B------:R-:W-:Y:S01]  /*07b0*/  LOP3.LUT R8, R3, R8, RZ, 0xfc, !PT ;  /* 0x0000000803087212 */ /* 0x000fe200078efcff */
[----:B------:R-:W-:Y:S01]  /*07c0*/  IMAD.IADD R7, R7, 0x1, R4 ;  /* 0x0000000107077824 */ /* 0x000fe200078e0204 */
[----:B------:R-:W-:Y:S01]  /*07d0*/  STL [R1+0x6c], R15 ;  /* 0x00006c0f01007387 */ /* 0x000fe20000100800 */
[----:B------:R-:W-:-:S02]  /*07e0*/  IMAD.IADD R9, R4, 0x1, R9 ;  /* 0x0000000104097824 */ /* 0x000fc400078e0209 */
[----:B------:R-:W-:Y:S01]  /*07f0*/  IMAD.U32 R3, RZ, RZ, UR5 ;  /* 0x00000005ff037e24 */ /* 0x000fe2000f8e00ff */
[----:B------:R-:W-:Y:S01]  /*0800*/  USHF.R.S32.HI UR5, URZ, 0x1f, UR50 ;  /* 0x0000001f3f057899 */ /* 0x000fe20008011432 */
[----:B------:R-:W-:Y:S01]  /*0810*/  IMAD.U32 R4, RZ, RZ, UR6 ;  /* 0x00000006ff047e24 */ /* 0x000fe2000f8e00ff */
[----:B------:R-:W-:Y:S01]  /*0820*/  USHF.R.S32.HI UR6, URZ, 0x1f, UR59 ;  /* 0x0000001f3f067899 */ /* 0x000fe2000801143b */
[----:B------:R-:W-:Y:S01]  /*0830*/  IMAD R13, R20, 0x10, R5 ;  /* 0x00000010140d7824 */ /* 0x000fe200078e0205 */
[----:B------:R-:W-:Y:S01]  /*0840*/  LEA R5, R17, UR4, 0x1 ;  /* 0x0000000411057c11 */ /* 0x000fe2000f8e08ff */
[----:B------:R-:W-:Y:S01]  /*0850*/  IMAD.MOV.U32 R6, RZ, RZ, 0x20 ;  /* 0x00000020ff067424 */ /* 0x000fe200078e00ff */
[----:B------:R-:W-:Y:S01]  /*0860*/  STL [R1+0x70], R14 ;  /* 0x0000700e01007387 */ /* 0x000fe20000100800 */
[----:B------:R-:W-:Y:S02]  /*0870*/  IMAD.MOV.U32 R12, RZ, RZ, 0x40 ;  /* 0x00000040ff0c7424 */ /* 0x000fe400078e00ff */
[----:B------:R-:W-:Y:S01]  /*0880*/  IMAD.MOV.U32 R10, RZ, RZ, -0x10 ;  /* 0xfffffff0ff0a7424 */ /* 0x000fe200078e00ff */
[----:B------:R1:W-:Y:S01]  /*0890*/  STL [R1+0x50], R13 ;  /* 0x0000500d01007387 */ /* 0x0003e20000100800 */
[----:B------:R-:W-:Y:S01]  /*08a0*/  IMAD.U32 R3, RZ, RZ, UR5 ;  /* 0x00000005ff037e24 */ /* 0x000fe2000f8e00ff */
[----:B------:R-:W-:Y:S01]  /*08b0*/  SEL R4, R6, 0xffffffe0, !P3 ;  /* 0xffffffe006047807 */ /* 0x000fe20005800000 */
[----:B------:R-:W-:Y:S01]  /*08c0*/  IMAD.U32 R3, RZ, RZ, UR6 ;  /* 0x00000006ff037e24 */ /* 0x000fe2000f8e00ff */
[----:B------:R-:W-:Y:S01]  /*08d0*/  UIADD3 UR6, UR4, 0xc000, URZ ;  /* 0x0000c00004067890 */ /* 0x000fe2000fffe03f */
[----:B------:R-:W-:Y:S01]  /*08e0*/  SEL R3, R12, 0xffffffc0, !P4 ;  /* 0xffffffc00c037807 */ /* 0x000fe20006000000 */
[----:B------:R2:W-:Y:S01]  /*08f0*/  STL [R1+0x2c], R5 ;  /* 0x00002c0501007387 */ /* 0x0005e20000100800 */
[----:B------:R-:W-:Y:S01]  /*0900*/  SEL R10, R10, 0x10, !P0 ;  /* 0x000000100a0a7807 */ /* 0x000fe20004000000 */
[----:B------:R-:W-:Y:S01]  /*0910*/  UIADD3 UR5, UR4, 0x12000, URZ ;  /* 0x0001200004057890 */ /* 0x000fe2000fffe03f */
[----:B------:R-:W-:-:S05]  /*0920*/  SEL R6, R6, 0xffffffe0, !P5 ;  /* 0xffffffe006067807 */ /* 0x000fca0006800000 */
[----:B------:R-:W-:Y:S02]  /*0930*/  LEA R9, R9, UR5, 0x1 ;  /* 0x0000000509097c11 */ /* 0x000fe4000f8e08ff */
[----:B-1----:R-:W-:Y:S02]  /*0940*/  LEA R13, R0, UR4, 0x1 ;  /* 0x00000004000d7c11 */ /* 0x002fe4000f8e08ff */
[----:B------:R-:W-:-:S03]  /*0950*/  LEA R0, R16, UR4, 0x1 ;  /* 0x0000000410007c11 */ /* 0x000fc6000f8e08ff */
[----:B------:R1:W-:Y:S01]  /*0960*/  STL [R1], R13 ;  /* 0x0000000d01007387 */ /* 0x0003e20000100800 */
[----:B--2---:R-:W-:Y:S01]  /*0970*/  SEL R5, R12, 0xffffffc0, !P6 ;  /* 0xffffffc00c057807 */ /* 0x004fe20007000000 */
[--C-:B------:R-:W-:Y:S01]  /*0980*/  IMAD.IADD R12, R4, 0x1, R13.reuse ;  /* 0x00000001040c7824 */ /* 0x100fe200078e020d */
[C---:B------:R-:W-:Y:S01]  /*0990*/  IADD3 R4, R3.reuse, R13, R4 ;  /* 0x0000000d03047210 */ /* 0x040fe20007ffe004 */
[C---:B------:R-:W-:Y:S02]  /*09a0*/  IMAD.IADD R252, R3.reuse, 0x1, R13 ;  /* 0x0000000103fc7824 */ /* 0x040fe400078e020d */
[----:B------:R-:W-:Y:S01]  /*09b0*/  IMAD.IADD R3, R3, 0x1, R2 ;  /* 0x0000000103037824 */ /* 0x000fe200078e0202 */
[----:B------:R2:W-:Y:S04]  /*09c0*/  STL [R1+0x4], R12 ;  /* 0x0000040c01007387 */ /* 0x0005e80000100800 */
[----:B------:R3:W-:Y:S04]  /*09d0*/  STL [R1+0x10], R4 ;  /* 0x0000100401007387 */ /* 0x0007e80000100800 */
[----:B------:R4:W-:Y:S01]  /*09e0*/  STL [R1+0x54], R0 ;  /* 0x0000540001007387 */ /* 0x0009e20000100800 */
[----:B-1----:R-:W-:Y:S01]  /*09f0*/  LEA R13, R11, UR6, 0x1 ;  /* 0x000000060b0d7c11 */ /* 0x002fe2000f8e08ff */
[----:B------:R-:W-:-:S04]  /*0a00*/  IMAD.IADD R11, R0, 0x1, R10 ;  /* 0x00000001000b7824 */ /* 0x000fc800078e020a */
[----:B------:R-:W-:Y:S01]  /*0a10*/  STL [R1+0x74], R13 ;  /* 0x0000740d01007387 */ /* 0x000fe20000100800 */
[----:B--2---:R-:W-:-:S03]  /*0a20*/  VIADD R12, R13, 0x40 ;  /* 0x000000400d0c7836 */ /* 0x004fc60000000000 */
[----:B------:R1:W-:Y:S01]  /*0a30*/  STL [R1+0x60], R11 ;  /* 0x0000600b01007387 */ /* 0x0003e20000100800 */
[----:B------:R-:W-:Y:S02]  /*0a40*/  @P2 VIADD R12, R13, 0xffffffc0 ;  /* 0xffffffc00d0c2836 */ /* 0x000fe40000000000 */
[C---:B---3--:R-:W-:Y:S02]  /*0a50*/  VIADD R4, R0.reuse, 0x20 ;  /* 0x0000002000047836 */ /* 0x048fe40000000000 */
[----:B------:R-:W-:Y:S01]  /*0a60*/  @P1 VIADD R4, R0, 0xffffffe0 ;  /* 0xffffffe000041836 */ /* 0x000fe20000000000 */
[----:B----4-:R-:W-:Y:S01]  /*0a70*/  LEA R0, R8, UR4, 0x1 ;  /* 0x0000000408007c11 */ /* 0x010fe2000f8e08ff */
[----:B------:R-:W-:Y:S01]  /*0a80*/  IMAD.IADD R8, R6, 0x1, R9 ;  /* 0x0000000106087824 */ /* 0x000fe200078e0209 */
[----:B-1----:R-:W-:Y:S01]  /*0a90*/  LEA R11, R7, UR4, 0x1 ;  /* 0x00000004070b7c11 */ /* 0x002fe2000f8e08ff */
[----:B------:R-:W-:-:S04]  /*0aa0*/  ULDC.64 UR4, c[0x0][0x208] ;  /* 0x0000820000047ab9 */ /* 0x000fc80000000a00 */
[----:B------:R-:W-:Y:S01]  /*0ab0*/  STL [R1+0x8], R11 ;  /* 0x0000080b01007387 */ /* 0x000fe20000100800 */
[----:B------:R-:W-:-:S03]  /*0ac0*/  IMAD.IADD R7, R11, 0x1, R6 ;  /* 0x000000010b077824 */ /* 0x000fc600078e0206 */
[----:B------:R1:W-:Y:S04]  /*0ad0*/  STL [R1+0x58], R4 ;  /* 0x0000580401007387 */ /* 0x0003e80000100800 */
[----:B------:R-:W-:Y:S04]  /*0ae0*/  STL [R1+0x1c], R9 ;  /* 0x00001c0901007387 */ /* 0x000fe80000100800 */
[----:B------:R-:W-:Y:S01]  /*0af0*/  STL [R1+0x80], R12 ;  /* 0x0000800c01007387 */ /* 0x000fe20000100800 */
[----:B-1----:R-:W-:Y:S02]  /*0b00*/  IMAD.IADD R4, R10, 0x1, R4 ;  /* 0x000000010a047824 */ /* 0x002fe400078e0204 */
[----:B------:R-:W-:-:S03]  /*0b10*/  IMAD.IADD R10, R11, 0x1, R5 ;  /* 0x000000010b0a7824 */ /* 0x000fc600078e0205 */
[----:B------:R1:W-:Y:S04]  /*0b20*/  STL [R1+0x5c], R4 ;  /* 0x00005c0401007387 */ /* 0x0003e80000100800 */
[----:B------:R-:W-:Y:S04]  /*0b30*/  STL [R1+0xc], R7 ;  /* 0x00000c0701007387 */ /* 0x000fe80000100800 */
[----:B------:R-:W-:Y:S04]  /*0b40*/  STL [R1+0x18], R10 ;  /* 0x0000180a01007387 */ /* 0x000fe80000100800 */
[----:B------:R-:W-:Y:S01]  /*0b50*/  STL [R1+0x28], R8 ;  /* 0x0000280801007387 */ /* 0x000fe20000100800 */
[----:B-1----:R-:W-:-:S02]  /*0b60*/  IMAD.IADD R4, R5, 0x1, R9 ;  /* 0x0000000105047824 */ /* 0x002fc400078e0209 */
[----:B------:R-:W-:-:S03]  /*0b70*/  IMAD.IADD R5, R7, 0x1, R5 ;  /* 0x0000000107057824 */ /* 0x000fc600078e0205 */
[----:B------:R1:W-:Y:S04]  /*0b80*/  STL [R1+0x20], R4 ;  /* 0x0000200401007387 */ /* 0x0003e80000100800 */
[----:B------:R2:W-:Y:S01]  /*0b90*/  STL [R1+0x14], R5 ;  /* 0x0000140501007387 */ /* 0x0005e20000100800 */
[----:B-1----:R-:W-:-:S05]  /*0ba0*/  IMAD.IADD R4, R6, 0x1, R4 ;  /* 0x0000000106047824 */ /* 0x002fca00078e0204 */
[----:B------:R2:W-:Y:S02]  /*0bb0*/  STL [R1+0x24], R4 ;  /* 0x0000240401007387 */ /* 0x0005e40000100800 */
.L_x_298:
        /* <DEDUP_REMOVED lines=38> */
[----:B-----5:R1:W5:Y:S02]  /*0e20*/  @P3 LDG.E R6, desc[UR4][R4.64+0x4] ;  /* 0x0000040404063981 */ /* 0x020364000c1e1900 */
        /* <DEDUP_REMOVED lines=28> */
.L_x_254:
        /* <DEDUP_REMOVED lines=18> */
[----:B------:R-:W-:Y:S01]  /*1110*/  ULDC.U8 UR19, c[0x0][0x3d8] ;  /* 0x0000f60000137ab9 */ /* 0x000fe20000000000 */
[----:B------:R-:W-:Y:S01]  /*1120*/  USHF.R.S32.HI UR41, URZ, 0x1f, UR49 ;  /* 0x0000001f3f297899 */ /* 0x000fe20008011431 */
[----:B------:R-:W-:Y:S01]  /*1130*/  ULDC UR21, c[0x0][0x2dc] ;  /* 0x0000b70000157ab9 */ /* 0x000fe20000000800 */
[----:B------:R-:W-:Y:S01]  /*1140*/  ULDC UR47, c[0x0][0x270] ;  /* 0x00009c00002f7ab9 */ /* 0x000fe20000000800 */
[----:B------:R-:W-:Y:S02]  /*1150*/  UISETP.NE.AND UP3, UPT, UR19, URZ, UPT ;  /* 0x0000003f1300728c */ /* 0x000fe4000bf65270 */
[----:B------:R-:W-:Y:S01]  /*1160*/  @!UP1 UIMAD.WIDE.U32 UR42, UR50, UR6, URZ ;  /* 0x00000006322a92a5 */ /* 0x000fe2000f8e003f */
[----:B-1----:R-:W-:Y:S01]  /*1170*/  IABS R8, R9 ;  /* 0x0000000900087213 */ /* 0x002fe20000000000 */
[----:B------:R-:W-:Y:S01]  /*1180*/  USHF.L.U32 UR14, UR50, 0x7, URZ ;  /* 0x00000007320e7899 */ /* 0x000fe2000800063f */
[----:B------:R-:W-:Y:S01]  /*1190*/  ISETP.NE.AND P3, PT, R9, RZ, PT ;  /* 0x000000ff0900720c */ /* 0x000fe20003f65270 */
[----:B------:R-:W-:Y:S01]  /*11a0*/  USHF.L.U64.HI UR17, UR50, 0x7, UR61 ;  /* 0x0000000732117899 */ /* 0x000fe2000801023d */
[----:B------:R-:W1:Y:S01]  /*11b0*/  I2F.RP R4, R8 ;  /* 0x0000000800047306 */ /* 0x000e620000209400 */
[----:B------:R-:W-:Y:S01]  /*11c0*/  @UP0 UIADD3 UR16, UR36, UR38, URZ ;  /* 0x0000002624100290 */ /* 0x000fe2000fffe03f */
[----:B------:R-:W-:Y:S01]  /*11d0*/  @UP0 ULDC.64 UR22, c[0x0][0x248] ;  /* 0x0000920000160ab9 */ /* 0x000fe20000000a00 */
[----:B--2---:R-:W-:Y:S01]  /*11e0*/  UIMAD.WIDE.U32 UR34, UR11, UR12, URZ ;  /* 0x0000000c0b2272a5 */ /* 0x004fe2000f8e003f */
[----:B------:R-:W-:Y:S01]  /*11f0*/  ULDC.64 UR28, c[0x0][0x240] ;  /* 0x00009000001c7ab9 */ /* 0x000fe20000000a00 */
[----:B------:R-:W-:-:S02]  /*1200*/  USEL UR40, UR14, URZ, UP2 ;  /* 0x0000003f0e287287 */ /* 0x000fc40009000000 */
[----:B------:R-:W-:Y:S02]  /*1210*/  UIMAD UR52, UR11, UR13, UR35 ;  /* 0x0000000d0b3472a4 */ /* 0x000fe4000f8e0223 */
[----:B------:R-:W-:Y:S01]  /*1220*/  @!UP1 UIMAD UR11, UR61, UR6, URZ ;  /* 0x000000063d0b92a4 */ /* 0x000fe2000f8e023f */
[----:B------:R-:W-:Y:S01]  /*1230*/  @UP1 ULDC.64 UR12, c[0x0][0x420] ;  /* 0x00010800000c1ab9 */ /* 0x000fe20000000a00 */
[----:B------:R-:W-:Y:S01]  /*1240*/  USEL UR39, UR17, URZ, UP2 ;  /* 0x0000003f11277287 */ /* 0x000fe20009000000 */
[----:B-1----:R-:W1:Y:S01]  /*1250*/  MUFU.RCP R4, R4 ;  /* 0x0000000400047308 */ /* 0x002e620000001000 */
[----:B------:R-:W-:Y:S02]  /*1260*/  @!UP1 UIMAD UR32, UR50, UR7, UR11 ;  /* 0x00000007322092a4 */ /* 0x000fe4000f8e020b */
[----:B------:R-:W-:Y:S02]  /*1270*/  UIADD3 UR11, UR33, 0x3f, URZ ;  /* 0x0000003f210b7890 */ /* 0x000fe4000fffe03f */
[----:B------:R-:W-:-:S02]  /*1280*/  @UP1 UIMAD.WIDE.U32 UR44, UR8, UR12, URZ ;  /* 0x0000000c082c12a5 */ /* 0x000fc4000f8e003f */
[----:B------:R-:W-:Y:S02]  /*1290*/  USHF.R.S32.HI UR18, URZ, 0x1f, UR11 ;  /* 0x0000001f3f127899 */ /* 0x000fe4000801140b */
[----:B------:R-:W-:Y:S02]  /*12a0*/  @UP1 UIMAD UR51, UR8, UR13, UR45 ;  /* 0x0000000d083312a4 */ /* 0x000fe4000f8e022d */
[----:B------:R-:W-:Y:S02]  /*12b0*/  UIMAD.WIDE UR6, UR21, UR47, URZ ;  /* 0x0000002f150672a5 */ /* 0x000fe4000f8e023f */
[----:B------:R-:W-:Y:S02]  /*12c0*/  UIMAD.WIDE.U32 UR12, UR50, UR49, URZ ;  /* 0x00000031320c72a5 */ /* 0x000fe4000f8e003f */
[----:B------:R-:W-:Y:S01]  /*12d0*/  ULEA.HI UR30, UR18, UR11, URZ, 0x6 ;  /* 0x0000000b121e7291 */ /* 0x000fe2000f8f303f */
[----:B-1----:R-:W-:Y:S01]  /*12e0*/  VIADD R4, R4, 0xffffffe ;  /* 0x0ffffffe04047836 */ /* 0x002fe20000000000 */
[----:B------:R-:W-:-:S02]  /*12f0*/  UIMAD UR11, UR41, UR50, URZ ;  /* 0x00000032290b72a4 */ /* 0x000fc4000f8e023f */
[----:B------:R-:W-:Y:S01]  /*1300*/  @UP0 UIMAD.WIDE.U32 UR18, UR16, UR22, URZ ;  /* 0x00000016101202a5 */ /* 0x000fe2000f8e003f */
[----:B------:R-:W1:Y:S01]  /*1310*/  F2I.FTZ.U32.TRUNC.NTZ R5, R4 ;  /* 0x0000000400057305 */ /* 0x000e62000021f000 */
[----:B------:R-:W-:Y:S02]  /*1320*/  @UP0 UIMAD UR48, UR16, UR23, URZ ;  /* 0x00000017103002a4 */ /* 0x000fe4000f8e023f */
[----:B------:R-:W-:Y:S02]  /*1330*/  UIADD3 UR54, UR25, UR37, URZ ;  /* 0x0000002519367290 */ /* 0x000fe4000fffe03f */
[----:B------:R-:W-:Y:S02]  /*1340*/  UIMAD.WIDE.U32 UR14, UR8, UR28, URZ ;  /* 0x0000001c080e72a5 */ /* 0x000fe4000f8e003f */
[----:B------:R-:W-:Y:S02]  /*1350*/  UIMAD.WIDE.U32 UR16, UR6, UR12, URZ ;  /* 0x0000000c061072a5 */ /* 0x000fe4000f8e003f */
[----:B------:R-:W-:-:S02]  /*1360*/  UIMAD UR25, UR7, UR12, URZ ;  /* 0x0000000c071972a4 */ /* 0x000fc4000f8e023f */
[----:B------:R-:W-:Y:S01]  /*1370*/  UIMAD UR12, UR61, UR49, UR11 ;  /* 0x000000313d0c72a4 */ /* 0x000fe2000f8e020b */
[----:B------:R-:W-:Y:S01]  /*1380*/  ULDC UR46, c[0x0][0x2c4] ;  /* 0x0000b100002e7ab9 */ /* 0x000fe20000000800 */
[----:B------:R-:W-:Y:S01]  /*1390*/  USEL UR60, UR24, UR14, !UP1 ;  /* 0x0000000e183c7287 */ /* 0x000fe2000c800000 */
[----:B-1----:R-:W-:Y:S01]  /*13a0*/  IMAD.MOV R4, RZ, RZ, -R5 ;  /* 0x000000ffff047224 */ /* 0x002fe200078e0a05 */
[----:B------:R-:W-:Y:S02]  /*13b0*/  @UP3 UIMAD UR24, UR50, UR46, URZ ;  /* 0x0000002e321832a4 */ /* 0x000fe4000f8e023f */
[----:B------:R-:W-:Y:S01]  /*13c0*/  UIADD3 UR12, UR13, UR12, URZ ;  /* 0x0000000c0d0c7290 */ /* 0x000fe2000fffe03f */
[----:B------:R-:W-:Y:S01]  /*13d0*/  IMAD R6, R4, R8, RZ ;  /* 0x0000000804067224 */ /* 0x000fe200078e02ff */
[----:B------:R-:W-:Y:S01]  /*13e0*/  ULOP3.LUT UR11, UR30, 0xffffffc0, URZ, 0xc0, !UPT ;  /* 0xffffffc01e0b7892 */ /* 0x000fe2000f8ec03f */
[----:B------:R-:W-:Y:S01]  /*13f0*/  IMAD.MOV.U32 R4, RZ, RZ, RZ ;  /* 0x000000ffff047224 */ /* 0x000fe200078e00ff */
[----:B------:R-:W-:-:S02]  /*1400*/  UIMAD UR27, UR8, UR29, URZ ;  /* 0x0000001d081b72a4 */ /* 0x000fc4000f8e023f */
[----:B------:R-:W-:Y:S01]  /*1410*/  @UP3 USEL UR24, UR24, UR8, !UP1 ;  /* 0x0000000818183287 */ /* 0x000fe2000c800000 */
[----:B------:R-:W-:Y:S01]  /*1420*/  IMAD.HI.U32 R4, R5, R6, R4 ;  /* 0x0000000605047227 */ /* 0x000fe200078e0004 */
[----:B------:R-:W-:Y:S01]  /*1430*/  MOV R5, R7 ;  /* 0x0000000700057202 */ /* 0x000fe20000000f00 */
[----:B------:R-:W-:Y:S02]  /*1440*/  UIMAD UR25, UR6, UR12, UR25 ;  /* 0x0000000c061972a4 */ /* 0x000fe4000f8e0219 */
[----:B------:R-:W-:Y:S02]  /*1450*/  @!UP3 UIMAD UR12, UR50, UR47, UR59 ;  /* 0x0000002f320cb2a4 */ /* 0x000fe4000f8e023b */
[----:B------:R-:W-:Y:S01]  /*1460*/  IMAD.HI.U32 R4, R4, R5, RZ ;  /* 0x0000000504047227 */ /* 0x000fe200078e00ff */
[----:B------:R-:W-:Y:S01]  /*1470*/  @UP3 ULDC UR13, c[0x0][0x2e4] ;  /* 0x0000b900000d3ab9 */ /* 0x000fe20000000800 */
[----:B------:R-:W-:Y:S02]  /*1480*/  UIADD3 UR11, UR11, -0x40, URZ ;  /* 0xffffffc00b0b7890 */ /* 0x000fe4000fffe03f */
[----:B------:R-:W-:Y:S01]  /*1490*/  IMAD.MOV R6, RZ, RZ, -R4 ;  /* 0x000000ffff067224 */ /* 0x000fe200078e0a04 */
[----:B------:R-:W-:-:S02]  /*14a0*/  @UP1 UIADD3 UR54, UR15, UR27, URZ ;  /* 0x0000001b0f361290 */ /* 0x000fc4000fffe03f */
[----:B------:R-:W-:Y:S01]  /*14b0*/  @UP3 UIMAD UR27, UR59, UR13, UR24 ;  /* 0x0000000d3b1b32a4 */ /* 0x000fe2000f8e0218 */
[C---:B------:R-:W-:Y:S01]  /*14c0*/  IMAD R5, R8.reuse, R6, R5 ;  /* 0x0000000608057224 */ /* 0x040fe200078e0205 */
[----:B------:R-:W-:Y:S02]  /*14d0*/  UIMAD.WIDE.U32 UR14, UR6, UR8, URZ ;  /* 0x00000008060e72a5 */ /* 0x000fe4000f8e003f */
[----:B------:R-:W-:Y:S02]  /*14e0*/  @!UP3 UIMAD UR27, UR12, UR46, URZ ;  /* 0x0000002e0c1bb2a4 */ /* 0x000fe4000f8e023f */
[----:B------:R-:W-:Y:S01]  /*14f0*/  ISETP.GT.U32.AND P1, PT, R8, R5, PT ;  /* 0x000000050800720c */ /* 0x000fe20003f24070 */
[----:B------:R-:W-:Y:S02]  /*1500*/  USHF.R.S32.HI UR24, URZ, 0x1f, UR11 ;  /* 0x0000001f3f187899 */ /* 0x000fe4000801140b */
[----:B------:R-:W-:Y:S02]  /*1510*/  UIADD3 UR12, UP2, UR11, UR40, URZ ;  /* 0x000000280b0c7290 */ /* 0x000fe4000ff5e03f */
[----:B------:R-:W-:Y:S01]  /*1520*/  USEL UR58, UR16, UR14, !UP1 ;  /* 0x0000000e103a7287 */ /* 0x000fe2000c800000 */
[----:B------:R-:W-:Y:S01]  /*1530*/  ULDC.U8 UR20, c[0x0][0x480] ;  /* 0x0001200000147ab9 */ /* 0x000fe20000000000 */
[----:B------:R-:W-:-:S02]  /*1540*/  UIADD3.X UR14, UR24, UR39, URZ, UP2, !UPT ;  /* 0x00000027180e7290 */ /* 0x000fc400097fe43f */
[----:B------:R-:W-:Y:S02]  /*1550*/  UIMAD UR13, UR7, UR12, URZ ;  /* 0x0000000c070d72a4 */ /* 0x000fe4000f8e023f */
[----:B------:R-:W-:Y:S02]  /*1560*/  @UP0 UIADD3 UR31, UR36, UR38, URZ ;  /* 0x00000026241f0290 */ /* 0x000fe4000fffe03f */
[----:B------:R-:W-:Y:S01]  /*1570*/  @!P1 IMAD.IADD R5, R5, 0x1, -R8 ;  /* 0x0000000105059824 */ /* 0x000fe200078e0a08 */
[----:B------:R-:W-:Y:S01]  /*1580*/  @!P1 IADD3 R4, R4, 0x1, RZ ;  /* 0x0000000104049810 */ /* 0x000fe20007ffe0ff */
[----:B------:R-:W-:Y:S01]  /*1590*/  UIMAD UR53, UR59, UR21, URZ ;  /* 0x000000153b3572a4 */ /* 0x000fe2000f8e023f */
[----:B------:R-:W-:Y:S01]  /*15a0*/  PLOP3.LUT P1, PT, PT, PT, UP0, 0x80, 0x0 ;  /* 0x000000000000781c */ /* 0x000fe20003f2f008 */
[----:B------:R-:W-:Y:S01]  /*15b0*/  UISETP.NE.AND UP4, UPT, UR20, URZ, UPT ;  /* 0x0000003f1400728c */ /* 0x000fe2000bf85270 */
[----:B------:R-:W-:Y:S01]  /*15c0*/  ISETP.GE.U32.AND P0, PT, R5, R8, PT ;  /* 0x000000080500720c */ /* 0x000fe20003f06070 */
[----:B------:R-:W-:Y:S01]  /*15d0*/  UIMAD.WIDE.U32 UR40, UR6, UR12, URZ ;  /* 0x0000000c062872a5 */ /* 0x000fe2000f8e003f */
[----:B------:R-:W-:Y:S01]  /*15e0*/  LOP3.LUT R5, R9, UR59, RZ, 0x3c, !PT ;  /* 0x0000003b09057c12 */ /* 0x000fe2000f8e3cff */
[----:B------:R-:W-:Y:S01]  /*15f0*/  @UP0 ULDC.64 UR20, c[0x0][0x250] ;  /* 0x0000940000140ab9 */ /* 0x000fe20000000a00 */
[----:B------:R-:W-:-:S02]  /*1600*/  UIMAD UR16, UR7, UR8, URZ ;  /* 0x00000008071072a4 */ /* 0x000fc4000f8e023f */
[----:B------:R-:W-:Y:S01]  /*1610*/  ISETP.GE.AND P2, PT, R5, RZ, PT ;  /* 0x000000ff0500720c */ /* 0x000fe20003f46270 */
[----:B------:R-:W-:Y:S02]  /*1620*/  UIMAD UR12, UR6, UR14, UR13 ;  /* 0x0000000e060c72a4 */ /* 0x000fe4000f8e020d */
[----:B------:R-:W-:Y:S02]  /*1630*/  @UP0 UIMAD.WIDE.U32 UR6, UR31, UR20, URZ ;  /* 0x000000141f0602a5 */ /* 0x000fe4000f8e003f */
[----:B------:R-:W-:Y:S02]  /*1640*/  @UP0 UIMAD UR13, UR31, UR21, URZ ;  /* 0x000000151f0d02a4 */ /* 0x000fe4000f8e023f */
[----:B------:R-:W-:Y:S01]  /*1650*/  @P0 VIADD R4, R4, 0x1 ;  /* 0x0000000104040836 */ /* 0x000fe20000000000 */
[----:B------:R-:W-:Y:S01]  /*1660*/  UIADD3 UR49, UR17, UR25, URZ ;  /* 0x0000001911317290 */ /* 0x000fe2000fffe03f */
[----:B------:R-:W-:Y:S01]  /*1670*/  PLOP3.LUT P0, PT, PT, PT, UP3, 0x80, 0x0 ;  /* 0x000000000000781c */ /* 0x000fe20003f0f038 */
[----:B------:R-:W-:Y:S01]  /*1680*/  USHF.R.S32.HI UR46, URZ, 0x6, UR30 ;  /* 0x000000063f2e7899 */ /* 0x000fe2000801141e */
[----:B------:R-:W-:Y:S01]  /*1690*/  IMAD.MOV.U32 R18, RZ, RZ, R4 ;  /* 0x000000ffff127224 */ /* 0x000fe200078e0004 */
[----:B------:R-:W-:-:S02]  /*16a0*/  USEL UR55, UR52, URZ, UP4 ;  /* 0x0000003f34377287 */ /* 0x000fc4000a000000 */
[----:B------:R-:W-:Y:S02]  /*16b0*/  USHF.R.S32.HI UR35, URZ, 0x1f, UR26 ;  /* 0x0000001f3f237899 */ /* 0x000fe4000801141a */
[----:B------:R-:W-:Y:S01]  /*16c0*/  @!UP1 UIADD3 UR51, UR43, UR32, URZ ;  /* 0x000000202b339290 */ /* 0x000fe2000fffe03f */
[----:B------:R-:W-:Y:S01]  /*16d0*/  @!P2 IADD3 R18, -R18, RZ, RZ ;  /* 0x000000ff1212a210 */ /* 0x000fe20007ffe1ff */
[----:B------:R-:W-:Y:S01]  /*16e0*/  USHF.R.S32.HI UR57, URZ, 0x1f, UR53 ;  /* 0x0000001f3f397899 */ /* 0x000fe20008011435 */
[----:B------:R-:W-:Y:S01]  /*16f0*/  @!P3 LOP3.LUT R18, RZ, R9, RZ, 0x33, !PT ;  /* 0x00000009ff12b212 */ /* 0x000fe200078e33ff */
[----:B------:R-:W-:Y:S02]  /*1700*/  USEL UR56, UR34, URZ, UP4 ;  /* 0x0000003f22387287 */ /* 0x000fe4000a000000 */
[----:B------:R-:W-:Y:S02]  /*1710*/  @UP0 UIADD3 UR47, UR7, UR13, URZ ;  /* 0x0000000d072f0290 */ /* 0x000fe4000fffe03f */
[----:B------:R-:W-:-:S02]  /*1720*/  @UP1 UIADD3 UR49, UR15, UR16, URZ ;  /* 0x000000100f311290 */ /* 0x000fc4000fffe03f */
[----:B------:R-:W-:Y:S02]  /*1730*/  UIADD3 UR52, UR41, UR12, URZ ;  /* 0x0000000c29347290 */ /* 0x000fe4000fffe03f */
[----:B------:R-:W-:Y:S01]  /*1740*/  @UP0 UIADD3 UR31, UR19, UR48, URZ ;  /* 0x00000030131f0290 */ /* 0x000fe2000fffe03f */
[----:B------:R-:W-:Y:S01]  /*1750*/  @UP0 UMOV UR30, UR18 ;  /* 0x00000012001e0c82 */ /* 0x000fe20008000000 */
[----:B------:R-:W-:Y:S01]  /*1760*/  @UP0 UMOV UR39, UR6 ;  /* 0x0000000600270c82 */ /* 0x000fe20008000000 */
[----:B------:R-:W-:Y:S09]  /*1770*/  @P1 BRA `(.L_x_256) ;  /* 0x0000000000301947 */ /* 0x000ff20003800000 */
        /* <DEDUP_REMOVED lines=12> */
.L_x_256:
[----:B------:R-:W-:Y:S05]  /*1840*/  @P1 BRA `(.L_x_257) ;  /* 0x0000000000301947 */ /* 0x000fea0003800000 */
        /* <DEDUP_REMOVED lines=12> */
.L_x_257:
        /* <DEDUP_REMOVED lines=12> */
.L_x_258:
[----:B------:R-:W-:Y:S01]  /*19d0*/  ULDC UR6, c[0x0][0x270] ;  /* 0x00009c0000067ab9 */ /* 0x000fe20000000800 */
[----:B------:R-:W-:Y:S01]  /*19e0*/  ULDC UR8, c[0x0][0x2d4] ;  /* 0x0000b50000087ab9 */ /* 0x000fe20000000800 */
[----:B------:R-:W-:-:S04]  /*19f0*/  UIMAD UR6, UR50, UR6, UR59 ;  /* 0x00000006320672a4 */ /* 0x000fc8000f8e023b */
[----:B------:R-:W-:-:S12]  /*1a00*/  UIMAD UR6, UR6, UR8, URZ ;  /* 0x00000008060672a4 */ /* 0x000fd8000f8e023f */
.L_x_259:
[----:B------:R-:W2:Y:S01]  /*1a10*/  LDL.64 R4, [R1+0x48] ;  /* 0x0000480001047983 */ /* 0x000ea20000100a00 */
[----:B------:R-:W1:Y:S01]  /*1a20*/  LDC.64 R20, c[0x0][0x420] ;  /* 0x00010800ff147b82 */ /* 0x000e620000000a00 */
[----:B------:R-:W-:Y:S01]  /*1a30*/  ULDC UR8, c[0x0][0x2dc] ;  /* 0x0000b70000087ab9 */ /* 0x000fe20000000800 */
[----:B------:R-:W-:Y:S01]  /*1a40*/  ULDC UR12, c[0x0][0x270] ;  /* 0x00009c00000c7ab9 */ /* 0x000fe20000000800 */
[----:B------:R3:W2:Y:S01]  /*1a50*/  LDL.64 R32, [R1+0x48] ;  /* 0x0000480001207983 */ /* 0x0006a20000100a00 */
[----:B------:R-:W-:Y:S01]  /*1a60*/  USHF.R.S32.HI UR14, URZ, 0x1f, UR59 ;  /* 0x0000001f3f0e7899 */ /* 0x000fe2000801143b */
[----:B------:R-:W-:Y:S01]  /*1a70*/  BSSY B1, `(.L_x_255) ;  /* 0x0000830000017945 */ /* 0x000fe20003800000 */
[----:B------:R-:W-:Y:S01]  /*1a80*/  UIMAD UR17, UR8, UR12, URZ ;  /* 0x0000000c081172a4 */ /* 0x000fe2000f8e023f */
[----:B------:R-:W4:Y:S01]  /*1a90*/  S2R R29, SR_TID.X ;  /* 0x00000000001d7919 */ /* 0x000f220000002100 */
[----:B------:R-:W-:Y:S01]  /*1aa0*/  UIADD3 UR37, UR11, UR6, URZ ;  /* 0x000000060b257290 */ /* 0x000fe2000fffe03f */
[----:B------:R-:W-:Y:S01]  /*1ab0*/  ULDC.64 UR12, c[0x0][0x428] ;  /* 0x00010a00000c7ab9 */ /* 0x000fe20000000a00 */
[----:B------:R-:W-:Y:S01]  /*1ac0*/  UIADD3 UR34, UR11, UR27, URZ ;  /* 0x0000001b0b227290 */ /* 0x000fe2000fffe03f */
[----:B------:R-:W-:Y:S01]  /*1ad0*/  IMAD.U32 R9, RZ, RZ, UR12 ;  /* 0x0000000cff097e24 */ /* 0x000fe2000f8e00ff */
[----:B------:R-:W-:Y:S01]  /*1ae0*/  UIMAD UR6, UR14, UR12, URZ ;  /* 0x0000000c0e0672a4 */ /* 0x000fe2000f8e023f */
[----:B------:R-:W-:Y:S01]  /*1af0*/  ULDC.64 UR18, c[0x0][0x210] ;  /* 0x0000840000127ab9 */ /* 0x000fe20000000a00 */
[----:B------:R-:W-:-:S02]  /*1b00*/  ULDC.64 UR44, c[0x0][0x478] ;  /* 0x00011e00002c7ab9 */ /* 0x000fc40000000a00 */
[----:B------:R-:W-:Y:S01]  /*1b10*/  UIMAD UR32, UR59, UR13, UR6 ;  /* 0x0000000d3b2072a4 */ /* 0x000fe2000f8e0206 */
[----:B------:R-:W-:Y:S02]  /*1b20*/  ULDC.64 UR42, c[0x0][0x2b0] ;  /* 0x0000ac00002a7ab9 */ /* 0x000fe40000000a00 */
[----:B------:R-:W-:Y:S01]  /*1b30*/  ULDC UR6, c[0x0][0x398] ;  /* 0x0000e60000067ab9 */ /* 0x000fe20000000800 */
[----:B------:R-:W-:Y:S01]  /*1b40*/  ULDC.64 UR12, c[0x0][0x258] ;  /* 0x00009600000c7ab9 */ /* 0x000fe20000000a00 */
[----:B------:R-:W-:Y:S01]  /*1b50*/  UIADD3 UR8, UR46, -0x1, URZ ;  /* 0xffffffff2e087890 */ /* 0x000fe2000fffe03f */
[----:B-1----:R-:W-:-:S04]  /*1b60*/  IMAD R6, R20, UR24, RZ ;  /* 0x0000001814067c24 */ /* 0x002fc8000f8e02ff */
[----:B------:R-:W-:Y:S01]  /*1b70*/  IMAD R8, R21, UR11, R6 ;  /* 0x0000000b15087c24 */ /* 0x000fe2000f8e0206 */
[----:B----4-:R-:W-:-:S04]  /*1b80*/  SHF.R.S32.HI R11, RZ, 0x1f, R29 ;  /* 0x0000001fff0b7819 */ /* 0x010fc8000001141d */
[----:B------:R-:W-:Y:S01]  /*1b90*/  LEA.HI R26, R11, R29, RZ, 0x3 ;  /* 0x0000001d0b1a7211 */ /* 0x000fe200078f18ff */
[----:B--2---:R-:W-:-:S05]  /*1ba0*/  IMAD.MOV.U32 R32, RZ, RZ, R4 ;  /* 0x000000ffff207224 */ /* 0x004fca00078e0004 */
[----:B------:R-:W-:Y:S02]  /*1bb0*/  SHF.R.S32.HI R33, RZ, 0x1f, R32 ;  /* 0x0000001fff217819 */ /* 0x000fe40000011420 */
[----:B------:R-:W-:Y:S01]  /*1bc0*/  IADD3 R4, P0, R32, UR7, RZ ;  /* 0x0000000720047c10 */ /* 0x000fe2000ff1e0ff */
[----:B------:R-:W-:Y:S02]  /*1bd0*/  UIADD3 UR7, -UR9, UR33, UR26 ;  /* 0x0000002109077290 */ /* 0x000fe4000fffe11a */
[----:B------:R3:W-:Y:S01]  /*1be0*/  STL [R1+0x4c], R33 ;  /* 0x00004c2101007387 */ /* 0x0007e20000100800 */
[----:B------:R-:W-:Y:S01]  /*1bf0*/  IADD3.X R5, R33, UR51, RZ, P0, !PT ;  /* 0x0000003321057c10 */ /* 0x000fe200087fe4ff */
[----:B------:R-:W-:Y:S02]  /*1c00*/  UIADD3 UR7, UR7, -UR6, URZ ;  /* 0x8000000607077290 */ /* 0x000fe4000fffe03f */
[----:B------:R-:W-:Y:S01]  /*1c10*/  USHF.L.U32 UR6, UR17, 0x6, URZ ;  /* 0x0000000611067899 */ /* 0x000fe2000800063f */
[----:B------:R-:W-:Y:S01]  /*1c20*/  IMAD.WIDE.U32 R6, R20, UR11, R4 ;  /* 0x0000000b14067c25 */ /* 0x000fe2000f8e0004 */
[----:B------:R-:W-:-:S02]  /*1c30*/  SHF.R.S32.HI R4, RZ, 0x3, R26 ;  /* 0x00000003ff047819 */ /* 0x000fc4000001141a */
[----:B------:R-:W-:Y:S01]  /*1c40*/  UIADD3 UR27, UP2, UP1, UR40, UR6, UR53 ;  /* 0x00000006281b7290 */ /* 0x000fe2000f95e035 */
[----:B------:R-:W-:Y:S01]  /*1c50*/  IMAD.IADD R7, R7, 0x1, R8 ;  /* 0x0000000107077824 */ /* 0x000fe200078e0208 */
[----:B------:R-:W-:Y:S01]  /*1c60*/  IADD3 R10, P0, R4, UR11, RZ ;  /* 0x0000000b040a7c10 */ /* 0x000fe2000ff1e0ff */
[----:B------:R-:W-:Y:S01]  /*1c70*/  USHF.R.S32.HI UR16, URZ, 0x1f, UR7 ;  /* 0x0000001f3f107899 */ /* 0x000fe20008011407 */
[----:B------:R-:W-:Y:S01]  /*1c80*/  SHF.R.S32.HI R28, RZ, 0x1f, R4 ;  /* 0x0000001fff1c7819 */ /* 0x000fe20000011404 */
[----:B------:R-:W-:Y:S01]  /*1c90*/  USHF.R.S32.HI UR6, URZ, 0x1f, UR6 ;  /* 0x0000001f3f067899 */ /* 0x000fe20008011406 */
[----:B------:R-:W-:Y:S01]  /*1ca0*/  LEA.HI R8, R11, R29, RZ, 0x5 ;  /* 0x0000001d0b087211 */ /* 0x000fe200078f28ff */
[----:B------:R-:W-:Y:S01]  /*1cb0*/  IMAD.WIDE.U32 R6, R9, UR59, R6 ;  /* 0x0000003b09067c25 */ /* 0x000fe2000f8e0006 */
[C---:B------:R-:W-:Y:S01]  /*1cc0*/  IADD3.X R5, R28.reuse, UR24, RZ, P0, !PT ;  /* 0x000000181c057c10 */ /* 0x040fe200087fe4ff */
[----:B------:R-:W-:Y:S02]  /*1cd0*/  ULEA.HI UR16, UR16, UR7, URZ, 0x6 ;  /* 0x0000000710107291 */ /* 0x000fe4000f8f303f */
[----:B------:R-:W-:Y:S01]  /*1ce0*/  UIADD3.X UR6, UR52, UR6, UR57, UP2, UP1 ;  /* 0x0000000634067290 */ /* 0x000fe200097e2439 */
[----:B------:R-:W-:Y:S01]  /*1cf0*/  VIADD R9, R7, UR32 ;  /* 0x0000002007097c36 */ /* 0x000fe20008000000 */
[----:B------:R-:W-:Y:S01]  /*1d00*/  UIADD3 UR7, UP2, UP1, UR56, UR27, UR58 ;  /* 0x0000001b38077290 */ /* 0x000fe2000f95e03a */
[----:B------:R-:W-:Y:S01]  /*1d10*/  IMAD R5, R5, UR28, RZ ;  /* 0x0000001c05057c24 */ /* 0x000fe2000f8e02ff */
[----:B------:R-:W-:Y:S01]  /*1d20*/  UIMAD UR11, UR14, UR12, URZ ;  /* 0x0000000c0e0b72a4 */ /* 0x000fe2000f8e023f */
[----:B------:R-:W-:Y:S01]  /*1d30*/  IMAD R7, R28, R20, RZ ;  /* 0x000000141c077224 */ /* 0x000fe200078e02ff */
[----:B------:R-:W-:Y:S01]  /*1d40*/  UIADD3.X UR6, UR55, UR6, UR49, UP2, UP1 ;  /* 0x0000000637067290 */ /* 0x000fe200097e2431 */
[----:B------:R-:W-:Y:S01]  /*1d50*/  IMAD R12, R10, UR29, R5 ;  /* 0x0000001d0a0c7c24 */ /* 0x000fe2000f8e0205 */
[----:B------:R-:W-:Y:S01]  /*1d60*/  LOP3.LUT R5, R8, 0xffffffe0, RZ, 0xc0, !PT ;  /* 0xffffffe008057812 */ /* 0x000fe200078ec0ff */
[----:B------:R-:W-:Y:S01]  /*1d70*/  IMAD.WIDE.U32 R10, R10, UR28, R32 ;  /* 0x0000001c0a0a7c25 */ /* 0x000fe2000f8e0020 */
[----:B------:R-:W-:Y:S01]  /*1d80*/  SHF.R.S32.HI R8, RZ, 0x5, R8 ;  /* 0x00000005ff087819 */ /* 0x000fe20000011408 */
[----:B------:R-:W-:-:S02]  /*1d90*/  UIMAD UR11, UR59, UR13, UR11 ;  /* 0x0000000d3b0b72a4 */ /* 0x000fc4000f8e020b */
[----:B------:R-:W-:Y:S01]  /*1da0*/  IMAD.IADD R24, R29, 0x1, -R5 ;  /* 0x000000011d187824 */ /* 0x000fe200078e0a05 */
[----:B------:R-:W-:Y:S01]  /*1db0*/  IADD3 R10, P0, R10, UR60, RZ ;  /* 0x0000003c0a0a7c10 */ /* 0x000fe2000ff1e0ff */
[----:B------:R-:W-:Y:S01]  /*1dc0*/  IMAD R7, R4, R21, R7 ;  /* 0x0000001504077224 */ /* 0x000fe200078e0207 */
[----:B------:R-:W-:Y:S01]  /*1dd0*/  ULDC.64 UR24, c[0x0][0x400] ;  /* 0x0001000000187ab9 */ /* 0x000fe20000000a00 */
[----:B------:R-:W-:Y:S01]  /*1de0*/  IMAD R5, R8, UR17, R24 ;  /* 0x0000001108057c24 */ /* 0x000fe2000f8e0218 */
[----:B------:R-:W-:Y:S01]  /*1df0*/  IADD3.X R11, R11, UR54, R12, P0, !PT ;  /* 0x000000360b0b7c10 */ /* 0x000fe200087fe40c */
[----:B------:R-:W-:Y:S01]  /*1e00*/  IMAD.MOV.U32 R8, RZ, RZ, R6 ;  /* 0x000000ffff087224 */ /* 0x000fe200078e0006 */
[----:B------:R-:W-:Y:S01]  /*1e10*/  USHF.R.S32.HI UR16, URZ, 0x6, UR16 ;  /* 0x000000063f107899 */ /* 0x000fe20008011410 */
[----:B------:R-:W-:Y:S01]  /*1e20*/  IMAD.U32 R12, RZ, RZ, UR12 ;  /* 0x0000000cff0c7e24 */ /* 0x000fe2000f8e00ff */
[C---:B------:R-:W-:Y:S01]  /*1e30*/  IADD3 R6, P0, R5.reuse, UR7, RZ ;  /* 0x0000000705067c10 */ /* 0x040fe2000ff1e0ff */
[----:B------:R-:W-:Y:S01]  /*1e40*/  IMAD.WIDE.U32 R8, R4, R20, R8 ;  /* 0x0000001404087225 */ /* 0x000fe200078e0008 */
[----:B------:R-:W-:Y:S01]  /*1e50*/  ULDC.64 UR14, c[0x0][0x3e0] ;  /* 0x0000f800000e7ab9 */ /* 0x000fe20000000a00 */
[----:B------:R-:W-:Y:S01]  /*1e60*/  UISETP.LT.AND UP1, UPT, URZ, UR16, UPT ;  /* 0x000000103f00728c */ /* 0x000fe2000bf21270 */
[----:B------:R-:W-:Y:S01]  /*1e70*/  LEA.HI.X.SX32 R5, R5, UR6, 0x1, P0 ;  /* 0x0000000605057c11 */ /* 0x000fe200080f0eff */
[----:B------:R-:W-:Y:S01]  /*1e80*/  IMAD.WIDE.U32 R10, R12, UR59, R10 ;  /* 0x0000003b0c0a7c25 */ /* 0x000fe2000f8e000a */
[----:B------:R-:W-:Y:S01]  /*1e90*/  LEA R14, P0, R6, UR24, 0x2 ;  /* 0x00000018060e7c11 */ /* 0x000fe2000f8010ff */
[----:B------:R-:W-:Y:S01]  /*1ea0*/  USEL UR16, URZ, UR16, !UP1 ;  /* 0x000000103f107287 */ /* 0x000fe2000c800000 */
[----:B------:R-:W-:Y:S01]  /*1eb0*/  LEA R36, P2, R8, UR14, 0x1 ;  /* 0x0000000e08247c11 */ /* 0x000fe2000f8408ff */
[----:B------:R-:W-:Y:S01]  /*1ec0*/  IMAD.IADD R22, R9, 0x1, R7 ;  /* 0x0000000109167824 */ /* 0x000fe200078e0207 */
[----:B------:R-:W-:Y:S01]  /*1ed0*/  LEA R34, P3, R10, UR18, 0x1 ;  /* 0x000000120a227c11 */ /* 0x000fe2000f8608ff */
[----:B------:R-:W-:Y:S01]  /*1ee0*/  VIADD R23, R11, UR11 ;  /* 0x0000000b0b177c36 */ /* 0x000fe20008000000 */
[----:B------:R-:W-:Y:S01]  /*1ef0*/  LEA.HI.X R15, R6, UR25, R5, 0x2, P0 ;  /* 0x00000019060f7c11 */ /* 0x000fe200080f1405 */
[----:B------:R-:W-:Y:S01]  /*1f00*/  UISETP.GT.AND UP1, UPT, UR46, UR16, UPT ;  /* 0x000000102e00728c */ /* 0x000fe2000bf24270 */
[----:B------:R-:W-:Y:S01]  /*1f10*/  LEA.HI.X R37, R8, UR15, R22, 0x1, P2 ;  /* 0x0000000f08257c11 */ /* 0x000fe200090f0c16 */
[----:B------:R-:W-:Y:S01]  /*1f20*/  UIMAD.WIDE UR12, UR37, 0x4, UR44 ;  /* 0x00000004250c78a5 */ /* 0x000fe2000f8e022c */
[----:B------:R-:W-:Y:S01]  /*1f30*/  LEA.HI.X R35, R10, UR19, R23, 0x1, P3 ;  /* 0x000000130a237c11 */ /* 0x000fe200098f0c17 */
[----:B------:R3:W-:Y:S01]  /*1f40*/  STL.64 [R1+0x30], R14 ;  /* 0x0000300e01007387 */ /* 0x0007e20000100a00 */
[----:B------:R-:W-:Y:S01]  /*1f50*/  UIMAD.WIDE UR6, UR34, 0x4, UR42 ;  /* 0x00000004220678a5 */ /* 0x000fe2000f8e022a */
[----:B------:R-:W-:-:S02]  /*1f60*/  PLOP3.LUT P0, PT, PT, PT, UP1, 0x80, 0x0 ;  /* 0x000000000000781c */ /* 0x000fc40003f0f018 */
[----:B------:R3:W-:Y:S01]  /*1f70*/  STL.64 [R1+0x38], R36 ;  /* 0x0000382401007387 */ /* 0x0007e20000100a00 */
[----:B------:R-:W-:-:S03]  /*1f80*/  UMOV UR11, UR13 ;  /* 0x0000000d000b7c82 */ /* 0x000fc60008000000 */
        /* <DEDUP_REMOVED lines=21> */
.L_x_261:
        /* <DEDUP_REMOVED lines=19> */
.L_x_262:
        /* <DEDUP_REMOVED lines=38> */
.L_x_264:
[----:B------:R-:W-:Y:S05]  /*2470*/  BSYNC B0 ;  /* 0x0000000000007941 */ /* 0x000fea0003800000 */
.L_x_263:
        /* <DEDUP_REMOVED lines=19> */
.L_x_266:
[----:B------:R-:W-:Y:S05]  /*25b0*/  BSYNC B0 ;  /* 0x0000000000007941 */ /* 0x000fea0003800000 */
.L_x_265:
[----:B------:R-:W-:Y:S01]  /*25c0*/  UIMAD UR8, UR35, UR6, URZ ;  /* 0x00000006230872a4 */ /* 0x000fe2000f8e023f */
[----:B-12---:R-:W-:Y:S01]  /*25d0*/  IMAD.U32 R6, RZ, RZ, UR6 ;  /* 0x00000006ff067e24 */ /* 0x006fe2000f8e00ff */
[----:B------:R-:W-:Y:S01]  /*25e0*/  USHF.R.S32.HI UR12, URZ, 0x1f, UR59 ;  /* 0x0000001f3f0c7899 */ /* 0x000fe2000801143b */
[----:B------:R-:W-:Y:S01]  /*25f0*/  BSSY B0, `(.L_x_267) ;  /* 0x000001d000007945 */ /* 0x000fe20003800000 */
[----:B------:R-:W-:Y:S01]  /*2600*/  UIMAD UR8, UR26, UR7, UR8 ;  /* 0x000000071a0872a4 */ /* 0x000fe2000f8e0208 */
[----:B------:R-:W-:-:S05]  /*2610*/  IMAD.WIDE.U32 R6, R6, UR26, R32 ;  /* 0x0000001a06067c25 */ /* 0x000fca000f8e0020 */
[----:B------:R-:W-:Y:S01]  /*2620*/  IMAD.U32 R5, RZ, RZ, UR8 ;  /* 0x00000008ff057e24 */ /* 0x000fe2000f8e00ff */
[----:B------:R-:W-:Y:S01]  /*2630*/  IADD3 R8, P0, R6, UR11, RZ ;  /* 0x0000000b06087c10 */ /* 0x000fe2000ff1e0ff */
[----:B------:R-:W-:Y:S02]  /*2640*/  ULDC.64 UR8, c[0x0][0x470] ;  /* 0x00011c0000087ab9 */ /* 0x000fe40000000a00 */
[----:B------:R-:W-:Y:S01]  /*2650*/  UIMAD UR11, UR12, UR8, URZ ;  /* 0x000000080c0b72a4 */ /* 0x000fe2000f8e023f */
[----:B------:R-:W-:Y:S02]  /*2660*/  IADD3.X R9, R7, UR16, R5, P0, !PT ;  /* 0x0000001007097c10 */ /* 0x000fe400087fe405 */
[----:B------:R-:W-:Y:S01]  /*2670*/  MOV R5, UR8 ;  /* 0x0000000800057c02 */ /* 0x000fe20008000f00 */
[----:B------:R-:W-:-:S04]  /*2680*/  UIMAD UR9, UR59, UR9, UR11 ;  /* 0x000000093b0972a4 */ /* 0x000fc8000f8e020b */
        /* <DEDUP_REMOVED lines=19> */
.L_x_268:
[----:B------:R-:W-:Y:S05]  /*27c0*/  BSYNC B0 ;  /* 0x0000000000007941 */ /* 0x000fea0003800000 */
.L_x_267:
        /* <DEDUP_REMOVED lines=21> */
.L_x_260:
        /* <DEDUP_REMOVED lines=11> */
[----:B------:R-:W-:Y:S02]  /*29d0*/  IADD3 R12, P2, R6, UR39, RZ ;  /* 0x00000027060c7c10 */ /* 0x000fe4000ff5e0ff */
[----:B------:R-:W-:Y:S01]  /*29e0*/  ISETP.GE.AND P4, PT, R27, UR17, PT ;  /* 0x000000111b007c0c */ /* 0x000fe2000bf86270 */
[----:B------:R-:W-:Y:S02]  /*29f0*/  BSSY B0, `(.L_x_270) ;  /* 0x0000032000007945 */ /* 0x000fe40003800000 */
[----:B------:R-:W-:Y:S01]  /*2a00*/  IMAD.U32 R5, RZ, RZ, UR13 ;  /* 0x0000000dff057e24 */ /* 0x000fe2000f8e00ff */
[----:B------:R-:W-:-:S04]  /*2a10*/  UIMAD UR13, UR8, -0x40, UR33 ;  /* 0xffffffc0080d78a4 */ /* 0x000fc8000f8e0221 */
[----:B------:R-:W-:Y:S01]  /*2a20*/  IADD3.X R13, R7, UR47, R5, P2, !PT ;  /* 0x0000002f070d7c10 */ /* 0x000fe200097fe405 */
[----:B------:R-:W-:Y:S01]  /*2a30*/  IMAD R5, R25, UR24, RZ ;  /* 0x0000001819057c24 */ /* 0x000fe2000f8e02ff */
[----:B------:R-:W-:-:S03]  /*2a40*/  ISETP.GE.AND P6, PT, R4, UR13, PT ;  /* 0x0000000d04007c0c */ /* 0x000fc6000bfc6270 */
        /* <DEDUP_REMOVED lines=44> */
.L_x_271:
[----:B------:R-:W-:Y:S05]  /*2d10*/  BSYNC B0 ;  /* 0x0000000000007941 */ /* 0x000fea0003800000 */
.L_x_270:
        /* <DEDUP_REMOVED lines=44> */
.L_x_273:
[----:B------:R-:W-:Y:S05]  /*2fe0*/  BSYNC B0 ;  /* 0x0000000000007941 */ /* 0x000fea0003800000 */
.L_x_272:
[----:B------:R-:W0:Y:S01]  /*2ff0*/  LDGDEPBAR ;  /* 0x00000000000079af */ /* 0x000e220000000000 */
[----:B------:R-:W-:Y:S01]  /*3000*/  BSSY B0, `(.L_x_274) ;  /* 0x000001d000007945 */ /* 0x000fe20003800000 */
[----:B------:R-:W-:Y:S02]  /*3010*/  ISETP.GE.AND P5, PT, R27, UR13, PT ;  /* 0x0000000d1b007c0c */ /* 0x000fe4000bfa6270 */
[----:B------:R3:W-:Y:S01]  /*3020*/  @P6 STS.128 [R30+0x6000], RZ ;  /* 0x006000ff1e006388 */ /* 0x0007e20000000c00 */
[----:B-12---:R-:W-:-:S03]  /*3030*/  MOV R13, UR22 ;  /* 0x00000016000d7c02 */ /* 0x006fc60008000f00 */
        /* <DEDUP_REMOVED lines=25> */
.L_x_275:
[----:B------:R-:W-:Y:S05]  /*31d0*/  BSYNC B0 ;  /* 0x0000000000007941 */ /* 0x000fea0003800000 */
.L_x_274:
        /* <DEDUP_REMOVED lines=37> */
.L_x_277:
[----:B------:R-:W-:Y:S05]  /*3430*/  BSYNC B0 ;  /* 0x0000000000007941 */ /* 0x000fea0003800000 */
.L_x_276:
[----:B------:R1:W-:Y:S01]  /*3440*/  @P6 STS.128 [R30], RZ ;  /* 0x000000ff1e006388 */ /* 0x0003e20000000c00 */
[----:B------:R-:W-:Y:S03]  /*3450*/  BSSY B0, `(.L_x_278) ;  /* 0x000001a000007945 */ /* 0x000fe60003800000 */
        /* <DEDUP_REMOVED lines=25> */
.L_x_279:
[----:B------:R-:W-:Y:S05]  /*35f0*/  BSYNC B0 ;  /* 0x0000000000007941 */ /* 0x000fea0003800000 */
.L_x_278:
        /* <DEDUP_REMOVED lines=40> */
.L_x_281:
[----:B------:R-:W-:Y:S05]  /*3880*/  BSYNC B0 ;  /* 0x0000000000007941 */ /* 0x000fea0003800000 */
.L_x_280:
[----:B---3--:R-:W3:Y:S01]  /*3890*/  LDL R15, [R1+0x50] ;  /* 0x00005000010f7983 */ /* 0x008ee20000100800 */
[----:B------:R-:W-:Y:S01]  /*38a0*/  UIMAD UR14, UR35, UR22, URZ ;  /* 0x00000016230e72a4 */ /* 0x000fe2000f8e023f */
[----:B-1----:R-:W-:Y:S01]  /*38b0*/  IMAD.WIDE.U32 R6, R13, UR26, R32 ;  /* 0x0000001a0d067c25 */ /* 0x002fe2000f8e0020 */
[----:B------:R-:W-:Y:S01]  /*38c0*/  BSSY B0, `(.L_x_282) ;  /* 0x0000036000007945 */ /* 0x000fe20003800000 */
[----:B------:R1:W-:Y:S01]  /*38d0*/  @P0 STS.128 [R30+0xc000], RZ ;  /* 0x00c000ff1e000388 */ /* 0x0003e20000000c00 */
[----:B------:R-:W-:Y:S01]  /*38e0*/  UIMAD UR14, UR26, UR23, UR14 ;  /* 0x000000171a0e72a4 */ /* 0x000fe2000f8e020e */
[----:B------:R-:W-:Y:S02]  /*38f0*/  IADD3 R8, P1, R6, UR30, RZ ;  /* 0x0000001e06087c10 */ /* 0x000fe4000ff3e0ff */
[----:B------:R1:W-:Y:S03]  /*3900*/  @P0 STS.128 [R30+0xe000], RZ ;  /* 0x00e000ff1e000388 */ /* 0x0003e60000000c00 */
[----:B------:R-:W-:Y:S01]  /*3910*/  MOV R6, UR14 ;  /* 0x0000000e00067c02 */ /* 0x000fe20008000f00 */
[----:B------:R1:W-:Y:S01]  /*3920*/  @P0 STS.128 [R30+0x10000], RZ ;  /* 0x010000ff1e000388 */ /* 0x0003e20000000c00 */
[----:B------:R-:W-:-:S02]  /*3930*/  ULDC.64 UR14, c[0x0][0x260] ;  /* 0x00009800000e7ab9 */ /* 0x000fc40000000a00 */
[----:B------:R-:W-:Y:S01]  /*3940*/  IADD3.X R9, R7, UR31, R6, P1, !PT ;  /* 0x0000001f07097c10 */ /* 0x000fe20008ffe406 */
[----:B------:R-:W-:-:S04]  /*3950*/  IMAD R14, R25, UR14, RZ ;  /* 0x0000000e190e7c24 */ /* 0x000fc8000f8e02ff */
[C---:B------:R-:W-:Y:S02]  /*3960*/  IMAD R14, R18.reuse, UR15, R14 ;  /* 0x0000000f120e7c24 */ /* 0x040fe4000f8e020e */
[----:B------:R-:W-:-:S05]  /*3970*/  IMAD.WIDE.U32 R8, R18, UR14, R8 ;  /* 0x0000000e12087c25 */ /* 0x000fca000f8e0008 */
[----:B------:R-:W-:Y:S02]  /*3980*/  IADD3 R14, R9, R14, RZ ;  /* 0x0000000e090e7210 */ /* 0x000fe40007ffe0ff */
[C---:B---3--:R-:W-:Y:S02]  /*3990*/  IADD3 R5, R15.reuse, 0x8, RZ ;  /* 0x000000080f057810 */ /* 0x048fe40007ffe0ff */
[----:B------:R-:W-:Y:S02]  /*39a0*/  ISETP.GE.AND P6, PT, R15, UR13, PT ;  /* 0x0000000d0f007c0c */ /* 0x000fe4000bfc6270 */
[----:B------:R-:W-:Y:S01]  /*39b0*/  ISETP.GE.AND P5, PT, R5, UR13, PT ;  /* 0x0000000d05007c0c */ /* 0x000fe2000bfa6270 */
[----:B-1----:R-:W-:-:S12]  /*39c0*/  @P0 BRA `(.L_x_283) ;  /* 0x0000000000940947 */ /* 0x002fd80003800000 */
[----:B------:R-:W3:Y:S01]  /*39d0*/  LDL R10, [R1+0x6c] ;  /* 0x00006c00010a7983 */ /* 0x000ee20000100800 */
        /* <DEDUP_REMOVED lines=8> */
[----:B------:R-:W1:Y:S01]  /*3a60*/  @!P3 LDC.64 R12, c[0x0][0x218] ;  /* 0x00008600ff0cbb82 */ /* 0x000e620000000a00 */
[----:B------:R-:W-:Y:S01]  /*3a70*/  IMAD.IADD R5, R7, 0x1, R5 ;  /* 0x0000000107057824 */ /* 0x000fe200078e0205 */
[----:B------:R1:W-:Y:S02]  /*3a80*/  @P3 STS.128 [R30+0xc000], RZ ;  /* 0x00c000ff1e003388 */ /* 0x0003e40000000c00 */
[----:B-1----:R-:W-:-:S04]  /*3a90*/  @!P3 LEA R12, P1, R6, R12, 0x1 ;  /* 0x0000000c060cb211 */ /* 0x002fc800078208ff */
[----:B------:R-:W-:-:S05]  /*3aa0*/  @!P3 LEA.HI.X R13, R6, R13, R5, 0x1, P1 ;  /* 0x0000000d060db211 */ /* 0x000fca00008f0c05 */
[----:B------:R-:W-:Y:S01]  /*3ab0*/  @!PT LDS RZ, [RZ] ;  /* 0x00000000fffff984 */ /* 0x000fe20000000800 */
[----:B------:R-:W-:Y:S01]  /*3ac0*/  @!PT LDS RZ, [RZ] ;  /* 0x00000000fffff984 */ /* 0x000fe20000000800 */
[----:B------:R-:W-:Y:S01]  /*3ad0*/  @!PT LDS RZ, [RZ] ;  /* 0x00000000fffff984 */ /* 0x000fe20000000800 */
[----:B------:R1:W-:Y:S01]  /*3ae0*/  @!P3 LDGSTS.E.BYPASS.LTC128B.128 [R30+0xc000], desc[UR4][R12.64] ;  /* 0x0c0000000c1ebfae */ /* 0x0003e2000b901d44 */
[----:B---3--:R-:W-:Y:S02]  /*3af0*/  ISETP.GE.AND P2, PT, R10, UR13, PT ;  /* 0x0000000d0a007c0c */ /* 0x008fe4000bf46270 */
[----:B-----5:R-:W-:-:S11]  /*3b00*/  ISETP.GE.AND P0, PT, R16, UR13, PT ;  /* 0x0000000d10007c0c */ /* 0x020fd6000bf06270 */
[----:B------:R-:W3:Y:S01]  /*3b10*/  @!P2 LDC.64 R10, c[0x0][0x218] ;  /* 0x00008600ff0aab82 */ /* 0x000ee20000000a00 */
        /* <DEDUP_REMOVED lines=16> */
.L_x_283:
[----:B------:R-:W-:Y:S05]  /*3c20*/  BSYNC B0 ;  /* 0x0000000000007941 */ /* 0x000fea0003800000 */
.L_x_282:
        /* <DEDUP_REMOVED lines=8> */
[----:B------:R-:W-:Y:S02]  /*3cb0*/  ISETP.GE.AND P3, PT, R32, UR13, PT ;  /* 0x0000000d20007c0c */ /* 0x000fe4000bf66270 */
[----:B------:R-:W-:-:S05]  /*3cc0*/  IADD3 R6, P0, R4, 0x20, RZ ;  /* 0x0000002004067810 */ /* 0x000fca0007f1e0ff */
[----:B------:R-:W-:-:S04]  /*3cd0*/  IMAD.X R4, RZ, RZ, R28, P0 ;  /* 0x000000ffff047224 */ /* 0x000fc800000e061c */
[----:B-1-3--:R-:W-:Y:S02]  /*3ce0*/  IMAD R10, R4, UR22, RZ ;  /* 0x00000016040a7c24 */ /* 0x00afe4000f8e02ff */
[----:B------:R-:W1:Y:S01]  /*3cf0*/  @!P3 LDC.64 R12, c[0x0][0x218] ;  /* 0x00008600ff0cbb82 */ /* 0x000e620000000a00 */
[----:B------:R-:W-:Y:S01]  /*3d00*/  IMAD.MOV.U32 R4, RZ, RZ, R8 ;  /* 0x000000ffff047224 */ /* 0x000fe200078e0008 */
[----:B------:R3:W-:Y:S01]  /*3d10*/  @P3 STS.128 [R30+0xd000], RZ ;  /* 0x00d000ff1e003388 */ /* 0x0007e20000000c00 */
[C---:B------:R-:W-:Y:S01]  /*3d20*/  IMAD R10, R6.reuse, UR23, R10 ;  /* 0x00000017060a7c24 */ /* 0x040fe2000f8e020a */
[----:B-----5:R-:W-:Y:S01]  /*3d30*/  ISETP.GE.AND P2, PT, R5, UR13, PT ;  /* 0x0000000d05007c0c */ /* 0x020fe2000bf46270 */
[----:B------:R-:W-:Y:S01]  /*3d40*/  IMAD.MOV.U32 R5, RZ, RZ, R14 ;  /* 0x000000ffff057224 */ /* 0x000fe200078e000e */
[----:B--2---:R-:W-:Y:S01]  /*3d50*/  ISETP.GE.AND P0, PT, R7, UR13, PT ;  /* 0x0000000d07007c0c */ /* 0x004fe2000bf06270 */
[----:B------:R-:W-:-:S04]  /*3d60*/  IMAD.WIDE.U32 R4, R6, UR22, R4 ;  /* 0x0000001606047c25 */ /* 0x000fc8000f8e0004 */
[----:B------:R-:W-:Y:S01]  /*3d70*/  IMAD.IADD R10, R5, 0x1, R10 ;  /* 0x00000001050a7824 */ /* 0x000fe200078e020a */
[----:B-1----:R-:W-:-:S05]  /*3d80*/  @!P3 LEA R8, P4, R4, R12, 0x1 ;  /* 0x0000000c0408b211 */ /* 0x002fca00078808ff */
        /* <DEDUP_REMOVED lines=22> */
.L_x_285:
[----:B------:R-:W-:Y:S05]  /*3ef0*/  BSYNC B0 ;  /* 0x0000000000007941 */ /* 0x000fea0003800000 */
.L_x_284:
[----:B------:R-:W0:Y:S01]  /*3f00*/  LDGDEPBAR ;  /* 0x00000000000079af */ /* 0x000e220000000000 */
[----:B------:R-:W-:Y:S01]  /*3f10*/  IMAD.MOV.U32 R4, RZ, RZ, 0x4 ;  /* 0x00000004ff047424 */ /* 0x000fe200078e00ff */
[----:B-1-3--:R-:W1:Y:S01]  /*3f20*/  LDC.64 R6, c[0x0][0x3b8] ;  /* 0x0000ee00ff067b82 */ /* 0x00ae620000000a00 */
[----:B------:R-:W-:Y:S01]  /*3f30*/  IMAD.MOV.U32 R9, RZ, RZ, 0x7f800000 ;  /* 0x7f800000ff097424 */ /* 0x000fe200078e00ff */
[----:B------:R-:W-:Y:S01]  /*3f40*/  ULDC UR13, c[0x0][0x270] ;  /* 0x00009c00000d7ab9 */ /* 0x000fe20000000800 */
[----:B------:R-:W-:Y:S01]  /*3f50*/  IMAD.MOV.U32 R8, RZ, RZ, 0x7f800000 ;  /* 0x7f800000ff087424 */ /* 0x000fe200078e00ff */
[----:B------:R-:W-:Y:S01]  /*3f60*/  ULDC UR35, c[0x0][0x2d0] ;  /* 0x0000b40000237ab9 */ /* 0x000fe20000000800 */
[----:B------:R-:W-:Y:S01]  /*3f70*/  IMAD.WIDE R4, R15, R4, UR6 ;  /* 0x000000060f047e25 */ /* 0x000fe2000f8e0204 */
[----:B------:R-:W-:-:S03]  /*3f80*/  ULDC UR37, c[0x0][0x2dc] ;  /* 0x0000b70000257ab9 */ /* 0x000fc60000000800 */
[----:B------:R-:W-:Y:S01]  /*3f90*/  IMAD.MOV.U32 R240, RZ, RZ, 0x20 ;  /* 0x00000020fff07424 */ /* 0x000fe200078e00ff */
[----:B------:R-:W3:Y:S01]  /*3fa0*/  @!P6 LDG.E R9, desc[UR4][R4.64] ;  /* 0x000000040409e981 */ /* 0x000ee2000c1e1900 */
[----:B------:R-:W-:Y:S01]  /*3fb0*/  USHF.L.U32 UR20, UR10, 0x6, URZ ;  /* 0x000000060a147899 */ /* 0x000fe2000800063f */
[----:B------:R-:W-:Y:S02]  /*3fc0*/  CS2R R142, SRZ ;  /* 0x00000000008e7805 */ /* 0x000fe4000001ff00 */
[----:B------:R-:W-:Y:S01]  /*3fd0*/  CS2R R140, SRZ ;  /* 0x00000000008c7805 */ /* 0x000fe2000001ff00 */
[----:B------:R-:W5:Y:S01]  /*3fe0*/  @!P5 LDG.E R8, desc[UR4][R4.64+0x20] ;  /* 0x000020040408d981 */ /* 0x000f62000c1e1900 */
[----:B------:R-:W-:Y:S02]  /*3ff0*/  CS2R R146, SRZ ;  /* 0x0000000000927805 */ /* 0x000fe4000001ff00 */
[----:B------:R-:W-:Y:S02]  /*4000*/  CS2R R144, SRZ ;  /* 0x0000000000907805 */ /* 0x000fe4000001ff00 */
[----:B------:R-:W-:-:S02]  /*4010*/  CS2R R138, SRZ ;  /* 0x00000000008a7805 */ /* 0x000fc4000001ff00 */
[----:B------:R-:W-:Y:S02]  /*4020*/  CS2R R136, SRZ ;  /* 0x0000000000887805 */ /* 0x000fe4000001ff00 */
[----:B------:R-:W-:Y:S02]  /*4030*/  CS2R R134, SRZ ;  /* 0x0000000000867805 */ /* 0x000fe4000001ff00 */
[----:B------:R-:W-:Y:S02]  /*4040*/  CS2R R132, SRZ ;  /* 0x0000000000847805 */ /* 0x000fe4000001ff00 */
[----:B------:R-:W-:Y:S01]  /*4050*/  CS2R R126, SRZ ;  /* 0x00000000007e7805 */ /* 0x000fe2000001ff00 */
[----:B------:R-:W-:-:S04]  /*4060*/  DEPBAR.LE SB0, 0x1 ;  /* 0x000080400000791a */ /* 0x000fc80000000000 */
[----:B------:R-:W-:Y:S01]  /*4070*/  BAR.SYNC.DEFER_BLOCKING 0x0 ;  /* 0x0000000000007b1d */ /* 0x000fe20000010000 */
        /* <DEDUP_REMOVED lines=22> */
[----:B------:R-:W-:Y:S01]  /*41e0*/  CS2R R52, SRZ ;  /* 0x0000000000347805 */ /* 0x000fe2000001ff00 */
[----:B-1----:R-:W3:Y:S01]  /*41f0*/  LDG.E.64 R4, desc[UR4][R6.64+0x8] ;  /* 0x0000080406047981 */ /* 0x002ee2000c1e1b00 */
[----:B------:R-:W-:Y:S01]  /*4200*/  UIMAD UR13, UR50, UR13, UR59 ;  /* 0x0000000d320d72a4 */ /* 0x000fe2000f8e023b */
[----:B------:R-:W-:-:S02]  /*4210*/  CS2R R46, SRZ ;  /* 0x00000000002e7805 */ /* 0x000fc4000001ff00 */
[----:B------:R-:W-:Y:S01]  /*4220*/  CS2R R44, SRZ ;  /* 0x00000000002c7805 */ /* 0x000fe2000001ff00 */
[----:B------:R-:W1:Y:S01]  /*4230*/  LDSM.16.M88.4 R164, [R252+0x12000] ;  /* 0x01200000fca4783b */ /* 0x000e620000000200 */
[----:B------:R-:W-:Y:S02]  /*4240*/  CS2R R50, SRZ ;  /* 0x0000000000327805 */ /* 0x000fe4000001ff00 */
[----:B------:R-:W-:Y:S02]  /*4250*/  CS2R R48, SRZ ;  /* 0x0000000000307805 */ /* 0x000fe4000001ff00 */
[----:B------:R-:W-:Y:S01]  /*4260*/  CS2R R42, SRZ ;  /* 0x00000000002a7805 */ /* 0x000fe2000001ff00 */
[----:B------:R-:W1:Y:S01]  /*4270*/  LDSM.16.M88.4 R168, [R252+0x12800] ;  /* 0x01280000fca8783b */ /* 0x000e620000000200 */
[----:B------:R-:W-:Y:S02]  /*4280*/  CS2R R40, SRZ ;  /* 0x0000000000287805 */ /* 0x000fe4000001ff00 */
[----:B------:R-:W-:-:S02]  /*4290*/  CS2R R38, SRZ ;  /* 0x0000000000267805 */ /* 0x000fc4000001ff00 */
[----:B--2---:R-:W-:Y:S01]  /*42a0*/  CS2R R36, SRZ ;  /* 0x0000000000247805 */ /* 0x004fe2000001ff00 */
[----:B------:R-:W2:Y:S01]  /*42b0*/  LDSM.16.M88.4 R196, [R252+0x14000] ;  /* 0x01400000fcc4783b */ /* 0x000ea20000000200 */
[----:B----4-:R-:W-:Y:S02]  /*42c0*/  CS2R R30, SRZ ;  /* 0x00000000001e7805 */ /* 0x010fe4000001ff00 */
[----:B------:R-:W-:Y:S02]  /*42d0*/  CS2R R34, SRZ ;  /* 0x0000000000227805 */ /* 0x000fe4000001ff00 */
[----:B------:R-:W-:Y:S01]  /*42e0*/  CS2R R32, SRZ ;  /* 0x0000000000207805 */ /* 0x000fe2000001ff00 */
[----:B------:R-:W4:Y:S01]  /*42f0*/  LDSM.16.M88.4 R200, [R252+0x14800] ;  /* 0x01480000fcc8783b */ /* 0x000f220000000200 */
[----:B------:R-:W-:Y:S02]  /*4300*/  CS2R R22, SRZ ;  /* 0x0000000000167805 */ /* 0x000fe4000001ff00 */
[----:B------:R-:W-:Y:S01]  /*4310*/  CS2R R20, SRZ ;  /* 0x0000000000147805 */ /* 0x000fe2000001ff00 */
[----:B------:R-:W-:Y:S01]  /*4320*/  ULDC.U8 UR15, c[0x0][0x388] ;  /* 0x0000e200000f7ab9 */ /* 0x000fe20000000000 */
[----:B------:R-:W1:Y:S04]  /*4330*/  LDSM.16.M88.4 R228, [R252+0x16000] ;  /* 0x01600000fce4783b */ /* 0x000e680000000200 */
[----:B------:R-:W1:Y:S04]  /*4340*/  LDSM.16.M88.4 R232, [R252+0x16800] ;  /* 0x01680000fce8783b */ /* 0x000e680000000200 */
[----:B------:R-:W2:Y:S01]  /*4350*/  LDG.E.64 R6, desc[UR4][R6.64] ;  /* 0x0000000406067981 */ /* 0x000ea2000c1e1b00 */
[----:B------:R-:W-:-:S04]  /*4360*/  USHF.L.U32 UR13, UR13, 0x5, URZ ;  /* 0x000000050d0d7899 */ /* 0x000fc8000800063f */
[----:B------:R-:W-:Y:S01]  /*4370*/  USHF.R.S32.HI UR14, URZ, 0x1f, UR13 ;  /* 0x0000001f3f0e7899 */ /* 0x000fe2000801140d */
[----:B-----5:R5:W-:Y:S04]  /*4380*/  STL [R1+0x68], R8 ;  /* 0x0000680801007387 */ /* 0x020be80000100800 */
[----:B---3--:R3:W-:Y:S01]  /*4390*/  STL [R1+0x64], R9 ;  /* 0x0000640901007387 */ /* 0x0087e20000100800 */
[----:B-----5:R-:W-:Y:S02]  /*43a0*/  LOP3.LUT R8, R26, 0xfffffff8, RZ, 0xc0, !PT ;  /* 0xfffffff81a087812 */ /* 0x020fe400078ec0ff */
[----:B---3--:R-:W-:-:S03]  /*43b0*/  SHF.R.S32.HI R9, RZ, 0x1f, R24 ;  /* 0x0000001fff097819 */ /* 0x008fc60000011418 */
[----:B------:R-:W-:-:S05]  /*43c0*/  IMAD.IADD R8, R29, 0x1, -R8 ;  /* 0x000000011d087824 */ /* 0x000fca00078e0a08 */
[----:B------:R-:W-:Y:S02]  /*43d0*/  LOP3.LUT P0, RZ, R8, 0x2, RZ, 0xc0, !PT ;  /* 0x0000000208ff7812 */ /* 0x000fe4000780c0ff */
[----:B------:R-:W-:-:S04]  /*43e0*/  IADD3 R4, P2, P1, R4, UR13, R24 ;  /* 0x0000000d04047c10 */ /* 0x000fc8000f95e018 */
[----:B------:R-:W-:Y:S02]  /*43f0*/  IADD3.X R5, R5, UR14, R9, P2, P1 ;  /* 0x0000000e05057c10 */ /* 0x000fe400097e2409 */
[----:B--2---:R-:W-:-:S03]  /*4400*/  R2UR UR19, R6 ;  /* 0x00000000061372ca */ /* 0x004fc600000e0000 */
[----:B------:R2:W-:Y:S01]  /*4410*/  STL [R1+0x84], R5 ;  /* 0x0000840501007387 */ /* 0x0005e20000100800 */
[----:B------:R-:W-:Y:S02]  /*4420*/  SEL R240, R240, 0xffffffe0, !P0 ;  /* 0xffffffe0f0f07807 */ /* 0x000fe40004000000 */
[----:B------:R-:W-:Y:S01]  /*4430*/  R2UR UR18, R7 ;  /* 0x00000000071272ca */ /* 0x000fe200000e0000 */
[----:B------:R-:W3:Y:S01]  /*4440*/  LDL R6, [R1] ;  /* 0x0000000001067983 */ /* 0x000ee20000100800 */
[----:B------:R-:W-:Y:S01]  /*4450*/  UIADD3 UR21, UR33, 0x40, UR20 ;  /* 0x0000004021157890 */ /* 0x000fe2000fffe014 */
[----:B------:R-:W-:Y:S02]  /*4460*/  CS2R R28, SRZ ;  /* 0x00000000001c7805 */ /* 0x000fe4000001ff00 */
[----:B------:R-:W-:Y:S02]  /*4470*/  CS2R R26, SRZ ;  /* 0x00000000001a7805 */ /* 0x000fe4000001ff00 */
[----:B------:R-:W-:Y:S01]  /*4480*/  CS2R R24, SRZ ;  /* 0x0000000000187805 */ /* 0x000fe2000001ff00 */
[----:B------:R-:W-:Y:S01]  /*4490*/  ULDC UR14, c[0x0][0x2ec] ;  /* 0x0000bb00000e7ab9 */ /* 0x000fe20000000800 */
[----:B--2---:R-:W2:Y:S01]  /*44a0*/  LDL R5, [R1+0x4] ;  /* 0x0000040001057983 */ /* 0x004ea20000100800 */
[----:B------:R-:W-:Y:S01]  /*44b0*/  IMAD.IADD R240, R240, 0x1, R252 ;  /* 0x00000001f0f07824 */ /* 0x000fe200078e02fc */
[----:B------:R-:W-:-:S02]  /*44c0*/  UIADD3 UR20, UR20, 0x40, URZ ;  /* 0x0000004014147890 */ /* 0x000fc4000fffe03f */
[----:B------:R-:W-:Y:S02]  /*44d0*/  UIADD3 UR21, UR21, -UR9, URZ ;  /* 0x8000000915157290 */ /* 0x000fe4000fffe03f */
[----:B------:R-:W1:Y:S01]  /*44e0*/  LDSM.16.M88.4 R172, [R240+0x12000] ;  /* 0x01200000f0ac783b */ /* 0x000e620000000200 */
[----:B------:R-:W-:Y:S02]  /*44f0*/  UIADD3 UR34, UR19, -0x61c88647, URZ ;  /* 0x9e3779b913227890 */ /* 0x000fe4000fffe03f */
[----:B------:R-:W-:Y:S01]  /*4500*/  UIADD3 UR32, UR18, -0x4498517b, URZ ;  /* 0xbb67ae8512207890 */ /* 0x000fe2000fffe03f */
[----:B------:R-:W1:Y:S01]  /*4510*/  LDSM.16.M88.4 R176, [R240+0x12800] ;  /* 0x01280000f0b0783b */ /* 0x000e620000000200 */
[----:B------:R-:W-:Y:S02]  /*4520*/  UIADD3 UR31, UR19, 0x3c6ef372, URZ ;  /* 0x3c6ef372131f7890 */ /* 0x000fe4000fffe03f */
[----:B------:R-:W-:Y:S01]  /*4530*/  UIADD3 UR30, UR18, 0x76cf5d0a, URZ ;  /* 0x76cf5d0a121e7890 */ /* 0x000fe2000fffe03f */
[----:B------:R-:W1:Y:S01]  /*4540*/  LDSM.16.M88.4 R204, [R240+0x14000] ;  /* 0x01400000f0cc783b */ /* 0x000e620000000200 */
[----:B------:R-:W-:-:S02]  /*4550*/  UIADD3 UR29, UR19, -0x255992d5, URZ ;  /* 0xdaa66d2b131d7890 */ /* 0x000fc4000fffe03f */
[----:B------:R-:W-:Y:S01]  /*4560*/  UIADD3 UR28, UR18, 0x32370b8f, URZ ;  /* 0x32370b8f121c7890 */ /* 0x000fe2000fffe03f */
[----:B------:R-:W1:Y:S01]  /*4570*/  LDSM.16.M88.4 R208, [R240+0x14800] ;  /* 0x01480000f0d0783b */ /* 0x000e620000000200 */
[----:B------:R-:W-:Y:S02]  /*4580*/  UIADD3 UR27, UR19, 0x78dde6e4, URZ ;  /* 0x78dde6e4131b7890 */ /* 0x000fe4000fffe03f */
[----:B------:R-:W-:Y:S01]  /*4590*/  UIADD3 UR26, UR18, -0x126145ec, URZ ;  /* 0xed9eba14121a7890 */ /* 0x000fe2000fffe03f */
[----:B------:R-:W1:Y:S01]  /*45a0*/  LDSM.16.M88.4 R236, [R240+0x16000] ;  /* 0x01600000f0ec783b */ /* 0x000e620000000200 */
[----:B------:R-:W-:Y:S02]  /*45b0*/  UIADD3 UR25, UR19, 0x1715609d, URZ ;  /* 0x1715609d13197890 */ /* 0x000fe4000fffe03f */
[----:B------:R-:W-:Y:S01]  /*45c0*/  UIADD3 UR24, UR18, -0x56f99767, URZ ;  /* 0xa906689912187890 */ /* 0x000fe2000fffe03f */
[----:B------:R-:W1:Y:S01]  /*45d0*/  LDSM.16.M88.4 R240, [R240+0x16800] ;  /* 0x01680000f0f0783b */ /* 0x000e620000000200 */
[----:B------:R-:W-:-:S02]  /*45e0*/  UIADD3 UR23, UR19, -0x4ab325aa, URZ ;  /* 0xb54cda5613177890 */ /* 0x000fc4000fffe03f */
[----:B------:R-:W-:Y:S01]  /*45f0*/  UIADD3 UR22, UR18, 0x646e171e, URZ ;  /* 0x646e171e12167890 */ /* 0x000fe2000fffe03f */
[----:B---3--:R-:W3:Y:S04]  /*4600*/  LDSM.16.M88.4 R148, [R6+0x12000] ;  /* 0x012000000694783b */ /* 0x008ee80000000200 */
[----:B------:R-:W1:Y:S04]  /*4610*/  LDSM.16.M88.4 R152, [R6+0x12800] ;  /* 0x012800000698783b */ /* 0x000e680000000200 */
[----:B------:R-:W1:Y:S04]  /*4620*/  LDSM.16.M88.4 R180, [R6+0x14000] ;  /* 0x0140000006b4783b */ /* 0x000e680000000200 */
[----:B------:R-:W1:Y:S04]  /*4630*/  LDSM.16.M88.4 R184, [R6+0x14800] ;  /* 0x0148000006b8783b */ /* 0x000e680000000200 */
[----:B------:R-:W1:Y:S04]  /*4640*/  LDSM.16.M88.4 R212, [R6+0x16000] ;  /* 0x0160000006d4783b */ /* 0x000e680000000200 */
[----:B------:R-:W1:Y:S04]  /*4650*/  LDSM.16.M88.4 R216, [R6+0x16800] ;  /* 0x0168000006d8783b */ /* 0x000e680000000200 */
[----:B--2---:R-:W2:Y:S04]  /*4660*/  LDSM.16.M88.4 R156, [R5+0x12000] ;  /* 0x01200000059c783b */ /* 0x004ea80000000200 */
[----:B------:R-:W1:Y:S04]  /*4670*/  LDSM.16.M88.4 R160, [R5+0x12800] ;  /* 0x0128000005a0783b */ /* 0x000e680000000200 */
[----:B------:R-:W1:Y:S04]  /*4680*/  LDSM.16.M88.4 R188, [R5+0x14000] ;  /* 0x0140000005bc783b */ /* 0x000e680000000200 */
[----:B------:R-:W1:Y:S04]  /*4690*/  LDSM.16.M88.4 R192, [R5+0x14800] ;  /* 0x0148000005c0783b */ /* 0x000e680000000200 */
[----:B------:R-:W1:Y:S04]  /*46a0*/  LDSM.16.M88.4 R220, [R5+0x16000] ;  /* 0x0160000005dc783b */ /* 0x000e680000000200 */
[----:B------:R5:W1:Y:S02]  /*46b0*/  LDSM.16.M88.4 R224, [R5+0x16800] ;  /* 0x0168000005e0783b */ /* 0x000a640000000200 */
[----:B-----5:R-:W-:-:S05]  /*46c0*/  IMAD.WIDE.U32 R4, R4, -0x2daee0ad, RZ ;  /* 0xd2511f5304047825 */ /* 0x020fca00078e00ff */
[----:B--234-:R1:W-:Y:S02]  /*46d0*/  STL.64 [R1+0x78], R4 ;  /* 0x0000780401007387 */ /* 0x01c3e40000100a00 */
.L_x_288:
[----:B------:R-:W2:Y:S01]  /*46e0*/  LDL R98, [R1] ;  /* 0x0000000001627983 */ /* 0x000ea20000100800 */
[----:B------:R-:W-:Y:S02]  /*46f0*/  USHF.L.U32 UR13, UR8, 0x6, URZ ;  /* 0x00000006080d7899 */ /* 0x000fe4000800063f */
[----:B------:R-:W-:Y:S02]  /*4700*/  UISETP.GT.AND UP1, UPT, UR8, UR16, UPT ;  /* 0x000000100800728c */ /* 0x000fe4000bf24270 */
[----:B---3--:R-:W3:Y:S01]  /*4710*/  LDL R249, [R1+0x8] ;  /* 0x0000080001f97983 */ /* 0x008ee20000100800 */
[----:B------:R-:W-:Y:S04]  /*4720*/  UISETP.GE.AND UP0, UPT, UR13, UR21, UPT ;  /* 0x000000150d00728c */ /* 0x000fe8000bf06270 */
[----:B------:R-:W4:Y:S01]  /*4730*/  LDL R96, [R1+0x4] ;  /* 0x0000040001607983 */ /* 0x000f220000100800 */
[----:B------:R-:W-:Y:S04]  /*4740*/  UISETP.LT.AND UP0, UPT, UR20, UR9, UP0 ;  /* 0x000000091400728c */ /* 0x000fe80008701270 */
[----:B------:R-:W4:Y:S02]  /*4750*/  LDL R248, [R1+0xc] ;  /* 0x00000c0001f87983 */ /* 0x000f240000100800 */
[----:B------:R-:W-:Y:S03]  /*4760*/  PLOP3.LUT P4, PT, PT, PT, UP0, 0x80, 0x0 ;  /* 0x000000000000781c */ /* 0x000fe60003f8f008 */
[----:B------:R-:W4:Y:S05]  /*4770*/  LDL R247, [R1+0x18] ;  /* 0x0000180001f77983 */ /* 0x000f2a0000100800 */
[----:B------:R-:W4:Y:S05]  /*4780*/  LDL R97, [R1+0x10] ;  /* 0x0000100001617983 */ /* 0x000f2a0000100800 */
[----:B------:R-:W4:Y:S05]  /*4790*/  LDL R246, [R1+0x14] ;  /* 0x0000140001f67983 */ /* 0x000f2a0000100800 */
[----:B------:R-:W0:Y:S05]  /*47a0*/  LDGDEPBAR ;  /* 0x00000000000079af */ /* 0x000e2a0000000000 */
[----:B------:R-:W4:Y:S05]  /*47b0*/  LDL R251, [R1+0x8c] ;  /* 0x00008c0001fb7983 */ /* 0x000f2a0000100800 */
[----:B------:R-:W4:Y:S05]  /*47c0*/  LDL R99, [R1+0x84] ;  /* 0x0000840001637983 */ /* 0x000f2a0000100800 */
[----:B------:R-:W4:Y:S05]  /*47d0*/  LDL.64 R244, [R1+0x78] ;  /* 0x0000780001f47983 */ /* 0x000f2a0000100a00 */
[----:B------:R-:W4:Y:S01]  /*47e0*/  LDL R250, [R1+0x50] ;  /* 0x0000500001fa7983 */ /* 0x000f220000100800 */
[----:B------:R-:W-:Y:S04]  /*47f0*/  DEPBAR.LE SB0, 0x0 ;  /* 0x000080000000791a */ /* 0x000fe80000000000 */
[----:B------:R-:W-:Y:S06]  /*4800*/  BAR.SYNC.DEFER_BLOCKING 0x0 ;  /* 0x0000000000007b1d */ /* 0x000fec0000010000 */
[----:B------:R-:W-:Y:S05]  /*4810*/  LDSM.16.M88.4 R88, [R252+0xc000] ;  /* 0x00c00000fc58783b */ /* 0x000fea0000000200 */
[----:B--2---:R-:W-:Y:S05]  /*4820*/  LDSM.16.M88.4 R8, [R98+0xc000] ;  /* 0x00c000006208783b */ /* 0x004fea0000000200 */
[----:B---3--:R-:W1:Y:S05]  /*4830*/  LDSM.16.M88.4 R16, [R249] ;  /* 0x00000000f910783b */ /* 0x008e6a0000000200 */
[----:B------:R-:W2:Y:S05]  /*4840*/  LDSM.16.M88.4 R68, [R98+0xc800] ;  /* 0x00c800006244783b */ /* 0x000eaa0000000200 */
[----:B----4-:R-:W-:Y:S05]  /*4850*/  LDSM.16.M88.4 R72, [R248] ;  /* 0x00000000f848783b */ /* 0x010fea0000000200 */
[----:B------:R-:W3:Y:S05]  /*4860*/  LDSM.16.M88.4 R76, [R96+0xc000] ;  /* 0x00c00000604c783b */ /* 0x000eea0000000200 */
[----:B------:R-:W4:Y:S05]  /*4870*/  LDSM.16.M88.4 R80, [R96+0xc800] ;  /* 0x00c800006050783b */ /* 0x000f2a0000000200 */
[----:B------:R-:W4:Y:S05]  /*4880*/  LDSM.16.M88.4 R84, [R247] ;  /* 0x00000000f754783b */ /* 0x000f2a0000000200 */
        /* <DEDUP_REMOVED lines=8> */
[----:B------:R-:W2:Y:S05]  /*4910*/  LDSM.16.M88.4 R76, [R246] ;  /* 0x00000000f64c783b */ /* 0x000eaa0000000200 */
[C---:B----4-:R-:W-:Y:S06]  /*4920*/  HMMA.16816.F32 R12, R72.reuse, R80, R12 ;  /* 0x00000050480c723c */ /* 0x050fec000000180c */
[----:B------:R-:W-:Y:S01]  /*4930*/  HMMA.16816.F32 R16, R72, R82, R16 ;  /* 0x000000524810723c */ /* 0x000fe20000001810 */
[----:B------:R-:W3:Y:S05]  /*4940*/  LDSM.16.M88.4 R72, [R97+0xc800] ;  /* 0x00c800006148783b */ /* 0x000eea0000000200 */
[C---:B------:R-:W-:Y:S01]  /*4950*/  HMMA.16816.F32 R4, R84.reuse, R88, R4 ;  /* 0x000000585404723c */ /* 0x040fe20000001804 */
[----:B------:R-:W-:Y:S05]  /*4960*/  LDSM.16.M88.4 R80, [R249+0x2000] ;  /* 0x00200000f950783b */ /* 0x000fea0000000200 */
[C---:B------:R-:W-:Y:S01]  /*4970*/  HMMA.16816.F32 R8, R84.reuse, R90, R8 ;  /* 0x0000005a5408723c */ /* 0x040fe20000001808 */
[----:B------:R-:W4:Y:S05]  /*4980*/  LDSM.16.M88.4 R88, [R98+0xe000] ;  /* 0x00e000006258783b */ /* 0x000f2a0000000200 */
[C---:B-1----:R-:W-:Y:S06]  /*4990*/  HMMA.16816.F32 R12, R84.reuse, R68, R12 ;  /* 0x00000044540c723c */ /* 0x042fec000000180c */
[----:B------:R-:W-:Y:S01]  /*49a0*/  HMMA.16816.F32 R16, R84, R70, R16 ;  /* 0x000000465410723c */ /* 0x000fe20000001810 */
[----:B------:R-:W1:Y:S05]  /*49b0*/  LDSM.16.M88.4 R68, [R98+0xe800] ;  /* 0x00e800006244783b */ /* 0x000e6a0000000200 */
[C---:B--2---:R-:W-:Y:S01]  /*49c0*/  HMMA.16816.F32 R4, R76.reuse, R92, R4 ;  /* 0x0000005c4c04723c */ /* 0x044fe20000001804 */
[----:B------:R-:W-:Y:S05]  /*49d0*/  LDSM.16.M88.4 R84, [R248+0x2000] ;  /* 0x00200000f854783b */ /* 0x000fea0000000200 */
[C---:B------:R-:W-:Y:S01]  /*49e0*/  HMMA.16816.F32 R8, R76.reuse, R94, R8 ;  /* 0x0000005e4c08723c */ /* 0x040fe20000001808 */
[----:B------:R-:W2:Y:S05]  /*49f0*/  LDSM.16.M88.4 R92, [R96+0xe000] ;  /* 0x00e00000605c783b */ /* 0x000eaa0000000200 */
[C---:B---3--:R-:W-:Y:S06]  /*4a00*/  HMMA.16816.F32 R12, R76.reuse, R72, R12 ;  /* 0x000000484c0c723c */ /* 0x048fec000000180c */
[----:B------:R-:W-:Y:S01]  /*4a10*/  HMMA.16816.F32 R16, R76, R74, R16 ;  /* 0x0000004a4c10723c */ /* 0x000fe20000001810 */
[----:B------:R-:W3:Y:S05]  /*4a20*/  LDSM.16.M88.4 R72, [R96+0xe800] ;  /* 0x00e800006048783b */ /* 0x000eea0000000200 */
[C---:B----4-:R-:W-:Y:S01]  /*4a30*/  HMMA.16816.F32 R4, R80.reuse, R88, R4 ;  /* 0x000000585004723c */ /* 0x050fe20000001804 */
        /* <DEDUP_REMOVED lines=19> */
[----:B------:R1:W4:Y:S05]  /*4b70*/  LDSM.16.M88.4 R68, [R98+0x10800] ;  /* 0x010800006244783b */ /* 0x00032a0000000200 */
[C---:B--2---:R-:W-:Y:S01]  /*4b80*/  HMMA.16816.F32 R4, R80.reuse, R92, R4 ;  /* 0x0000005c5004723c */ /* 0x044fe20000001804 */
[----:B------:R-:W-:Y:S05]  /*4b90*/  LDSM.16.M88.4 R76, [R248+0x4000] ;  /* 0x00400000f84c783b */ /* 0x000fea0000000200 */
[C---:B------:R-:W-:Y:S01]  /*4ba0*/  HMMA.16816.F32 R8, R80.reuse, R94, R8 ;  /* 0x0000005e5008723c */ /* 0x040fe20000001808 */
[----:B------:R-:W2:Y:S05]  /*4bb0*/  LDSM.16.M88.4 R92, [R96+0x10000] ;  /* 0x01000000605c783b */ /* 0x000eaa0000000200 */
[C---:B---3--:R-:W-:Y:S06]  /*4bc0*/  HMMA.16816.F32 R12, R80.reuse, R72, R12 ;  /* 0x00000048500c723c */ /* 0x048fec000000180c */
[----:B------:R-:W-:Y:S01]  /*4bd0*/  HMMA.16816.F32 R16, R80, R74, R16 ;  /* 0x0000004a5010723c */ /* 0x000fe20000001810 */
[----:B-1----:R-:W3:Y:S05]  /*4be0*/  LDL R98, [R1+0x88] ;  /* 0x0000880001627983 */ /* 0x002eea0000100800 */
[----:B------:R1:W1:Y:S01]  /*4bf0*/  LDSM.16.M88.4 R72, [R96+0x10800] ;  /* 0x010800006048783b */ /* 0x0002620000000200 */
[C---:B----4-:R-:W-:Y:S04]  /*4c00*/  HMMA.16816.F32 R4, R84.reuse, R88, R4 ;  /* 0x000000585404723c */ /* 0x050fe80000001804 */
[----:B------:R-:W-:Y:S02]  /*4c10*/  LDSM.16.M88.4 R80, [R247+0x4000] ;  /* 0x00400000f750783b */ /* 0x000fe40000000200 */
[C---:B------:R-:W-:Y:S03]  /*4c20*/  HMMA.16816.F32 R8, R84.reuse, R90, R8 ;  /* 0x0000005a5408723c */ /* 0x040fe60000001808 */
[----:B------:R-:W4:Y:S03]  /*4c30*/  LDSM.16.M88.4 R88, [R252+0x10000] ;  /* 0x01000000fc58783b */ /* 0x000f260000000200 */
[C---:B------:R-:W-:Y:S06]  /*4c40*/  HMMA.16816.F32 R12, R84.reuse, R68, R12 ;  /* 0x00000044540c723c */ /* 0x040fec000000180c */
[----:B------:R-:W-:Y:S01]  /*4c50*/  HMMA.16816.F32 R16, R84, R70, R16 ;  /* 0x000000465410723c */ /* 0x000fe20000001810 */
[----:B------:R-:W4:Y:S05]  /*4c60*/  LDSM.16.M88.4 R68, [R252+0x10800] ;  /* 0x01080000fc44783b */ /* 0x000f2a0000000200 */
[C---:B--2---:R-:W-:Y:S01]  /*4c70*/  HMMA.16816.F32 R4, R76.reuse, R92, R4 ;  /* 0x0000005c4c04723c */ /* 0x044fe20000001804 */
[----:B------:R-:W-:Y:S05]  /*4c80*/  LDSM.16.M88.4 R84, [R246+0x4000] ;  /* 0x00400000f654783b */ /* 0x000fea0000000200 */
[C---:B------:R-:W-:Y:S01]  /*4c90*/  HMMA.16816.F32 R8, R76.reuse, R94, R8 ;  /* 0x0000005e4c08723c */ /* 0x040fe20000001808 */
[----:B------:R-:W2:Y:S01]  /*4ca0*/  LDSM.16.M88.4 R92, [R97+0x10000] ;  /* 0x01000000615c783b */ /* 0x000ea20000000200 */
[----:B-1----:R-:W1:Y:S04]  /*4cb0*/  @!P4 S2R R96, SR_TID.X ;  /* 0x000000000060c919 */ /* 0x002e680000002100 */
[C---:B------:R-:W-:Y:S06]  /*4cc0*/  HMMA.16816.F32 R12, R76.reuse, R72, R12 ;  /* 0x000000484c0c723c */ /* 0x040fec000000180c */
[----:B------:R-:W-:Y:S01]  /*4cd0*/  HMMA.16816.F32 R16, R76, R74, R16 ;  /* 0x0000004a4c10723c */ /* 0x000fe20000001810 */
[----:B------:R-:W-:Y:S04]  /*4ce0*/  IMAD.U32 R72, RZ, RZ, UR10 ;  /* 0x0000000aff487e24 */ /* 0x000fe8000f8e00ff */
[----:B------:R-:W-:Y:S01]  /*4cf0*/  IMAD.U32 R73, RZ, RZ, UR8 ;  /* 0x00000008ff497e24 */ /* 0x000fe2000f8e00ff */
[C---:B----4-:R-:W-:Y:S01]  /*4d00*/  HMMA.16816.F32 R4, R80.reuse, R88, R4 ;  /* 0x000000585004723c */ /* 0x050fe20000001804 */
[----:B------:R-:W4:Y:S01]  /*4d10*/  LDL R89, [R1+0x64] ;  /* 0x0000640001597983 */ /* 0x000f220000100800 */
[----:B------:R-:W-:Y:S04]  /*4d20*/  IMAD.U32 R75, RZ, RZ, UR13 ;  /* 0x0000000dff4b7e24 */ /* 0x000fe8000f8e00ff */
[----:B------:R-:W4:Y:S01]  /*4d30*/  LDL R88, [R1+0x68] ;  /* 0x0000680001587983 */ /* 0x000f220000100800 */
[C---:B------:R-:W-:Y:S06]  /*4d40*/  HMMA.16816.F32 R8, R80.reuse, R90, R8 ;  /* 0x0000005a5008723c */ /* 0x040fec0000001808 */
[C---:B------:R-:W-:Y:S06]  /*4d50*/  HMMA.16816.F32 R12, R80.reuse, R68, R12 ;  /* 0x00000044500c723c */ /* 0x040fec000000180c */
[----:B------:R-:W-:Y:S06]  /*4d60*/  HMMA.16816.F32 R16, R80, R70, R16 ;  /* 0x000000465010723c */ /* 0x000fec0000001810 */
[C---:B--2---:R-:W-:Y:S06]  /*4d70*/  HMMA.16816.F32 R4, R84.reuse, R92, R4 ;  /* 0x0000005c5404723c */ /* 0x044fec0000001804 */
[C---:B------:R-:W-:Y:S05]  /*4d80*/  HMMA.16816.F32 R8, R84.reuse, R94, R8 ;  /* 0x0000005e5408723c */ /* 0x040fea0000001808 */
[----:B---3--:R-:W-:Y:S02]  /*4d90*/  IMAD R76, R72, 0x2, R98 ;  /* 0x00000002484c7824 */ /* 0x008fe400078e0262 */
[----:B------:R-:W2:Y:S01]  /*4da0*/  LDL R98, [R1+0x94] ;  /* 0x0000940001627983 */ /* 0x000ea20000100800 */
[----:B------:R-:W-:Y:S03]  /*4db0*/  IMAD R72, R73, 0x4, R251 ;  /* 0x0000000449487824 */ /* 0x000fe600078e02fb */
[----:B------:R-:W-:Y:S01]  /*4dc0*/  LOP3.LUT R76, R245, UR18, R76, 0x96, !PT ;  /* 0x00000012f54c7c12 */ /* 0x000fe2000f8e964c */
[----:B------:R-:W-:Y:S01]  /*4dd0*/  IMAD.WIDE.U32 R72, R72, -0x326172a9, RZ ;  /* 0xcd9e8d5748487825 */ /* 0x000fe200078e00ff */
[----:B------:R-:W3:Y:S03]  /*4de0*/  LDL R245, [R1+0x54] ;  /* 0x0000540001f57983 */ /* 0x000ee60000100800 */
[----:B------:R-:W-:Y:S01]  /*4df0*/  IMAD.WIDE.U32 R76, R76, -0x326172a9, RZ ;  /* 0xcd9e8d574c4c7825 */ /* 0x000fe200078e00ff */
[----:B------:R-:W-:Y:S02]  /*4e00*/  LOP3.LUT R73, R73, UR19, R99, 0x96, !PT ;  /* 0x0000001349497c12 */ /* 0x000fe4000f8e9663 */
[----:B------:R-:W3:Y:S02]  /*4e10*/  LDL R99, [R1+0x58] ;  /* 0x0000580001637983 */ /* 0x000ee40000100800 */
[----:B------:R-:W-:Y:S01]  /*4e20*/  LOP3.LUT R78, R77, UR34, R72, 0x96, !PT ;  /* 0x000000224d4e7c12 */ /* 0x000fe2000f8e9648 */
[----:B------:R-:W-:Y:S04]  /*4e30*/  IMAD.WIDE.U32 R68, R73, -0x2daee0ad, RZ ;  /* 0xd2511f5349447825 */ /* 0x000fe800078e00ff */
[----:B-1----:R-:W-:Y:S01]  /*4e40*/  @!P4 IMAD.SHL.U32 R77, R96, 0x2, RZ ;  /* 0x00000002604dc824 */ /* 0x002fe200078e00ff */
[----:B------:R-:W-:Y:S01]  /*4e50*/  LOP3.LUT R74, R69, UR32, R244, 0x96, !PT ;  /* 0x00000020454a7c12 */ /* 0x000fe2000f8e96f4 */
[----:B------:R-:W-:Y:S01]  /*4e60*/  IMAD.WIDE.U32 R78, R78, -0x2daee0ad, RZ ;  /* 0xd2511f534e4e7825 */ /* 0x000fe200078e00ff */
[----:B------:R-:W3:Y:S03]  /*4e70*/  LDL R244, [R1+0x60] ;  /* 0x0000600001f47983 */ /* 0x000ee60000100800 */
[----:B------:R-:W-:Y:S01]  /*4e80*/  IMAD.U32 R72, RZ, RZ, UR33 ;  /* 0x00000021ff487e24 */ /* 0x000fe2000f8e00ff */
[----:B------:R-:W-:Y:S02]  /*4e90*/  LOP3.LUT R82, R79, UR30, R68, 0x96, !PT ;  /* 0x0000001e4f527c12 */ /* 0x000fe4000f8e9644 */
[----:B------:R1:W4:Y:S02]  /*4ea0*/  LDSM.16.M88.4 R68, [R97+0x10800] ;  /* 0x010800006144783b */ /* 0x0003240000000200 */
[----:B------:R-:W-:Y:S01]  /*4eb0*/  @!P4 IADD3 R72, -R72, 0x1, R250 ;  /* 0x000000014848c810 */ /* 0x000fe20007ffe1fa */
[----:B------:R-:W-:Y:S03]  /*4ec0*/  IMAD.WIDE.U32 R82, R82, -0x326172a9, RZ ;  /* 0xcd9e8d5752527825 */ /* 0x000fe600078e00ff */
[----:B------:R-:W-:Y:S01]  /*4ed0*/  @!P4 IADD3 R73, R75, UR9, R72 ;  /* 0x000000094b49cc10 */ /* 0x000fe2000fffe048 */
[----:B------:R-:W-:Y:S02]  /*4ee0*/  IMAD.U32 R72, RZ, RZ, UR10 ;  /* 0x0000000aff487e24 */ /* 0x000fe4000f8e00ff */
[----:B------:R-:W-:Y:S05]  /*4ef0*/  IMAD.WIDE.U32 R74, R74, -0x326172a9, RZ ;  /* 0xcd9e8d574a4a7825 */ /* 0x000fea00078e00ff */
[----:B------:R-:W-:Y:S02]  /*4f00*/  LOP3.LUT R80, R75, UR31, R76, 0x96, !PT ;  /* 0x0000001f4b507c12 */ /* 0x000fe4000f8e964c */
[----:B------:R-:W-:Y:S02]  /*4f10*/  @!P4 VIMNMX R76, R73, UR9, PT ;  /* 0x00000009494ccc48 */ /* 0x000fe4000bfe0100 */
[----:B------:R-:W-:Y:S01]  /*4f20*/  LOP3.LUT R83, R83, UR29, R74, 0x96, !PT ;  /* 0x0000001d53537c12 */ /* 0x000fe2000f8e964a */
[----:B------:R-:W-:Y:S04]  /*4f30*/  IMAD.WIDE.U32 R80, R80, -0x2daee0ad, RZ ;  /* 0xd2511f5350507825 */ /* 0x000fe800078e00ff */
[----:B-1----:R-:W-:Y:S01]  /*4f40*/  IMAD.MOV.U32 R97, RZ, RZ, 0x8 ;  /* 0x00000008ff617424 */ /* 0x002fe200078e00ff */
[----:B------:R-:W-:Y:S01]  /*4f50*/  LOP3.LUT R79, R81, UR28, R78, 0x96, !PT ;  /* 0x0000001c514f7c12 */ /* 0x000fe2000f8e964e */
[----:B----4-:R-:W-:Y:S03]  /*4f60*/  FMUL.FTZ R74, R89, 1.4426950216293334961 ;  /* 0x3fb8aa3b594a7820 */ /* 0x010fe60000410000 */
[----:B------:R-:W-:Y:S02]  /*4f70*/  @!P4 VIADDMNMX R75, R73, R97, UR9, PT ;  /* 0x00000009494bce46 */ /* 0x000fe4000b800161 */
[----:B------:R-:W-:Y:S02]  /*4f80*/  FSETP.NEU.FTZ.AND P5, PT, R89, -INF , PT ;  /* 0xff8000005900780b */ /* 0x000fe40003fbd000 */
[----:B------:R-:W-:Y:S02]  /*4f90*/  FSETP.NEU.FTZ.AND P0, PT, R88, -INF , PT ;  /* 0xff8000005800780b */ /* 0x000fe40003f1d000 */
[----:B------:R-:W-:Y:S01]  /*4fa0*/  FSEL R74, R74, RZ, P5 ;  /* 0x000000ff4a4a7208 */ /* 0x000fe20002800000 */
[C---:B------:R-:W-:Y:S06]  /*4fb0*/  HMMA.16816.F32 R12, R84.reuse, R68, R12 ;  /* 0x00000044540c723c */ /* 0x040fec000000180c */
[----:B------:R-:W-:Y:S05]  /*4fc0*/  HMMA.16816.F32 R16, R84, R70, R16 ;  /* 0x000000465410723c */ /* 0x000fea0000001810 */
[----:B------:R-:W-:Y:S01]  /*4fd0*/  IMAD.WIDE.U32 R68, R83, -0x2daee0ad, RZ ;  /* 0xd2511f5353447825 */ /* 0x000fe200078e00ff */
[----:B--2---:R-:W-:Y:S02]  /*4fe0*/  @!P4 LOP3.LUT R77, R98, 0x6, R77, 0xf8, !PT ;  /* 0x00000006624dc812 */ /* 0x004fe400078ef84d */
[----:B------:R-:W2:Y:S03]  /*4ff0*/  LDL R98, [R1+0x5c] ;  /* 0x00005c0001627983 */ /* 0x000ea60000100800 */
[----:B------:R-:W-:Y:S02]  /*5000*/  @!P4 IMAD R72, R72, 0x40, R77 ;  /* 0x000000404848c824 */ /* 0x000fe400078e024d */
[----:B------:R-:W-:Y:S02]  /*5010*/  FMUL.FTZ R77, R88, 1.4426950216293334961 ;  /* 0x3fb8aa3b584d7820 */ /* 0x000fe40000410000 */
[C---:B------:R-:W-:Y:S01]  /*5020*/  @!P4 VIADD R73, R72.reuse, 0x1 ;  /* 0x000000014849c836 */ /* 0x040fe20000000000 */
[CC--:B------:R-:W-:Y:S01]  /*5030*/  @!P4 ISETP.GE.AND P2, PT, R72.reuse, R76.reuse, PT ;  /* 0x0000004c4800c20c */ /* 0x0c0fe20003f46270 */
[----:B------:R-:W-:Y:S03]  /*5040*/  @!P4 VIADD R78, R72, 0x9 ;  /* 0x00000009484ec836 */ /* 0x000fe60000000000 */
[-C--:B------:R-:W-:Y:S02]  /*5050*/  @!P4 ISETP.GE.AND P1, PT, R73, R76.reuse, PT ;  /* 0x0000004c4900c20c */ /* 0x080fe40003f26270 */
[----:B------:R-:W-:Y:S02]  /*5060*/  @!P4 FSEL R4, R4, -INF , !P2 ;  /* 0xff8000000404c808 */ /* 0x000fe40005000000 */
[----:B------:R-:W-:Y:S02]  /*5070*/  @!P4 FSEL R5, R5, -INF , !P1 ;  /* 0xff8000000505c808 */ /* 0x000fe40004800000 */
[-C--:B------:R-:W-:Y:S01]  /*5080*/  @!P4 ISETP.GE.AND P3, PT, R73, R75.reuse, PT ;  /* 0x0000004b4900c20c */ /* 0x080fe20003f66270 */
[C---:B------:R-:W-:Y:S01]  /*5090*/  @!P4 VIADD R73, R72.reuse, 0x8 ;  /* 0x000000084849c836 */ /* 0x040fe20000000000 */
[-C--:B------:R-:W-:Y:S01]  /*50a0*/  @!P4 ISETP.GE.AND P2, PT, R72, R75.reuse, PT ;  /* 0x0000004b4800c20c */ /* 0x080fe20003f46270 */
[--C-:B------:R-:W-:Y:S01]  /*50b0*/  FFMA.FTZ R4, R4, UR14, -R74.reuse ;  /* 0x0000000e04047c23 */ /* 0x100fe2000801084a */
[--C-:B------:R-:W-:Y:S01]  /*50c0*/  FFMA.FTZ R5, R5, UR14, -R74.reuse ;  /* 0x0000000e05057c23 */ /* 0x100fe2000801084a */
[----:B------:R-:W-:Y:S02]  /*50d0*/  @!P4 FSEL R7, R7, -INF , !P3 ;  /* 0xff8000000707c808 */ /* 0x000fe40005800000 */
[CC--:B------:R-:W-:Y:S01]  /*50e0*/  @!P4 ISETP.GE.AND P6, PT, R73.reuse, R76.reuse, PT ;  /* 0x0000004c4900c20c */ /* 0x0c0fe20003fc6270 */
[----:B------:R-:W1:Y:S01]  /*50f0*/  MUFU.EX2 R97, R4 ;  /* 0x0000000400617308 */ /* 0x000e620000000800 */
[-C--:B------:R-:W-:Y:S02]  /*5100*/  @!P4 ISETP.GE.AND P5, PT, R73, R75.reuse, PT ;  /* 0x0000004b4900c20c */ /* 0x080fe40003fa6270 */
[----:B------:R-:W-:Y:S01]  /*5110*/  FSEL R73, R77, RZ, P0 ;  /* 0x000000ff4d497208 */ /* 0x000fe20000000000 */
[----:B------:R-:W-:Y:S01]  /*5120*/  @!P4 VIADD R77, R72, 0x10 ;  /* 0x00000010484dc836 */ /* 0x000fe20000000000 */
[----:B------:R-:W-:Y:S02]  /*5130*/  @!P4 FSEL R6, R6, -INF , !P2 ;  /* 0xff8000000606c808 */ /* 0x000fe40005000000 */
[----:B------:R-:W-:Y:S03]  /*5140*/  @!P4 FSEL R8, R8, -INF , !P6 ;  /* 0xff8000000808c808 */ /* 0x000fe60007000000 */
[----:B------:R4:W3:Y:S01]  /*5150*/  MUFU.EX2 R95, R5 ;  /* 0x00000005005f7308 */ /* 0x0008e20000000800 */
[--C-:B------:R-:W-:Y:S01]  /*5160*/  FFMA.FTZ R7, R7, UR14, -R73.reuse ;  /* 0x0000000e07077c23 */ /* 0x100fe20008010849 */
[--C-:B------:R-:W-:Y:S01]  /*5170*/  FFMA.FTZ R6, R6, UR14, -R73.reuse ;  /* 0x0000000e06067c23 */ /* 0x100fe20008010849 */
[-C--:B------:R-:W-:Y:S01]  /*5180*/  @!P4 ISETP.GE.AND P0, PT, R78, R76.reuse, PT ;  /* 0x0000004c4e00c20c */ /* 0x080fe20003f06270 */
[----:B------:R-:W-:Y:S01]  /*5190*/  FFMA.FTZ R8, R8, UR14, -R74 ;  /* 0x0000000e08087c23 */ /* 0x000fe2000801084a */
[-C--:B------:R-:W-:Y:S02]  /*51a0*/  @!P4 ISETP.GE.AND P1, PT, R78, R75.reuse, PT ;  /* 0x0000004b4e00c20c */ /* 0x080fe40003f26270 */
[----:B------:R-:W-:Y:S03]  /*51b0*/  @!P4 FSEL R9, R9, -INF , !P0 ;  /* 0xff8000000909c808 */ /* 0x000fe60004000000 */
[----:B------:R1:W-:Y:S01]  /*51c0*/  MUFU.EX2 R96, R6 ;  /* 0x0000000600607308 */ /* 0x0003e20000000800 */
[----:B------:R-:W-:Y:S02]  /*51d0*/  LOP3.LUT R78, R69, UR26, R80, 0x96, !PT ;  /* 0x0000001a454e7c12 */ /* 0x000fe4000f8e9650 */
[----:B------:R-:W-:Y:S01]  /*51e0*/  @!P4 FSEL R10, R10, -INF , !P5 ;  /* 0xff8000000a0ac808 */ /* 0x000fe20006800000 */
[----:B------:R-:W-:Y:S01]  /*51f0*/  FFMA.FTZ R9, R9, UR14, -R74 ;  /* 0x0000000e09097c23 */ /* 0x000fe2000801084a */
[CC--:B------:R-:W-:Y:S02]  /*5200*/  @!P4 ISETP.GE.AND P2, PT, R77.reuse, R76.reuse, PT ;  /* 0x0000004c4d00c20c */ /* 0x0c0fe40003f46270 */
[-C--:B------:R-:W-:Y:S03]  /*5210*/  @!P4 ISETP.GE.AND P3, PT, R77, R75.reuse, PT ;  /* 0x0000004b4d00c20c */ /* 0x080fe60003f66270 */
[----:B------:R3:W3:Y:S01]  /*5220*/  MUFU.EX2 R94, R7 ;  /* 0x00000007005e7308 */ /* 0x0006e20000000800 */
[----:B----4-:R-:W-:Y:S04]  /*5230*/  IMAD.WIDE.U32 R4, R79, -0x326172a9, RZ ;  /* 0xcd9e8d574f047825 */ /* 0x010fe800078e00ff */
[--C-:B------:R-:W-:Y:S01]  /*5240*/  FFMA.FTZ R10, R10, UR14, -R73.reuse ;  /* 0x0000000e0a0a7c23 */ /* 0x100fe20008010849 */
[----:B------:R-:W-:Y:S01]  /*5250*/  @!P4 FSEL R12, R12, -INF , !P2 ;  /* 0xff8000000c0cc808 */ /* 0x000fe20005000000 */
[----:B------:R-:W-:Y:S01]  /*5260*/  IMAD.WIDE.U32 R78, R78, -0x326172a9, RZ ;  /* 0xcd9e8d574e4e7825 */ /* 0x000fe200078e00ff */
[----:B------:R-:W-:Y:S02]  /*5270*/  LOP3.LUT R5, R5, UR27, R82, 0x96, !PT ;  /* 0x0000001b05057c12 */ /* 0x000fe4000f8e9652 */
[----:B------:R4:W4:Y:S01]  /*5280*/  MUFU.EX2 R93, R8 ;  /* 0x00000008005d7308 */ /* 0x0009220000000800 */
[C---:B-1----:R-:W-:Y:S01]  /*5290*/  @!P4 VIADD R6, R72.reuse, 0x18 ;  /* 0x000000184806c836 */ /* 0x042fe20000000000 */
[----:B------:R-:W-:Y:S01]  /*52a0*/  @!P4 FSEL R11, R11, -INF , !P1 ;  /* 0xff8000000b0bc808 */ /* 0x000fe20004800000 */
[----:B------:R-:W-:Y:S01]  /*52b0*/  @!P4 VIADD R77, R72, 0x11 ;  /* 0x00000011484dc836 */ /* 0x000fe20000000000 */
[----:B------:R-:W-:Y:S01]  /*52c0*/  @!P4 FSEL R14, R14, -INF , !P3 ;  /* 0xff8000000e0ec808 */ /* 0x000fe20005800000 */
[----:B------:R-:W-:Y:S01]  /*52d0*/  @!P4 VIADD R72, R72, 0x19 ;  /* 0x000000194848c836 */ /* 0x000fe20000000000 */
[-C--:B------:R-:W-:Y:S01]  /*52e0*/  @!P4 ISETP.GE.AND P5, PT, R6, R76.reuse, PT ;  /* 0x0000004c0600c20c */ /* 0x080fe20003fa6270 */
[----:B------:R-:W-:Y:S03]  /*52f0*/  FFMA.FTZ R12, R12, UR14, -R74 ;  /* 0x0000000e0c0c7c23 */ /* 0x000fe6000801084a */
[----:B------:R1:W1:Y:S01]  /*5300*/  MUFU.EX2 R92, R9 ;  /* 0x00000009005c7308 */ /* 0x0002620000000800 */
[----:B---3--:R-:W-:Y:S01]  /*5310*/  LOP3.LUT R7, R79, UR25, R4, 0x96, !PT ;  /* 0x000000194f077c12 */ /* 0x008fe2000f8e9604 */
[----:B------:R-:W-:Y:S01]  /*5320*/  IMAD.WIDE.U32 R4, R5, -0x2daee0ad, RZ ;  /* 0xd2511f5305047825 */ /* 0x000fe200078e00ff */
[-C--:B------:R-:W-:Y:S02]  /*5330*/  @!P4 ISETP.GE.AND P2, PT, R6, R75.reuse, PT ;  /* 0x0000004b0600c20c */ /* 0x080fe40003f46270 */
[-C--:B------:R-:W-:Y:S01]  /*5340*/  @!P4 ISETP.GE.AND P6, PT, R77, R76.reuse, PT ;  /* 0x0000004c4d00c20c */ /* 0x080fe20003fc6270 */
[----:B------:R-:W-:Y:S01]  /*5350*/  IMAD.WIDE.U32 R6, R7, -0x2daee0ad, RZ ;  /* 0xd2511f5307067825 */ /* 0x000fe200078e00ff */
[----:B------:R-:W-:Y:S03]  /*5360*/  LOP3.LUT R5, R5, UR24, R68, 0x96, !PT ;  /* 0x0000001805057c12 */ /* 0x000fe6000f8e9644 */
[----:B------:R3:W3:Y:S01]  /*5370*/  MUFU.EX2 R91, R10 ;  /* 0x0000000a005b7308 */ /* 0x0006e20000000800 */
[----:B------:R-:W-:Y:S01]  /*5380*/  @!P4 FSEL R13, R13, -INF , !P6 ;  /* 0xff8000000d0dc808 */ /* 0x000fe20007000000 */
[--C-:B------:R-:W-:Y:S01]  /*5390*/  FFMA.FTZ R11, R11, UR14, -R73.reuse ;  /* 0x0000000e0b0b7c23 */ /* 0x100fe20008010849 */
[----:B----4-:R-:W-:Y:S01]  /*53a0*/  LOP3.LUT R8, R7, UR22, R4, 0x96, !PT ;  /* 0x0000001607087c12 */ /* 0x010fe2000f8e9604 */
[----:B------:R-:W-:Y:S01]  /*53b0*/  IMAD.WIDE.U32 R4, R5, -0x326172a9, RZ ;  /* 0xcd9e8d5705047825 */ /* 0x000fe200078e00ff */
[-C--:B------:R-:W-:Y:S02]  /*53c0*/  @!P4 ISETP.GE.AND P0, PT, R77, R75.reuse, PT ;  /* 0x0000004b4d00c20c */ /* 0x080fe40003f06270 */
[C---:B------:R-:W-:Y:S03]  /*53d0*/  @!P4 ISETP.GE.AND P6, PT, R72.reuse, R75, PT ;  /* 0x0000004b4800c20c */ /* 0x040fe60003fc6270 */
[----:B------:R-:W4:Y:S01]  /*53e0*/  MUFU.EX2 R88, R12 ;  /* 0x0000000c00587308 */ /* 0x000f220000000800 */
[----:B------:R-:W-:Y:S01]  /*53f0*/  @!P4 ISETP.GE.AND P1, PT, R72, R76, PT ;  /* 0x0000004c4800c20c */ /* 0x000fe20003f26270 */
[----:B------:R-:W-:Y:S01]  /*5400*/  FFMA.FTZ R13, R13, UR14, -R74 ;  /* 0x0000000e0d0d7c23 */ /* 0x000fe2000801084a */
[----:B------:R-:W-:Y:S01]  /*5410*/  LOP3.LUT R68, R6, 0xff, RZ, 0xc0, !PT ;  /* 0x000000ff06447812 */ /* 0x000fe200078ec0ff */
[--C-:B------:R-:W-:Y:S01]  /*5420*/  FFMA.FTZ R14, R14, UR14, -R73.reuse ;  /* 0x0000000e0e0e7c23 */ /* 0x100fe20008010849 */
[--C-:B------:R-:W-:Y:S02]  /*5430*/  SHF.R.U32.HI R72, RZ, 0x10, R6.reuse ;  /* 0x00000010ff487819 */ /* 0x100fe40000011606 */
[----:B------:R-:W-:Y:S03]  /*5440*/  LOP3.LUT R75, R6, 0xffff, RZ, 0xc0, !PT ;  /* 0x0000ffff064b7812 */ /* 0x000fe600078ec0ff */
[----:B------:R-:W-:Y:S01]  /*5450*/  MUFU.EX2 R90, R11 ;  /* 0x0000000b005a7308 */ /* 0x000fe20000000800 */
[----:B-1----:R-:W-:Y:S02]  /*5460*/  SHF.R.U32.HI R9, RZ, 0x18, R6 ;  /* 0x00000018ff097819 */ /* 0x002fe40000011606 */
[----:B------:R-:W-:Y:S02]  /*5470*/  LOP3.LUT R6, R5, UR23, R78, 0x96, !PT ;  /* 0x0000001705067c12 */ /* 0x000fe4000f8e964e */
[C---:B------:R-:W-:Y:S02]  /*5480*/  LOP3.LUT R69, R4.reuse, 0xff, RZ, 0xc0, !PT ;  /* 0x000000ff04457812 */ /* 0x040fe400078ec0ff */
[--C-:B------:R-:W-:Y:S03]  /*5490*/  SHF.R.U32.HI R70, RZ, 0x18, R4.reuse ;  /* 0x00000018ff467819 */ /* 0x100fe60000011604 */
[----:B------:R-:W-:Y:S01]  /*54a0*/  MUFU.EX2 R86, R13 ;  /* 0x0000000d00567308 */ /* 0x000fe20000000800 */
[----:B------:R-:W-:Y:S02]  /*54b0*/  SHF.R.U32.HI R71, RZ, 0x10, R4 ;  /* 0x00000010ff477819 */ /* 0x000fe40000011604 */
[----:B---3--:R-:W-:Y:S02]  /*54c0*/  LOP3.LUT R10, R4, 0xffff, RZ, 0xc0, !PT ;  /* 0x0000ffff040a7812 */ /* 0x008fe400078ec0ff */
[C---:B------:R-:W-:Y:S02]  /*54d0*/  LOP3.LUT R4, R6.reuse, 0xffff, RZ, 0xc0, !PT ;  /* 0x0000ffff06047812 */ /* 0x040fe400078ec0ff */
[----:B------:R-:W-:Y:S03]  /*54e0*/  LOP3.LUT R5, R6, 0xff, RZ, 0xc0, !PT ;  /* 0x000000ff06057812 */ /* 0x000fe600078ec0ff */
[----:B------:R-:W-:Y:S01]  /*54f0*/  MUFU.EX2 R89, R14 ;  /* 0x0000000e00597308 */ /* 0x000fe20000000800 */
[----:B------:R-:W-:Y:S02]  /*5500*/  SHF.R.U32.HI R4, RZ, 0x8, R4 ;  /* 0x00000008ff047819 */ /* 0x000fe40000011604 */
[--C-:B------:R-:W-:Y:S02]  /*5510*/  SHF.R.U32.HI R7, RZ, 0x10, R6.reuse ;  /* 0x00000010ff077819 */ /* 0x100fe40000011606 */
[----:B------:R-:W-:Y:S02]  /*5520*/  LOP3.LUT R4, R4, 0xffff, RZ, 0xc0, !PT ;  /* 0x0000ffff04047812 */ /* 0x000fe400078ec0ff */
[----:B------:R-:W-:Y:S02]  /*5530*/  @!P4 FSEL R17, R17, -INF , !P1 ;  /* 0xff8000001111c808 */ /* 0x000fe40004800000 */
[----:B------:R-:W-:Y:S02]  /*5540*/  @!P4 FSEL R16, R16, -INF , !P5 ;  /* 0xff8000001010c808 */ /* 0x000fe40006800000 */
[----:B------:R-:W-:Y:S02]  /*5550*/  ISETP.LE.U32.AND P5, PT, R5, UR15, PT ;  /* 0x0000000f05007c0c */ /* 0x000fe4000bfa3070 */
[----:B------:R-:W-:Y:S01]  /*5560*/  SHF.R.U32.HI R6, RZ, 0x18, R6 ;  /* 0x00000018ff067819 */ /* 0x000fe20000011606 */
[--C-:B------:R-:W-:Y:S01]  /*5570*/  FFMA.FTZ R16, R16, UR14, -R74.reuse ;  /* 0x0000000e10107c23 */ /* 0x100fe2000801084a */
[----:B------:R-:W-:Y:S01]  /*5580*/  ISETP.LE.U32.AND P1, PT, R4, UR15, PT ;  /* 0x0000000f04007c0c */ /* 0x000fe2000bf23070 */
[----:B------:R-:W-:Y:S01]  /*5590*/  FFMA.FTZ R74, R17, UR14, -R74 ;  /* 0x0000000e114a7c23 */ /* 0x000fe2000801084a */
[----:B------:R-:W-:Y:S01]  /*55a0*/  LOP3.LUT R5, R7, 0xff, RZ, 0xc0, !PT ;  /* 0x000000ff07057812 */ /* 0x000fe200078ec0ff */
[----:B------:R-:W-:Y:S01]  /*55b0*/  MUFU.EX2 R85, R16 ;  /* 0x0000001000557308 */ /* 0x000fe20000000800 */
[----:B------:R-:W-:Y:S02]  /*55c0*/  @!P4 FSEL R19, R19, -INF , !P6 ;  /* 0xff8000001313c808 */ /* 0x000fe40007000000 */
[----:B------:R-:W-:Y:S02]  /*55d0*/  @!P4 FSEL R18, R18, -INF , !P2 ;  /* 0xff8000001212c808 */ /* 0x000fe40005000000 */
[----:B------:R-:W-:Y:S01]  /*55e0*/  ISETP.LE.U32.AND P6, PT, R6, UR15, PT ;  /* 0x0000000f06007c0c */ /* 0x000fe2000bfc3070 */
[----:B------:R-:W-:Y:S01]  /*55f0*/  @!P5 FADD.FTZ R97, -R97, -RZ ;  /* 0x800000ff6161d221 */ /* 0x000fe20000010100 */
[----:B------:R-:W-:Y:S01]  /*5600*/  ISETP.LE.U32.AND P2, PT, R5, UR15, PT ;  /* 0x0000000f05007c0c */ /* 0x000fe2000bf43070 */
[--C-:B------:R-:W-:Y:S01]  /*5610*/  FFMA.FTZ R18, R18, UR14, -R73.reuse ;  /* 0x0000000e12127c23 */ /* 0x100fe20008010849 */
[----:B------:R-:W-:Y:S01]  /*5620*/  SHF.R.U32.HI R4, RZ, 0x8, R10 ;  /* 0x00000008ff047819 */ /* 0x000fe2000001160a */
[----:B------:R-:W-:Y:S01]  /*5630*/  @!P1 FADD.FTZ R95, -R95, -RZ ;  /* 0x800000ff5f5f9221 */ /* 0x000fe20000010100 */
[----:B------:R-:W-:Y:S01]  /*5640*/  @!P4 FSEL R15, R15, -INF , !P0 ;  /* 0xff8000000f0fc808 */ /* 0x000fe20004000000 */
[----:B------:R-:W-:Y:S01]  /*5650*/  MUFU.EX2 R83, R74 ;  /* 0x0000004a00537308 */ /* 0x000fe20000000800 */
[----:B------:R-:W-:Y:S02]  /*5660*/  ISETP.LE.U32.AND P4, PT, R69, UR15, PT ;  /* 0x0000000f45007c0c */ /* 0x000fe4000bf83070 */
[----:B------:R-:W-:Y:S01]  /*5670*/  LOP3.LUT R4, R4, 0xffff, RZ, 0xc0, !PT ;  /* 0x0000ffff04047812 */ /* 0x000fe200078ec0ff */
[--C-:B------:R-:W-:Y:S01]  /*5680*/  FFMA.FTZ R15, R15, UR14, -R73.reuse ;  /* 0x0000000e0f0f7c23 */ /* 0x100fe20008010849 */
[----:B------:R-:W-:Y:S01]  /*5690*/  LOP3.LUT R5, R71, 0xff, RZ, 0xc0, !PT ;  /* 0x000000ff47057812 */ /* 0x000fe200078ec0ff */
[----:B------:R-:W-:Y:S01]  /*56a0*/  @!P6 FADD.FTZ R94, -R94, -RZ ;  /* 0x800000ff5e5ee221 */ /* 0x000fe20000010100 */
[----:B------:R-:W-:Y:S01]  /*56b0*/  ISETP.LE.U32.AND P1, PT, R4, UR15, PT ;  /* 0x0000000f04007c0c */ /* 0x000fe2000bf23070 */
[----:B------:R-:W-:Y:S01]  /*56c0*/  @!P2 FADD.FTZ R96, -R96, -RZ ;  /* 0x800000ff6060a221 */ /* 0x000fe20000010100 */
[----:B------:R-:W-:Y:S01]  /*56d0*/  LOP3.LUT R4, R8, 0xff, RZ, 0xc0, !PT ;  /* 0x000000ff08047812 */ /* 0x000fe200078ec0ff */
[----:B------:R-:W1:Y:S01]  /*56e0*/  MUFU.EX2 R87, R15 ;  /* 0x0000000f00577308 */ /* 0x000e620000000800 */
[----:B------:R-:W-:Y:S01]  /*56f0*/  ISETP.LE.U32.AND P6, PT, R5, UR15, PT ;  /* 0x0000000f05007c0c */ /* 0x000fe2000bfc3070 */
[----:B------:R-:W-:Y:S01]  /*5700*/  FFMA.FTZ R73, R19, UR14, -R73 ;  /* 0x0000000e13497c23 */ /* 0x000fe20008010849 */
[----:B------:R-:W-:Y:S01]  /*5710*/  ISETP.LE.U32.AND P2, PT, R4, UR15, PT ;  /* 0x0000000f04007c0c */ /* 0x000fe2000bf43070 */
[----:B------:R-:W-:Y:S01]  /*5720*/  @!P4 FADD.FTZ R93, -R93, -RZ ;  /* 0x800000ff5d5dc221 */ /* 0x000fe20000010100 */
[----:B------:R-:W-:Y:S02]  /*5730*/  SHF.R.U32.HI R5, RZ, 0x18, R8 ;  /* 0x00000018ff057819 */ /* 0x000fe40000011608 */
[----:B------:R-:W-:Y:S03]  /*5740*/  LOP3.LUT R4, R8, 0xffff, RZ, 0xc0, !PT ;  /* 0x0000ffff08047812 */ /* 0x000fe600078ec0ff */
[----:B------:R-:W3:Y:S01]  /*5750*/  MUFU.EX2 R84, R18 ;  /* 0x0000001200547308 */ /* 0x000ee20000000800 */
[----:B------:R-:W-:Y:S01]  /*5760*/  ISETP.LE.U32.AND P4, PT, R5, UR15, PT ;  /* 0x0000000f05007c0c */ /* 0x000fe2000bf83070 */
[----:B------:R-:W-:Y:S01]  /*5770*/  @!P1 FADD.FTZ R92, -R92, -RZ ;  /* 0x800000ff5c5c9221 */ /* 0x000fe20000010100 */
[----:B------:R-:W-:Y:S02]  /*5780*/  LOP3.LUT R5, R72, 0xff, RZ, 0xc0, !PT ;  /* 0x000000ff48057812 */ /* 0x000fe400078ec0ff */
[----:B------:R-:W-:Y:S01]  /*5790*/  SHF.R.U32.HI R4, RZ, 0x8, R4 ;  /* 0x00000008ff047819 */ /* 0x000fe20000011604 */
[----:B------:R-:W-:Y:S01]  /*57a0*/  @!P6 FADD.FTZ R91, -R91, -RZ ;  /* 0x800000ff5b5be221 */ /* 0x000fe20000010100 */
[----:B------:R-:W-:Y:S01]  /*57b0*/  ISETP.LE.U32.AND P5, PT, R70, UR15, PT ;  /* 0x0000000f46007c0c */ /* 0x000fe2000bfa3070 */
[----:B----4-:R-:W-:Y:S01]  /*57c0*/  @!P2 FADD.FTZ R88, -R88, -RZ ;  /* 0x800000ff5858a221 */ /* 0x010fe20000010100 */
[----:B------:R-:W-:Y:S01]  /*57d0*/  ISETP.LE.U32.AND P1, PT, R5, UR15, PT ;  /* 0x0000000f05007c0c */ /* 0x000fe2000bf23070 */
[----:B------:R-:W4:Y:S01]  /*57e0*/  MUFU.EX2 R82, R73 ;  /* 0x0000004900527308 */ /* 0x000f220000000800 */
[----:B------:R-:W-:Y:S02]  /*57f0*/  LOP3.LUT R4, R4, 0xffff, RZ, 0xc0, !PT ;  /* 0x0000ffff04047812 */ /* 0x000fe400078ec0ff */
[----:B------:R-:W-:Y:S01]  /*5800*/  SHF.R.U32.HI R5, RZ, 0x8, R75 ;  /* 0x00000008ff057819 */ /* 0x000fe2000001164b */
[----:B-1----:R-:W-:Y:S01]  /*5810*/  @!P4 FADD.FTZ R87, -R87, -RZ ;  /* 0x800000ff5757c221 */ /* 0x002fe20000010100 */
[----:B------:R-:W-:Y:S02]  /*5820*/  F2FP.RELU.F16.F32.PACK_AB R6, R95, R97 ;  /* 0x000000615f06723e */ /* 0x000fe400000008ff */
[----:B------:R-:W-:Y:S02]  /*5830*/  ISETP.LE.U32.AND P6, PT, R4, UR15, PT ;  /* 0x0000000f04007c0c */ /* 0x000fe4000bfc3070 */
[----:B------:R-:W-:Y:S01]  /*5840*/  LOP3.LUT R4, R5, 0xffff, RZ, 0xc0, !PT ;  /* 0x0000ffff05047812 */ /* 0x000fe200078ec0ff */
[----:B------:R1:W-:Y:S01]  /*5850*/  STS [R245+0x14000], R6 ;  /* 0x01400006f5007388 */ /* 0x0003e20000000800 */
[----:B------:R-:W-:Y:S01]  /*5860*/  F2FP.RELU.F16.F32.PACK_AB R5, R94, R96 ;  /* 0x000000605e05723e */ /* 0x000fe200000008ff */
[----:B------:R-:W-:Y:S01]  /*5870*/  @!P5 FADD.FTZ R90, -R90, -RZ ;  /* 0x800000ff5a5ad221 */ /* 0x000fe20000010100 */
[----:B------:R-:W-:Y:S01]  /*5880*/  SHF.R.U32.HI R8, RZ, 0x10, R8 ;  /* 0x00000010ff087819 */ /* 0x000fe20000011608 */
[----:B---3--:R-:W-:Y:S01]  /*5890*/  @!P1 FADD.FTZ R84, -R84, -RZ ;  /* 0x800000ff54549221 */ /* 0x008fe20000010100 */
[----:B------:R-:W-:Y:S01]  /*58a0*/  ISETP.LE.U32.AND P2, PT, R4, UR15, PT ;  /* 0x0000000f04007c0c */ /* 0x000fe2000bf43070 */
[----:B------:R3:W-:Y:S01]  /*58b0*/  STS [R245+0x14400], R5 ;  /* 0x01440005f5007388 */ /* 0x0007e20000000800 */
[----:B------:R-:W-:Y:S02]  /*58c0*/  F2FP.RELU.F16.F32.PACK_AB R4, R92, R93 ;  /* 0x0000005d5c04723e */ /* 0x000fe400000008ff */
[----:B------:R-:W-:Y:S01]  /*58d0*/  LOP3.LUT R8, R8, 0xff, RZ, 0xc0, !PT ;  /* 0x000000ff08087812 */ /* 0x000fe200078ec0ff */
[----:B------:R-:W-:Y:S01]  /*58e0*/  @!P6 FADD.FTZ R86, -R86, -RZ ;  /* 0x800000ff5656e221 */ /* 0x000fe20000010100 */
[----:B------:R-:W-:Y:S01]  /*58f0*/  ISETP.LE.U32.AND P3, PT, R68, UR15, PT ;  /* 0x0000000f44007c0c */ /* 0x000fe2000bf63070 */
[----:B------:R3:W-:Y:S01]  /*5900*/  STS [R244+0x14000], R4 ;  /* 0x01400004f4007388 */ /* 0x0007e20000000800 */
[----:B------:R-:W-:Y:S02]  /*5910*/  ISETP.LE.U32.AND P5, PT, R8, UR15, PT ;  /* 0x0000000f08007c0c */ /* 0x000fe4000bfa3070 */
[----:B------:R-:W-:Y:S02]  /*5920*/  ISETP.LE.U32.AND P0, PT, R9, UR15, PT ;  /* 0x0000000f09007c0c */ /* 0x000fe4000bf03070 */
[----:B------:R-:W-:Y:S01]  /*5930*/  F2FP.RELU.F16.F32.PACK_AB R8, R90, R91 ;  /* 0x0000005b5a08723e */ /* 0x000fe200000008ff */
[----:B------:R-:W-:Y:S01]  /*5940*/  @!P2 FADD.FTZ R83, -R83, -RZ ;  /* 0x800000ff5353a221 */ /* 0x000fe20000010100 */
[----:B------:R-:W-:Y:S02]  /*5950*/  F2FP.RELU.F16.F32.PACK_AB R7, R86, R88 ;  /* 0x000000585607723e */ /* 0x000fe400000008ff */
[----:B------:R-:W-:Y:S01]  /*5960*/  FSETP.GE.FTZ.AND P2, PT, R97, RZ, PT ;  /* 0x000000ff6100720b */ /* 0x000fe20003f56000 */
[----:B------:R-:W-:Y:S01]  /*5970*/  STS [R244+0x14400], R8 ;  /* 0x01440008f4007388 */ /* 0x000fe20000000800 */
[----:B------:R-:W-:Y:S01]  /*5980*/  FSETP.GE.FTZ.AND P1, PT, R95, RZ, PT ;  /* 0x000000ff5f00720b */ /* 0x000fe20003f36000 */
[----:B------:R-:W-:Y:S01]  /*5990*/  @!P3 FADD.FTZ R85, -R85, -RZ ;  /* 0x800000ff5555b221 */ /* 0x000fe20000010100 */
[----:B------:R-:W-:Y:S01]  /*59a0*/  FSETP.GE.FTZ.AND P3, PT, R88, RZ, PT ;  /* 0x000000ff5800720b */ /* 0x000fe20003f76000 */
[----:B------:R-:W-:Y:S01]  /*59b0*/  @!P5 FADD.FTZ R89, -R89, -RZ ;  /* 0x800000ff5959d221 */ /* 0x000fe20000010100 */
[----:B------:R-:W-:Y:S01]  /*59c0*/  STS [R99+0x14000], R7 ;  /* 0x0140000763007388 */ /* 0x000fe20000000800 */
[----:B----4-:R-:W-:Y:S03]  /*59d0*/  @!P0 FADD.FTZ R82, -R82, -RZ ;  /* 0x800000ff52528221 */ /* 0x010fe60000010100 */
[----:B-1----:R-:W-:Y:S02]  /*59e0*/  F2FP.RELU.F16.F32.PACK_AB R6, R87, R89 ;  /* 0x000000595706723e */ /* 0x002fe400000008ff */
[----:B---3--:R-:W-:Y:S03]  /*59f0*/  F2FP.RELU.F16.F32.PACK_AB R5, R83, R85 ;  /* 0x000000555305723e */ /* 0x008fe600000008ff */
[----:B------:R-:W-:Y:S01]  /*5a00*/  STS [R99+0x14400], R6 ;  /* 0x0144000663007388 */ /* 0x000fe20000000800 */
[----:B------:R-:W-:Y:S04]  /*5a10*/  F2FP.RELU.F16.F32.PACK_AB R4, R82, R84 ;  /* 0x000000545204723e */ /* 0x000fe800000008ff */
[----:B--2---:R1:W-:Y:S05]  /*5a20*/  STS [R98+0x14000], R5 ;  /* 0x0140000562007388 */ /* 0x0043ea0000000800 */
[----:B------:R2:W-:Y:S05]  /*5a30*/  STS [R98+0x14400], R4 ;  /* 0x0144000462007388 */ /* 0x0005ea0000000800 */
[----:B------:R-:W3:Y:S05]  /*5a40*/  LDSM.16.M88.4 R16, [R249+0x6000] ;  /* 0x00600000f910783b */ /* 0x000eea0000000200 */
[----:B------:R-:W4:Y:S05]  /*5a50*/  LDSM.16.M88.4 R68, [R248+0x6000] ;  /* 0x00600000f844783b */ /* 0x000f2a0000000200 */
[----:B------:R-:W4:Y:S01]  /*5a60*/  LDSM.16.M88.4 R72, [R247+0x6000] ;  /* 0x00600000f748783b */ /* 0x000f220000000200 */
[----:B-1----:R-:W-:Y:S02]  /*5a70*/  IMAD.U32 R5, RZ, RZ, UR11 ;  /* 0x0000000bff057e24 */ /* 0x002fe4000f8e00ff */
[----:B--2---:R-:W-:Y:S05]  /*5a80*/  IMAD.U32 R4, RZ, RZ, UR12 ;  /* 0x0000000cff047e24 */ /* 0x004fea000f8e00ff */
[C---:B------:R-:W-:Y:S04]  /*5a90*/  LEA R76, P0, R250.reuse, R4, 0x2 ;  /* 0x00000004fa4c7211 */ /* 0x040fe800078010ff */
[----:B------:R-:W-:Y:S02]  /*5aa0*/  LEA.HI.X.SX32 R77, R250, R5, 0x2, P0 ;  /* 0x00000005fa4d7211 */ /* 0x000fe400000f16ff */
[----:B------:R-:W-:Y:S03]  /*5ab0*/  FSETP.GE.FTZ.AND P0, PT, R93, RZ, PT ;  /* 0x000000ff5d00720b */ /* 0x000fe60003f16000 */
[----:B------:R-:W2:Y:S05]  /*5ac0*/  LDG.E R81, desc[UR4][R76.64] ;  /* 0x000000044c517981 */ /* 0x000eaa000c1e1900 */
[----:B------:R1:W2:Y:S01]  /*5ad0*/  LDG.E R80, desc[UR4][R76.64+0x20] ;  /* 0x000020044c507981 */ /* 0x0002a2000c1e1900 */
[C---:B---3--:R-:W-:Y:S06]  /*5ae0*/  HMMA.16816.F32 R4, R16.reuse, R148, RZ ;  /* 0x000000941004723c */ /* 0x048fec00000018ff */
[C---:B------:R-:W-:Y:S06]  /*5af0*/  HMMA.16816.F32 R8, R16.reuse, R150, RZ ;  /* 0x000000961008723c */ /* 0x040fec00000018ff */
[C---:B------:R-:W-:Y:S06]  /*5b00*/  HMMA.16816.F32 R12, R16.reuse, R152, RZ ;  /* 0x00000098100c723c */ /* 0x040fec00000018ff */
[----:B------:R-:W-:Y:S06]  /*5b10*/  HMMA.16816.F32 R16, R16, R154, RZ ;  /* 0x0000009a1010723c */ /* 0x000fec00000018ff */
[C---:B----4-:R-:W-:Y:S01]  /*5b20*/  HMMA.16816.F32 R4, R68.reuse, R156, R4 ;  /* 0x0000009c4404723c */ /* 0x050fe20000001804 */
[----:B-1----:R-:W1:Y:S05]  /*5b30*/  LDSM.16.M88.4 R76, [R246+0x6000] ;  /* 0x00600000f64c783b */ /* 0x002e6a0000000200 */
[C---:B------:R-:W-:Y:S06]  /*5b40*/  HMMA.16816.F32 R8, R68.reuse, R158, R8 ;  /* 0x0000009e4408723c */ /* 0x040fec0000001808 */
[C---:B------:R-:W-:Y:S06]  /*5b50*/  HMMA.16816.F32 R12, R68.reuse, R160, R12 ;  /* 0x000000a0440c723c */ /* 0x040fec000000180c */
[----:B------:R-:W-:Y:S01]  /*5b60*/  HMMA.16816.F32 R16, R68, R162, R16 ;  /* 0x000000a24410723c */ /* 0x000fe20000001810 */
[----:B------:R-:W3:Y:S05]  /*5b70*/  LDSM.16.M88.4 R68, [R249+0x8000] ;  /* 0x00800000f944783b */ /* 0x000eea0000000200 */
[C---:B------:R-:W-:Y:S06]  /*5b80*/  HMMA.16816.F32 R4, R72.reuse, R164, R4 ;  /* 0x000000a44804723c */ /* 0x040fec0000001804 */
[C---:B------:R-:W-:Y:S06]  /*5b90*/  HMMA.16816.F32 R8, R72.reuse, R166, R8 ;  /* 0x000000a64808723c */ /* 0x040fec0000001808 */
[C---:B------:R-:W-:Y:S06]  /*5ba0*/  HMMA.16816.F32 R12, R72.reuse, R168, R12 ;  /* 0x000000a8480c723c */ /* 0x040fec000000180c */
[----:B------:R-:W-:Y:S01]  /*5bb0*/  HMMA.16816.F32 R16, R72, R170, R16 ;  /* 0x000000aa4810723c */ /* 0x000fe20000001810 */
[----:B------:R-:W4:Y:S05]  /*5bc0*/  LDSM.16.M88.4 R72, [R248+0x8000] ;  /* 0x00800000f848783b */ /* 0x000f2a0000000200 */
[C---:B-1----:R-:W-:Y:S06]  /*5bd0*/  HMMA.16816.F32 R4, R76.reuse, R172, R4 ;  /* 0x000000ac4c04723c */ /* 0x042fec0000001804 */
        /* <DEDUP_REMOVED lines=8> */
[----:B------:R-:W3:Y:S05]  /*5c60*/  LDSM.16.M88.4 R68, [R246+0x8000] ;  /* 0x00800000f644783b */ /* 0x000eea0000000200 */
[C---:B----4-:R-:W-:Y:S06]  /*5c70*/  HMMA.16816.F32 R4, R72.reuse, R188, R4 ;  /* 0x000000bc4804723c */ /* 0x050fec0000001804 */
        /* <DEDUP_REMOVED lines=22> */
[----:B------:R-:W-:Y:S06]  /*5de0*/  HMMA.16816.F32 R16, R76, R226, R16 ;  /* 0x000000e24c10723c */ /* 0x000fec0000001810 */
[C---:B---3--:R-:W-:Y:S06]  /*5df0*/  HMMA.16816.F32 R4, R68.reuse, R228, R4 ;  /* 0x000000e44404723c */ /* 0x048fec0000001804 */
[C---:B------:R-:W-:Y:S06]  /*5e00*/  HMMA.16816.F32 R8, R68.reuse, R230, R8 ;  /* 0x000000e64408723c */ /* 0x040fec0000001808 */
[C---:B------:R-:W-:Y:S06]  /*5e10*/  HMMA.16816.F32 R12, R68.reuse, R232, R12 ;  /* 0x000000e8440c723c */ /* 0x040fec000000180c */
[----:B------:R-:W-:Y:S06]  /*5e20*/  HMMA.16816.F32 R16, R68, R234, R16 ;  /* 0x000000ea4410723c */ /* 0x000fec0000001810 */
[C---:B----4-:R-:W-:Y:S06]  /*5e30*/  HMMA.16816.F32 R4, R72.reuse, R236, R4 ;  /* 0x000000ec4804723c */ /* 0x050fec0000001804 */
[C---:B------:R-:W-:Y:S06]  /*5e40*/  HMMA.16816.F32 R8, R72.reuse, R238, R8 ;  /* 0x000000ee4808723c */ /* 0x040fec0000001808 */
[C---:B------:R-:W-:Y:S06]  /*5e50*/  HMMA.16816.F32 R12, R72.reuse, R240, R12 ;  /* 0x000000f0480c723c */ /* 0x040fec000000180c */
[----:B------:R-:W-:Y:S06]  /*5e60*/  HMMA.16816.F32 R16, R72, R242, R16 ;  /* 0x000000f24810723c */ /* 0x000fec0000001810 */
[C---:B--2---:R-:W-:Y:S01]  /*5e70*/  FADD.FTZ R68, -R81.reuse, R4 ;  /* 0x0000000451447221 */ /* 0x044fe20000010100 */
[C---:B------:R-:W-:Y:S05]  /*5e80*/  FADD.FTZ R5, -R81.reuse, R5 ;  /* 0x0000000551057221 */ /* 0x040fea0000010100 */
[C---:B------:R-:W-:Y:S01]  /*5e90*/  FADD.FTZ R4, -R81.reuse, R8 ;  /* 0x0000000851047221 */ /* 0x040fe20000010100 */
[C---:B------:R-:W-:Y:S01]  /*5ea0*/  FADD.FTZ R9, -R81.reuse, R9 ;  /* 0x0000000951097221 */ /* 0x040fe20000010100 */
[----:B------:R-:W-:Y:S01]  /*5eb0*/  FADD.FTZ R6, -R80, R6 ;  /* 0x0000000650067221 */ /* 0x000fe20000010100 */
[-C--:B------:R-:W-:Y:S03]  /*5ec0*/  FSEL R8, R68, R81.reuse, P2 ;  /* 0x0000005144087208 */ /* 0x080fe60001000000 */
[----:B------:R-:W-:Y:S01]  /*5ed0*/  FADD.FTZ R12, -R81, R12 ;  /* 0x0000000c510c7221 */ /* 0x000fe20000010100 */
[-C--:B------:R-:W-:Y:S01]  /*5ee0*/  FSEL R5, R5, R81.reuse, P1 ;  /* 0x0000005105057208 */ /* 0x080fe20000800000 */
[----:B------:R-:W-:Y:S01]  /*5ef0*/  FADD.FTZ R13, -R81, R13 ;  /* 0x0000000d510d7221 */ /* 0x000fe20000010100 */
[----:B------:R-:W-:Y:S01]  /*5f00*/  FSEL R4, R4, R81, P0 ;  /* 0x0000005104047208 */ /* 0x000fe20000000000 */
[----:B------:R-:W-:Y:S01]  /*5f10*/  FMUL.FTZ R8, R97, R8 ;  /* 0x0000000861087220 */ /* 0x000fe20000410000 */
[----:B------:R-:W-:Y:S01]  /*5f20*/  FSETP.GE.FTZ.AND P0, PT, R83, RZ, PT ;  /* 0x000000ff5300720b */ /* 0x000fe20003f16000 */
[----:B------:R-:W-:Y:S01]  /*5f30*/  FMUL.FTZ R95, R95, R5 ;  /* 0x000000055f5f7220 */ /* 0x000fe20000410000 */
[----:B------:R-:W-:Y:S01]  /*5f40*/  FSETP.GE.FTZ.AND P1, PT, R92, RZ, PT ;  /* 0x000000ff5c00720b */ /* 0x000fe20003f36000 */
[----:B------:R-:W-:Y:S01]  /*5f50*/  FMUL.FTZ R93, R93, R4 ;  /* 0x000000045d5d7220 */ /* 0x000fe20000410000 */
[----:B------:R-:W-:Y:S01]  /*5f60*/  FADD.FTZ R5, -R81, R16 ;  /* 0x0000001051057221 */ /* 0x000fe20000010100 */
[----:B------:R-:W-:Y:S01]  /*5f70*/  FSETP.GE.FTZ.AND P2, PT, R86, RZ, PT ;  /* 0x000000ff5600720b */ /* 0x000fe20003f56000 */
[----:B------:R-:W-:Y:S01]  /*5f80*/  FADD.FTZ R11, -R80, R11 ;  /* 0x0000000b500b7221 */ /* 0x000fe20000010100 */
[----:B------:R-:W-:Y:S02]  /*5f90*/  F2FP.F16.F32.PACK_AB R4, R95, R8 ;  /* 0x000000085f04723e */ /* 0x000fe400000000ff */
[-C--:B------:R-:W-:Y:S02]  /*5fa0*/  FSEL R9, R9, R81.reuse, P1 ;  /* 0x0000005109097208 */ /* 0x080fe40000800000 */
[----:B------:R-:W-:Y:S01]  /*5fb0*/  FSETP.GE.FTZ.AND P1, PT, R85, RZ, PT ;  /* 0x000000ff5500720b */ /* 0x000fe20003f36000 */
[----:B------:R1:W-:Y:S01]  /*5fc0*/  STS [R245+0x12000], R4 ;  /* 0x01200004f5007388 */ /* 0x0003e20000000800 */
[----:B------:R-:W-:Y:S01]  /*5fd0*/  FSEL R13, R13, R81, P2 ;  /* 0x000000510d0d7208 */ /* 0x000fe20001000000 */
[----:B------:R-:W-:Y:S01]  /*5fe0*/  FMUL.FTZ R9, R92, R9 ;  /* 0x000000095c097220 */ /* 0x000fe20000410000 */
[-C--:B------:R-:W-:Y:S02]  /*5ff0*/  FSEL R12, R12, R81.reuse, P3 ;  /* 0x000000510c0c7208 */ /* 0x080fe40001800000 */
[----:B------:R-:W-:Y:S01]  /*6000*/  FSEL R5, R5, R81, P1 ;  /* 0x0000005105057208 */ /* 0x000fe20000800000 */
[----:B------:R-:W-:Y:S01]  /*6010*/  @P0 FADD.FTZ R81, -R81, R17 ;  /* 0x0000001151510221 */ /* 0x000fe20000010100 */
[----:B------:R-:W-:Y:S01]  /*6020*/  FSETP.GE.FTZ.AND P0, PT, R94, RZ, PT ;  /* 0x000000ff5e00720b */ /* 0x000fe20003f16000 */
[----:B------:R-:W-:Y:S01]  /*6030*/  FMUL.FTZ R12, R88, R12 ;  /* 0x0000000c580c7220 */ /* 0x000fe20000410000 */
[----:B------:R-:W-:Y:S01]  /*6040*/  FSETP.GE.FTZ.AND P1, PT, R96, RZ, PT ;  /* 0x000000ff6000720b */ /* 0x000fe20003f36000 */
[----:B------:R-:W-:Y:S01]  /*6050*/  FMUL.FTZ R85, R85, R5 ;  /* 0x0000000555557220 */ /* 0x000fe20000410000 */
[----:B------:R-:W-:Y:S01]  /*6060*/  FSETP.GE.FTZ.AND P2, PT, R87, RZ, PT ;  /* 0x000000ff5700720b */ /* 0x000fe20003f56000 */
[----:B------:R-:W-:Y:S01]  /*6070*/  FMUL.FTZ R8, R86, R13 ;  /* 0x0000000d56087220 */ /* 0x000fe20000410000 */
[----:B------:R-:W-:Y:S01]  /*6080*/  FSEL R6, R6, R80, P1 ;  /* 0x0000005006067208 */ /* 0x000fe20000800000 */
[----:B------:R-:W-:Y:S01]  /*6090*/  FMUL.FTZ R81, R83, R81 ;  /* 0x0000005153517220 */ /* 0x000fe20000410000 */
[----:B------:R-:W-:Y:S02]  /*60a0*/  FSETP.GE.FTZ.AND P1, PT, R90, RZ, PT ;  /* 0x000000ff5a00720b */ /* 0x000fe40003f36000 */
[----:B------:R-:W-:Y:S01]  /*60b0*/  FSETP.GE.FTZ.AND P3, PT, R89, RZ, PT ;  /* 0x000000ff5900720b */ /* 0x000fe20003f76000 */
[----:B------:R-:W-:Y:S01]  /*60c0*/  FMUL.FTZ R96, R96, R6 ;  /* 0x0000000660607220 */ /* 0x000fe20000410000 */
[----:B------:R-:W-:Y:S01]  /*60d0*/  FADD.FTZ R6, -R80, R15 ;  /* 0x0000000f50067221 */ /* 0x000fe20000010100 */
[----:B------:R-:W-:Y:S02]  /*60e0*/  F2FP.F16.F32.PACK_AB R9, R9, R93 ;  /* 0x0000005d0909723e */ /* 0x000fe400000000ff */
[----:B------:R-:W-:Y:S02]  /*60f0*/  F2FP.F16.F32.PACK_AB R8, R8, R12 ;  /* 0x0000000c0808723e */ /* 0x000fe400000000ff */
[----:B------:R-:W-:Y:S01]  /*6100*/  FSEL R6, R6, R80, P2 ;  /* 0x0000005006067208 */ /* 0x000fe20001000000 */
[----:B-1----:R-:W-:Y:S01]  /*6110*/  FADD.FTZ R4, -R80, R7 ;  /* 0x0000000750047221 */ /* 0x002fe20000010100 */
[----:B------:R-:W-:Y:S03]  /*6120*/  F2FP.F16.F32.PACK_AB R7, R81, R85 ;  /* 0x000000555107723e */ /* 0x000fe600000000ff */
[----:B------:R-:W-:Y:S01]  /*6130*/  FMUL.FTZ R87, R87, R6 ;  /* 0x0000000657577220 */ /* 0x000fe20000410000 */
[-C--:B------:R-:W-:Y:S01]  /*6140*/  FSEL R5, R4, R80.reuse, P0 ;  /* 0x0000005004057208 */ /* 0x080fe20000000000 */
[C---:B------:R-:W-:Y:S01]  /*6150*/  FADD.FTZ R4, -R80.reuse, R10 ;  /* 0x0000000a50047221 */ /* 0x040fe20000010100 */
[C---:B------:R-:W-:Y:S01]  /*6160*/  FSETP.GE.FTZ.AND P0, PT, R91.reuse, RZ, PT ;  /* 0x000000ff5b00720b */ /* 0x040fe20003f16000 */
[----:B------:R-:W-:Y:S02]  /*6170*/  FADD.FTZ R10, -R80, R14 ;  /* 0x0000000e500a7221 */ /* 0x000fe40000010100 */
[----:B------:R-:W-:Y:S01]  /*6180*/  FMUL.FTZ R94, R94, R5 ;  /* 0x000000055e5e7220 */ /* 0x000fe20000410000 */
[-C--:B------:R-:W-:Y:S01]  /*6190*/  FSEL R4, R4, R80.reuse, P0 ;  /* 0x0000005004047208 */ /* 0x080fe20000000000 */
[----:B------:R-:W-:Y:S01]  /*61a0*/  FADD.FTZ R5, -R80, R18 ;  /* 0x0000001250057221 */ /* 0x000fe20000010100 */
[----:B------:R-:W-:Y:S02]  /*61b0*/  FSETP.GE.FTZ.AND P0, PT, R82, RZ, PT ;  /* 0x000000ff5200720b */ /* 0x000fe40003f16000 */
[----:B------:R-:W-:Y:S01]  /*61c0*/  FSEL R10, R10, R80, P3 ;  /* 0x000000500a0a7208 */ /* 0x000fe20001800000 */
[----:B------:R-:W-:Y:S01]  /*61d0*/  FMUL.FTZ R91, R91, R4 ;  /* 0x000000045b5b7220 */ /* 0x000fe20000410000 */
[----:B------:R-:W-:Y:S02]  /*61e0*/  FSEL R4, R11, R80, P1 ;  /* 0x000000500b047208 */ /* 0x000fe40000800000 */
[----:B------:R-:W-:Y:S01]  /*61f0*/  FSETP.GE.FTZ.AND P1, PT, R84, RZ, PT ;  /* 0x000000ff5400720b */ /* 0x000fe20003f36000 */
[----:B------:R-:W-:Y:S02]  /*6200*/  FMUL.FTZ R10, R89, R10 ;  /* 0x0000000a590a7220 */ /* 0x000fe40000410000 */
[----:B------:R-:W-:Y:S01]  /*6210*/  FMUL.FTZ R90, R90, R4 ;  /* 0x000000045a5a7220 */ /* 0x000fe20000410000 */
[----:B------:R-:W-:Y:S02]  /*6220*/  F2FP.F16.F32.PACK_AB R4, R94, R96 ;  /* 0x000000605e04723e */ /* 0x000fe400000000ff */
[----:B------:R-:W-:Y:S01]  /*6230*/  FSEL R5, R5, R80, P1 ;  /* 0x0000005005057208 */ /* 0x000fe20000800000 */
[----:B------:R-:W-:Y:S01]  /*6240*/  @P0 FADD.FTZ R80, -R80, R19 ;  /* 0x0000001350500221 */ /* 0x000fe20000010100 */
[----:B------:R-:W-:Y:S01]  /*6250*/  F2FP.F16.F32.PACK_AB R6, R90, R91 ;  /* 0x0000005b5a06723e */ /* 0x000fe200000000ff */
[----:B------:R1:W-:Y:S01]  /*6260*/  STS [R245+0x12400], R4 ;  /* 0x01240004f5007388 */ /* 0x0003e20000000800 */
[----:B------:R-:W-:Y:S01]  /*6270*/  PLOP3.LUT P0, PT, PT, PT, UP1, 0x80, 0x0 ;  /* 0x000000000000781c */ /* 0x000fe20003f0f018 */
[----:B------:R-:W-:Y:S01]  /*6280*/  FMUL.FTZ R84, R84, R5 ;  /* 0x0000000554547220 */ /* 0x000fe20000410000 */
[----:B------:R-:W-:Y:S02]  /*6290*/  F2FP.F16.F32.PACK_AB R5, R87, R10 ;  /* 0x0000000a5705723e */ /* 0x000fe400000000ff */
[----:B------:R-:W-:Y:S01]  /*62a0*/  STS [R244+0x12000], R9 ;  /* 0x01200009f4007388 */ /* 0x000fe20000000800 */
[----:B------:R-:W-:Y:S04]  /*62b0*/  FMUL.FTZ R80, R82, R80 ;  /* 0x0000005052507220 */ /* 0x000fe80000410000 */
[----:B------:R-:W-:Y:S05]  /*62c0*/  STS [R244+0x12400], R6 ;  /* 0x01240006f4007388 */ /* 0x000fea0000000800 */
[----:B------:R-:W-:Y:S05]  /*62d0*/  STS [R99+0x12000], R8 ;  /* 0x0120000863007388 */ /* 0x000fea0000000800 */
[----:B------:R-:W-:Y:S05]  /*62e0*/  STS [R99+0x12400], R5 ;  /* 0x0124000563007388 */ /* 0x000fea0000000800 */
[----:B------:R-:W-:Y:S05]  /*62f0*/  STS [R98+0x12000], R7 ;  /* 0x0120000762007388 */ /* 0x000fea0000000800 */
[----:B-----5:R2:W5:Y:S01]  /*6300*/  LDL R96, [R1+0x6c] ;  /* 0x00006c0001607983 */ /* 0x0205620000100800 */
[----:B-1----:R-:W-:Y:S05]  /*6310*/  F2FP.F16.F32.PACK_AB R4, R80, R84 ;  /* 0x000000545004723e */ /* 0x002fea00000000ff */
[----:B------:R-:W-:Y:S01]  /*6320*/  STS [R98+0x12400], R4 ;  /* 0x0124000462007388 */ /* 0x000fe20000000800 */
[----:B------:R-:W-:Y:S06]  /*6330*/  BAR.SYNC.DEFER_BLOCKING 0x0 ;  /* 0x0000000000007b1d */ /* 0x000fec0000010000 */
[----:B------:R-:W-:Y:S05]  /*6340*/  LDSM.16.MT88.4 R4, [R2+0x14000] ;  /* 0x014000000204783b */ /* 0x000fea0000004200 */
[----:B------:R-:W1:Y:S05]  /*6350*/  LDSM.16.MT88.4 R8, [R0+0x6000] ;  /* 0x006000000008783b */ /* 0x000e6a0000004200 */
[----:B------:R-:W3:Y:S05]  /*6360*/  LDSM.16.MT88.4 R12, [R3+0x14000] ;  /* 0x01400000030c783b */ /* 0x000eea0000004200 */
[----:B------:R-:W4:Y:S05]  /*6370*/  LDSM.16.MT88.4 R16, [R0+0x8000] ;  /* 0x008000000010783b */ /* 0x000f2a0000004200 */
[----:B------:R-:W2:Y:S05]  /*6380*/  LDSM.16.MT88.4 R68, [R0+0xa000] ;  /* 0x00a000000044783b */ /* 0x000eaa0000004200 */
[----:B------:R-:W-:Y:S05]  /*6390*/  LDSM.16.MT88.4 R72, [R2+0x14800] ;  /* 0x014800000248783b */ /* 0x000fea0000004200 */
[----:B------:R-:W2:Y:S05]  /*63a0*/  LDSM.16.MT88.4 R76, [R0+0x6800] ;  /* 0x00680000004c783b */ /* 0x000eaa0000004200 */
[----:B------:R-:W2:Y:S05]  /*63b0*/  LDSM.16.MT88.4 R80, [R3+0x14800] ;  /* 0x014800000350783b */ /* 0x000eaa0000004200 */
[----:B------:R-:W2:Y:S01]  /*63c0*/  LDSM.16.MT88.4 R84, [R0+0x8800] ;  /* 0x008800000054783b */ /* 0x000ea20000004200 */
[-C--:B-1----:R-:W-:Y:S04]  /*63d0*/  HMMA.16816.F32 R20, R4, R8.reuse, R20 ;  /* 0x000000080414723c */ /* 0x082fe80000001814 */
[----:B------:R-:W-:Y:S02]  /*63e0*/  LDSM.16.MT88.4 R88, [R0+0x7800] ;  /* 0x007800000058783b */ /* 0x000fe40000004200 */
[C---:B---3--:R-:W-:Y:S03]  /*63f0*/  HMMA.16816.F32 R24, R12.reuse, R8, R24 ;  /* 0x000000080c18723c */ /* 0x048fe60000001818 */
[----:B------:R-:W-:Y:S03]  /*6400*/  LDSM.16.MT88.4 R92, [R3+0x15800] ;  /* 0x01580000035c783b */ /* 0x000fe60000004200 */
        /* <DEDUP_REMOVED lines=13> */
[----:B------:R-:W2:Y:S05]  /*64e0*/  LDSM.16.MT88.4 R4, [R2+0x15000] ;  /* 0x015000000204783b */ /* 0x000eaa0000004200 */
[-C--:B------:R-:W-:Y:S01]  /*64f0*/  HMMA.16816.F32 R20, R72, R76.reuse, R20 ;  /* 0x0000004c4814723c */ /* 0x080fe20000001814 */
[----:B------:R-:W3:Y:S05]  /*6500*/  LDSM.16.MT88.4 R68, [R0+0x9000] ;  /* 0x009000000044783b */ /* 0x000eea0000004200 */
        /* <DEDUP_REMOVED lines=14> */
[----:B------:R-:W1:Y:S05]  /*65f0*/  LDSM.16.MT88.4 R8, [R0+0xb800] ;  /* 0x00b800000008783b */ /* 0x000e6a0000004200 */
[-C--:B--2---:R-:W-:Y:S01]  /*6600*/  HMMA.16816.F32 R20, R4, R12.reuse, R20 ;  /* 0x0000000c0414723c */ /* 0x084fe20000001814 */
[----:B------:R-:W-:Y:S05]  /*6610*/  BAR.SYNC.DEFER_BLOCKING 0x0 ;  /* 0x0000000000007b1d */ /* 0x000fea0000010000 */
        /* <DEDUP_REMOVED lines=79> */
.L_x_286:
[----:B-1----:R-:W2:Y:S01]  /*6b10*/  LDL R4, [R1+0x1c] ;  /* 0x00001c0001047983 */ /* 0x002ea20000100800 */
[----:B------:R-:W-:Y:S03]  /*6b20*/  @UP1 UIADD3 UR17, UP0, UR6, -0x100, URZ ;  /* 0xffffff0006111890 */ /* 0x000fe6000ff1e03f */
[----:B------:R-:W-:Y:S01]  /*6b30*/  STL.64 [R1+0xf8], R46 ;  /* 0x0000f82e01007387 */ /* 0x000fe20000100a00 */
[----:B------:R-:W-:Y:S02]  /*6b40*/  @UP1 UIADD3.X UR13, UR7, -0x1, URZ, UP0, !UPT ;  /* 0xffffffff070d1890 */ /* 0x000fe400087fe43f */
[----:B------:R-:W-:Y:S01]  /*6b50*/  @UP1 UIADD3 UR12, UP0, UR12, -0x100, URZ ;  /* 0xffffff000c0c1890 */ /* 0x000fe2000ff1e03f */
[----:B------:R-:W-:Y:S01]  /*6b60*/  STL.64 [R1+0xf0], R44 ;  /* 0x0000f02c01007387 */ /* 0x000fe20000100a00 */
[----:B------:R-:W-:Y:S02]  /*6b70*/  @UP1 UMOV UR6, UR17 ;  /* 0x0000001100061c82 */ /* 0x000fe40008000000 */
[----:B------:R-:W-:Y:S01]  /*6b80*/  @UP1 UIADD3.X UR11, UR11, -0x1, URZ, UP0, !UPT ;  /* 0xffffffff0b0b1890 */ /* 0x000fe200087fe43f */
[----:B------:R1:W-:Y:S01]  /*6b90*/  STL.64 [R1+0xe8], R42 ;  /* 0x0000e82a01007387 */ /* 0x0003e20000100a00 */
[----:B------:R-:W-:Y:S03]  /*6ba0*/  @UP1 UMOV UR7, UR13 ;  /* 0x0000000d00071c82 */ /* 0x000fe60008000000 */
[----:B------:R-:W-:Y:S04]  /*6bb0*/  LDSM.16.MT88.4 R16, [R0+0xc000] ;  /* 0x00c000000010783b */ /* 0x000fe80000004200 */
[----:B------:R-:W-:Y:S04]  /*6bc0*/  LDSM.16.MT88.4 R80, [R0+0xe000] ;  /* 0x00e000000050783b */ /* 0x000fe80000004200 */
[----:B------:R-:W-:Y:S04]  /*6bd0*/  LDSM.16.MT88.4 R244, [R0+0x10000] ;  /* 0x0100000000f4783b */ /* 0x000fe80000004200 */
[----:B------:R-:W-:Y:S04]  /*6be0*/  LDSM.16.MT88.4 R44, [R0+0xc800] ;  /* 0x00c80000002c783b */ /* 0x000fe80000004200 */
[----:B-1----:R-:W3:Y:S01]  /*6bf0*/  LDL R42, [R1+0x28] ;  /* 0x00002800012a7983 */ /* 0x002ee20000100800 */
[----:B-----5:R-:W-:Y:S03]  /*6c00*/  IMAD.MOV.U32 R43, RZ, RZ, R96 ;  /* 0x000000ffff2b7224 */ /* 0x020fe600078e0060 */
[----:B------:R-:W-:Y:S04]  /*6c10*/  STL.64 [R1+0xe0], R40 ;  /* 0x0000e02801007387 */ /* 0x000fe80000100a00 */
[----:B------:R1:W-:Y:S04]  /*6c20*/  STL.64 [R1+0xd8], R36 ;  /* 0x0000d82401007387 */ /* 0x0003e80000100a00 */
[----:B------:R-:W-:Y:S04]  /*6c30*/  STL.64 [R1+0xd0], R34 ;  /* 0x0000d02201007387 */ /* 0x000fe80000100a00 */
[----:B------:R-:W-:Y:S04]  /*6c40*/  STL.64 [R1+0xc8], R32 ;  /* 0x0000c82001007387 */ /* 0x000fe80000100a00 */
[----:B------:R4:W-:Y:S04]  /*6c50*/  STL [R1+0xc0], R30 ;  /* 0x0000c01e01007387 */ /* 0x0009e80000100800 */
[----:B------:R-:W-:Y:S04]  /*6c60*/  STL.64 [R1+0xb8], R28 ;  /* 0x0000b81c01007387 */ /* 0x000fe80000100a00 */
[----:B------:R-:W-:Y:S04]  /*6c70*/  STL.64 [R1+0xb0], R22 ;  /* 0x0000b01601007387 */ /* 0x000fe80000100a00 */
[----:B------:R-:W-:Y:S01]  /*6c80*/  STL.64 [R1+0xa8], R26 ;  /* 0x0000a81a01007387 */ /* 0x000fe20000100a00 */
[----:B-1----:R-:W-:Y:S03]  /*6c90*/  IMAD.MOV.U32 R37, RZ, RZ, R43 ;  /* 0x000000ffff257224 */ /* 0x002fe600078e002b */
[----:B------:R-:W-:Y:S04]  /*6ca0*/  STL.64 [R1+0xa0], R24 ;  /* 0x0000a01801007387 */ /* 0x000fe80000100a00 */
[----:B------:R1:W-:Y:S04]  /*6cb0*/  STL.64 [R1+0x98], R20 ;  /* 0x0000981401007387 */ /* 0x0003e80000100a00 */
[----:B------:R-:W-:Y:S01]  /*6cc0*/  LDSM.16.MT88.4 R32, [R0+0xe800] ;  /* 0x00e800000020783b */ /* 0x000fe20000004200 */
[----:B----4-:R-:W-:Y:S03]  /*6cd0*/  IMAD.MOV.U32 R30, RZ, RZ, R37 ;  /* 0x000000ffff1e7224 */ /* 0x010fe600078e0025 */
[----:B-1----:R-:W4:Y:S04]  /*6ce0*/  LDL R20, [R1+0x20] ;  /* 0x0000200001147983 */ /* 0x002f280000100800 */
        /* <DEDUP_REMOVED lines=22> */
[----:B------:R-:W5:Y:S04]  /*6e50*/  LDL.LU.64 R46, [R1+0xf8] ;  /* 0x0000f800012e7983 */ /* 0x000f680000300a00 */
[----:B------:R-:W5:Y:S01]  /*6e60*/  LDL.LU.64 R44, [R1+0xf0] ;  /* 0x0000f000012c7983 */ /* 0x000f620000300a00 */
[-C--:B------:R-:W-:Y:S03]  /*6e70*/  HMMA.16816.F32 R68, R248, R32.reuse, R68 ;  /* 0x00000020f844723c */ /* 0x080fe60000001844 */
[----:B------:R-:W3:Y:S03]  /*6e80*/  LDL R23, [R1+0x50] ;  /* 0x0000500001177983 */ /* 0x000ee60000100800 */
[C---:B------:R-:W-:Y:S01]  /*6e90*/  HMMA.16816.F32 R72, R24.reuse, R32, R72 ;  /* 0x000000201848723c */ /* 0x040fe20000001848 */
[----:B------:R-:W3:Y:S04]  /*6ea0*/  LDL R28, [R1+0x64] ;  /* 0x00006400011c7983 */ /* 0x000ee80000100800 */
[----:B------:R-:W3:Y:S01]  /*6eb0*/  LDL R29, [R1+0x68] ;  /* 0x00006800011d7983 */ /* 0x000ee20000100800 */
        /* <DEDUP_REMOVED lines=8> */
[----:B------:R-:W4:Y:S04]  /*6f40*/  LDSM.16.MT88.4 R244, [R0+0xf000] ;  /* 0x00f0000000f4783b */ /* 0x000f280000004200 */
[----:B------:R-:W4:Y:S04]  /*6f50*/  LDSM.16.MT88.4 R248, [R0+0x11000] ;  /* 0x0110000000f8783b */ /* 0x000f280000004200 */
[----:B-1----:R-:W3:Y:S04]  /*6f60*/  LDL R20, [R1+0x24] ;  /* 0x0000240001147983 */ /* 0x002ee80000100800 */
[----:B------:R-:W3:Y:S01]  /*6f70*/  LDL.LU.64 R36, [R1+0x30] ;  /* 0x0000300001247983 */ /* 0x000ee20000300a00 */
[-C--:B--2---:R-:W-:Y:S06]  /*6f80*/  HMMA.16816.F32 R4, R24, R40.reuse, R4 ;  /* 0x000000281804723c */ /* 0x084fec0000001804 */
[C---:B------:R-:W-:Y:S06]  /*6f90*/  HMMA.16816.F32 R8, R32.reuse, R40, R8 ;  /* 0x000000282008723c */ /* 0x040fec0000001808 */
[-C--:B------:R-:W-:Y:S06]  /*6fa0*/  HMMA.16816.F32 R12, R32, R42.reuse, R12 ;  /* 0x0000002a200c723c */ /* 0x080fec000000180c */
[C---:B------:R-:W-:Y:S01]  /*6fb0*/  HMMA.16816.F32 R16, R24.reuse, R42, R16 ;  /* 0x0000002a1810723c */ /* 0x040fe20000001810 */
[----:B------:R-:W-:Y:S05]  /*6fc0*/  LDSM.16.MT88.4 R40, [R0+0xd800] ;  /* 0x00d800000028783b */ /* 0x000fea0000004200 */
[-C--:B----4-:R-:W-:Y:S06]  /*6fd0*/  HMMA.16816.F32 R68, R24, R244.reuse, R68 ;  /* 0x000000f41844723c */ /* 0x090fec0000001844 */
[C---:B------:R-:W-:Y:S06]  /*6fe0*/  HMMA.16816.F32 R72, R32.reuse, R244, R72 ;  /* 0x000000f42048723c */ /* 0x040fec0000001848 */
[-C--:B------:R-:W-:Y:S06]  /*6ff0*/  HMMA.16816.F32 R76, R32, R246.reuse, R76 ;  /* 0x000000f6204c723c */ /* 0x080fec000000184c */
[C---:B------:R-:W-:Y:S06]  /*7000*/  HMMA.16816.F32 R80, R24.reuse, R246, R80 ;  /* 0x000000f61850723c */ /* 0x040fec0000001850 */
[-C--:B------:R-:W-:Y:S06]  /*7010*/  HMMA.16816.F32 R84, R24, R248.reuse, R84 ;  /* 0x000000f81854723c */ /* 0x080fec0000001854 */
[C---:B------:R-:W-:Y:S06]  /*7020*/  HMMA.16816.F32 R88, R32.reuse, R248, R88 ;  /* 0x000000f82058723c */ /* 0x040fec0000001858 */
[-C--:B------:R-:W-:Y:S06]  /*7030*/  HMMA.16816.F32 R92, R32, R250.reuse, R92 ;  /* 0x000000fa205c723c */ /* 0x080fec000000185c */
[----:B------:R-:W-:Y:S01]  /*7040*/  HMMA.16816.F32 R96, R24, R250, R96 ;  /* 0x000000fa1860723c */ /* 0x000fe20000001860 */
[----:B------:R-:W-:Y:S04]  /*7050*/  LDSM.16.MT88.4 R248, [R0+0xf800] ;  /* 0x00f8000000f8783b */ /* 0x000fe80000004200 */
[----:B------:R-:W-:Y:S04]  /*7060*/  LDSM.16.MT88.4 R24, [R0+0x11800] ;  /* 0x011800000018783b */ /* 0x000fe80000004200 */
[----:B---3--:R-:W1:Y:S04]  /*7070*/  LDSM.16.M88.4 R244, [R20] ;  /* 0x0000000014f4783b */ /* 0x008e680000000200 */
[----:B------:R2:W3:Y:S02]  /*7080*/  LDSM.16.M88.4 R32, [R20+0x1000] ;  /* 0x001000001420783b */ /* 0x0004e40000000200 */
[----:B--2---:R-:W2:Y:S01]  /*7090*/  LDC R20, c[0x0][0x270] ;  /* 0x00009c00ff147b82 */ /* 0x004ea20000000800 */
[-C--:B-1----:R-:W-:Y:S06]  /*70a0*/  HMMA.16816.F32 R4, R244, R40.reuse, R4 ;  /* 0x00000028f404723c */ /* 0x082fec0000001804 */
[C---:B---3--:R-:W-:Y:S05]  /*70b0*/  HMMA.16816.F32 R8, R32.reuse, R40, R8 ;  /* 0x000000282008723c */ /* 0x048fea0000001808 */
[----:B--2---:R-:W-:Y:S01]  /*70c0*/  IMAD R21, R20, UR37, RZ ;  /* 0x0000002514157c24 */ /* 0x004fe2000f8e02ff */
[-C--:B------:R-:W-:Y:S06]  /*70d0*/  HMMA.16816.F32 R12, R32, R42.reuse, R12 ;  /* 0x0000002a200c723c */ /* 0x080fec000000180c */
[C---:B------:R-:W-:Y:S01]  /*70e0*/  HMMA.16816.F32 R16, R244.reuse, R42, R16 ;  /* 0x0000002af410723c */ /* 0x040fe20000001810 */
[----:B------:R-:W5:Y:S04]  /*70f0*/  LDL.LU.64 R42, [R1+0xe8] ;  /* 0x0000e800012a7983 */ /* 0x000f680000300a00 */
[----:B------:R-:W5:Y:S01]  /*7100*/  LDL.LU.64 R40, [R1+0xe0] ;  /* 0x0000e00001287983 */ /* 0x000f620000300a00 */
[-C--:B------:R-:W-:Y:S06]  /*7110*/  HMMA.16816.F32 R68, R244, R248.reuse, R68 ;  /* 0x000000f8f444723c */ /* 0x080fec0000001844 */
[C---:B------:R-:W-:Y:S06]  /*7120*/  HMMA.16816.F32 R72, R32.reuse, R248, R72 ;  /* 0x000000f82048723c */ /* 0x040fec0000001848 */
[-C--:B------:R-:W-:Y:S01]  /*7130*/  HMMA.16816.F32 R76, R32, R250.reuse, R76 ;  /* 0x000000fa204c723c */ /* 0x080fe2000000184c */
[----:B------:R-:W-:Y:S04]  /*7140*/  IMAD.MOV.U32 R249, RZ, RZ, 0x4 ;  /* 0x00000004fff97424 */ /* 0x000fe800078e00ff */
[----:B------:R-:W-:Y:S01]  /*7150*/  @P0 IMAD.WIDE R22, R23, R249, UR6 ;  /* 0x0000000617160e25 */ /* 0x000fe2000f8e02f9 */
[C---:B------:R-:W-:Y:S04]  /*7160*/  HMMA.16816.F32 R80, R244.reuse, R250, R80 ;  /* 0x000000faf450723c */ /* 0x040fe80000001850 */
[----:B------:R-:W2:Y:S01]  /*7170*/  @P0 LDG.E R28, desc[UR4][R22.64] ;  /* 0x00000004161c0981 */ /* 0x000ea2000c1e1900 */
[C---:B------:R-:W-:Y:S01]  /*7180*/  IMAD.U32 R248, R21.reuse, -0x40, RZ ;  /* 0xffffffc015f87824 */ /* 0x040fe200078e00ff */
[-C--:B------:R-:W-:Y:S02]  /*7190*/  HMMA.16816.F32 R84, R244, R24.reuse, R84 ;  /* 0x00000018f454723c */ /* 0x080fe40000001854 */
[----:B------:R1:W3:Y:S03]  /*71a0*/  @P0 LDG.E R29, desc[UR4][R22.64+0x20] ;  /* 0x00002004161d0981 */ /* 0x0002e6000c1e1900 */
[C---:B------:R-:W-:Y:S01]  /*71b0*/  LEA R251, P1, R248.reuse, R36, 0x2 ;  /* 0x00000024f8fb7211 */ /* 0x040fe200078210ff */
[C---:B------:R-:W-:Y:S05]  /*71c0*/  HMMA.16816.F32 R88, R32.reuse, R24, R88 ;  /* 0x000000182058723c */ /* 0x040fea0000001858 */
[----:B------:R-:W-:Y:S01]  /*71d0*/  LEA.HI.X.SX32 R250, R248, R37, 0x2, P1 ;  /* 0x00000025f8fa7211 */ /* 0x000fe200008f16ff */
[----:B------:R-:W-:Y:S01]  /*71e0*/  IMAD.SHL.U32 R248, R21, 0x8, RZ ;  /* 0x0000000815f87824 */ /* 0x000fe200078e00ff */
[----:B------:R4:W5:Y:S01]  /*71f0*/  LDL.LU.64 R36, [R1+0xd8] ;  /* 0x0000d80001247983 */ /* 0x0009620000300a00 */
[----:B------:R-:W-:Y:S01]  /*7200*/  IMAD R24, R20, UR37, RZ ;  /* 0x0000002514187c24 */ /* 0x000fe2000f8e02ff */
[-C--:B------:R-:W-:Y:S03]  /*7210*/  HMMA.16816.F32 R92, R32, R26.reuse, R92 ;  /* 0x0000001a205c723c */ /* 0x080fe6000000185c */
[----:B------:R-:W-:Y:S02]  /*7220*/  IMAD.MOV.U32 R20, RZ, RZ, R251 ;  /* 0x000000ffff147224 */ /* 0x000fe400078e00fb */
[----:B------:R-:W-:Y:S01]  /*7230*/  IMAD.MOV.U32 R21, RZ, RZ, R250 ;  /* 0x000000ffff157224 */ /* 0x000fe200078e00fa */
[----:B------:R-:W-:Y:S04]  /*7240*/  HMMA.16816.F32 R96, R244, R26, R96 ;  /* 0x0000001af460723c */ /* 0x000fe80000001860 */
[----:B------:R4:W-:Y:S01]  /*7250*/  REDG.E.ADD.F32.FTZ.RN.STRONG.GPU desc[UR4][R20.64], R4 ;  /* 0x00000004140079a6 */ /* 0x0009e2000c10f384 */
[-C--:B------:R-:W-:Y:S01]  /*7260*/  LEA R250, P2, R248, R20.reuse, 0x2 ;  /* 0x00000014f8fa7211 */ /* 0x080fe200078410ff */
[----:B------:R-:W-:Y:S02]  /*7270*/  IMAD.SHL.U32 R249, R24, 0x10, RZ ;  /* 0x0000001018f97824 */ /* 0x000fe400078e00ff */
[----:B------:R-:W-:Y:S03]  /*7280*/  STL.64 [R1+0x30], R20 ;  /* 0x0000301401007387 */ /* 0x000fe60000100a00 */
[-C--:B------:R-:W-:Y:S01]  /*7290*/  LEA.HI.X.SX32 R251, R248, R21.reuse, 0x2, P2 ;  /* 0x00000015f8fb7211 */ /* 0x080fe200010f16ff */
[----:B------:R2:W5:Y:S01]  /*72a0*/  LDL.LU.64 R34, [R1+0xd0] ;  /* 0x0000d00001227983 */ /* 0x0005620000300a00 */
[CC--:B-1----:R-:W-:Y:S01]  /*72b0*/  LEA R22, P1, R249.reuse, R20.reuse, 0x2 ;  /* 0x00000014f9167211 */ /* 0x0c2fe200078210ff */
[----:B------:R-:W-:Y:S02]  /*72c0*/  IMAD.MOV.U32 R25, RZ, RZ, R30 ;  /* 0x000000ffff197224 */ /* 0x000fe400078e001e */
[----:B------:R1:W-:Y:S01]  /*72d0*/  REDG.E.ADD.F32.FTZ.RN.STRONG.GPU desc[UR4][R250.64], R5 ;  /* 0x00000005fa0079a6 */ /* 0x0003e2000c10f384 */
[-C--:B------:R-:W-:Y:S01]  /*72e0*/  LEA.HI.X.SX32 R23, R249, R21.reuse, 0x2, P1 ;  /* 0x00000015f9177211 */ /* 0x080fe200008f16ff */
[----:B------:R-:W-:Y:S02]  /*72f0*/  IMAD R30, R24, 0x18, RZ ;  /* 0x00000018181e7824 */ /* 0x000fe400078e02ff */
[----:B------:R1:W5:Y:S04]  /*7300*/  LDL.LU.64 R32, [R1+0xc8] ;  /* 0x0000c80001207983 */ /* 0x0003680000300a00 */
[----:B------:R1:W-:Y:S01]  /*7310*/  REDG.E.ADD.F32.FTZ.RN.STRONG.GPU desc[UR4][R22.64], R6 ;  /* 0x00000006160079a6 */ /* 0x0003e2000c10f384 */
[CC--:B----4-:R-:W-:Y:S04]  /*7320*/  LEA R4, P2, R30.reuse, R20.reuse, 0x2 ;  /* 0x000000141e047211 */ /* 0x0d0fe800078410ff */
[-C--:B-1----:R-:W-:Y:S05]  /*7330*/  LEA.HI.X.SX32 R5, R30, R21.reuse, 0x2, P2 ;  /* 0x000000151e057211 */ /* 0x082fea00010f16ff */
[----:B------:R1:W-:Y:S01]  /*7340*/  REDG.E.ADD.F32.FTZ.RN.STRONG.GPU desc[UR4][R4.64], R7 ;  /* 0x00000007040079a6 */ /* 0x0003e2000c10f384 */
[----:B------:R-:W4:Y:S01]  /*7350*/  LDC R23, c[0x0][0x270] ;  /* 0x00009c00ff177b82 */ /* 0x000f220000000800 */
[----:B------:R-:W-:Y:S05]  /*7360*/  IMAD R22, R24, 0x28, RZ ;  /* 0x0000002818167824 */ /* 0x000fea00078e02ff */
[-C--:B------:R-:W-:Y:S02]  /*7370*/  LEA R22, P3, R22, R20.reuse, 0x2 ;  /* 0x0000001416167211 */ /* 0x080fe400078610ff */
[----:B------:R-:W4:Y:S08]  /*7380*/  LDC R6, c[0x0][0x270] ;  /* 0x00009c00ff067b82 */ /* 0x000f300000000800 */
[----:B-1----:R-:W1:Y:S01]  /*7390*/  LDC R7, c[0x0][0x270] ;  /* 0x00009c00ff077b82 */ /* 0x002e620000000800 */
[----:B----4-:R-:W-:Y:S04]  /*73a0*/  IMAD R5, R6, UR37, RZ ;  /* 0x0000002506057c24 */ /* 0x010fe8000f8e02ff */
[----:B------:R-:W-:Y:S01]  /*73b0*/  IMAD R5, R5, 0x38, RZ ;  /* 0x0000003805057824 */ /* 0x000fe200078e02ff */
[----:B--2---:R2:W-:Y:S04]  /*73c0*/  @P0 STL [R1+0x64], R28 ;  /* 0x0000641c01000387 */ /* 0x0045e80000100800 */
[----:B---3--:R3:W-:Y:S04]  /*73d0*/  @P0 STL [R1+0x68], R29 ;  /* 0x0000681d01000387 */ /* 0x0087e80000100800 */
[----:B------:R4:W5:Y:S01]  /*73e0*/  LDL.LU R30, [R1+0xc0] ;  /* 0x0000c000011e7983 */ /* 0x0009620000300800 */
[C---:B--2---:R-:W-:Y:S02]  /*73f0*/  IMAD.SHL.U32 R28, R24.reuse, 0x20, RZ ;  /* 0x00000020181c7824 */ /* 0x044fe400078e00ff */
[----:B------:R-:W-:Y:S02]  /*7400*/  IMAD R24, R24, 0x30, RZ ;  /* 0x0000003018187824 */ /* 0x000fe400078e02ff */
[----:B---3--:R-:W-:Y:S01]  /*7410*/  IMAD R29, R23, UR37, RZ ;  /* 0x00000025171d7c24 */ /* 0x008fe2000f8e02ff */
[-C--:B------:R-:W-:Y:S01]  /*7420*/  LEA R28, P1, R28, R20.reuse, 0x2 ;  /* 0x000000141c1c7211 */ /* 0x080fe200078210ff */
[----:B------:R-:W-:Y:S01]  /*7430*/  IMAD R23, R6, UR37, RZ ;  /* 0x0000002506177c24 */ /* 0x000fe2000f8e02ff */
[CC--:B------:R-:W-:Y:S01]  /*7440*/  LEA R6, P2, R24.reuse, R20.reuse, 0x2 ;  /* 0x0000001418067211 */ /* 0x0c0fe200078410ff */
[----:B------:R-:W-:Y:S02]  /*7450*/  IMAD.SHL.U32 R29, R29, 0x20, RZ ;  /* 0x000000201d1d7824 */ /* 0x000fe400078e00ff */
[----:B------:R-:W-:Y:S03]  /*7460*/  IMAD R23, R23, 0x28, RZ ;  /* 0x0000002817177824 */ /* 0x000fe600078e02ff */
[-C--:B------:R-:W-:Y:S02]  /*7470*/  LEA.HI.X.SX32 R29, R29, R21.reuse, 0x2, P1 ;  /* 0x000000151d1d7211 */ /* 0x080fe400008f16ff */
[-C--:B------:R-:W-:Y:S02]  /*7480*/  LEA.HI.X.SX32 R23, R23, R21.reuse, 0x2, P3 ;  /* 0x0000001517177211 */ /* 0x080fe400018f16ff */
[-C--:B------:R-:W-:Y:S01]  /*7490*/  LEA R4, P1, R5, R20.reuse, 0x2 ;  /* 0x0000001405047211 */ /* 0x080fe200078210ff */
[----:B------:R2:W-:Y:S01]  /*74a0*/  REDG.E.ADD.F32.FTZ.RN.STRONG.GPU desc[UR4][R28.64], R8 ;  /* 0x000000081c0079a6 */ /* 0x0005e2000c10f384 */
[----:B-1----:R-:W-:Y:S01]  /*74b0*/  IMAD R5, R7, UR37, RZ ;  /* 0x0000002507057c24 */ /* 0x002fe2000f8e02ff */
[-C--:B------:R-:W-:Y:S01]  /*74c0*/  LEA.HI.X.SX32 R7, R24, R21.reuse, 0x2, P2 ;  /* 0x0000001518077211 */ /* 0x080fe200010f16ff */
[----:B------:R-:W-:Y:S01]  /*74d0*/  VIADD R24, R249, 0x20 ;  /* 0x00000020f9187836 */ /* 0x000fe20000000000 */
[----:B------:R1:W-:Y:S01]  /*74e0*/  REDG.E.ADD.F32.FTZ.RN.STRONG.GPU desc[UR4][R22.64], R9 ;  /* 0x00000009160079a6 */ /* 0x0003e2000c10f384 */
[----:B------:R-:W-:Y:S03]  /*74f0*/  IMAD R5, R5, 0x38, RZ ;  /* 0x0000003805057824 */ /* 0x000fe600078e02ff */
[----:B------:R3:W-:Y:S02]  /*7500*/  REDG.E.ADD.F32.FTZ.RN.STRONG.GPU desc[UR4][R6.64], R10 ;  /* 0x0000000a060079a6 */ /* 0x0007e4000c10f384 */
[-C--:B------:R-:W-:Y:S05]  /*7510*/  LEA.HI.X.SX32 R5, R5, R21.reuse, 0x2, P1 ;  /* 0x0000001505057211 */ /* 0x080fea00008f16ff */
[----:B------:R4:W-:Y:S04]  /*7520*/  REDG.E.ADD.F32.FTZ.RN.STRONG.GPU desc[UR4][R4.64], R11 ;  /* 0x0000000b040079a6 */ /* 0x0009e8000c10f384 */
[----:B------:R4:W-:Y:S04]  /*7530*/  REDG.E.ADD.F32.FTZ.RN.STRONG.GPU desc[UR4][R20.64+0x80], R16 ;  /* 0x00008010140079a6 */ /* 0x0009e8000c10f384 */
[----:B------:R4:W-:Y:S04]  /*7540*/  REDG.E.ADD.F32.FTZ.RN.STRONG.GPU desc[UR4][R250.64+0x80], R17 ;  /* 0x00008011fa0079a6 */ /* 0x0009e8000c10f384 */
[----:B--2---:R2:W5:Y:S04]  /*7550*/  LDL.LU.64 R28, [R1+0xb8] ;  /* 0x0000b800011c7983 */ /* 0x0045680000300a00 */
[----:B-1----:R2:W5:Y:S04]  /*7560*/  LDL.LU.64 R22, [R1+0xb0] ;  /* 0x0000b00001167983 */ /* 0x0025680000300a00 */
[----:B------:R-:W2:Y:S01]  /*7570*/  LDL.64 R8, [R1+0x48] ;  /* 0x0000480001087983 */ /* 0x000ea20000100a00 */
[C---:B---3--:R-:W-:Y:S03]  /*7580*/  IMAD.IADD R7, R248.reuse, 0x1, R24 ;  /* 0x00000001f8077824 */ /* 0x048fe600078e0218 */
[----:B------:R-:W3:Y:S01]  /*7590*/  LDL R6, [R1+0x2c] ;  /* 0x00002c0001067983 */ /* 0x000ee20000100800 */
[----:B----4-:R-:W-:Y:S03]  /*75a0*/  VIADD R5, R249, 0x20 ;  /* 0x00000020f9057836 */ /* 0x010fe60000000000 */
[----:B------:R-:W4:Y:S01]  /*75b0*/  LDL R10, [R1+0x70] ;  /* 0x00007000010a7983 */ /* 0x000f220000100800 */
[C---:B------:R-:W-:Y:S02]  /*75c0*/  IMAD.IADD R4, R248.reuse, 0x1, R7 ;  /* 0x00000001f8047824 */ /* 0x040fe400078e0207 */
[----:B------:R-:W-:Y:S01]  /*75d0*/  IMAD.MOV.U32 R11, RZ, RZ, R25 ;  /* 0x000000ffff0b7224 */ /* 0x000fe200078e0019 */
[----:B------:R1:W5:Y:S04]  /*75e0*/  LDL.LU.64 R26, [R1+0xa8] ;  /* 0x0000a800011a7983 */ /* 0x0003680000300a00 */
[----:B------:R1:W5:Y:S01]  /*75f0*/  LDL.LU.64 R24, [R1+0xa0] ;  /* 0x0000a00001187983 */ /* 0x0003620000300a00 */
[----:B--2---:R-:W-:Y:S01]  /*7600*/  IMAD.MOV.U32 R246, RZ, RZ, R8 ;  /* 0x000000fffff67224 */ /* 0x004fe200078e0008 */
[CC--:B------:R-:W-:Y:S01]  /*7610*/  LEA R8, P1, R5.reuse, R20.reuse, 0x2 ;  /* 0x0000001405087211 */ /* 0x0c0fe200078210ff */
[----:B------:R-:W-:Y:S02]  /*7620*/  IMAD.MOV.U32 R247, RZ, RZ, R9 ;  /* 0x000000fffff77224 */ /* 0x000fe400078e0009 */
[----:B---3--:R-:W-:Y:S01]  /*7630*/  IMAD.MOV.U32 R245, RZ, RZ, R6 ;  /* 0x000000fffff57224 */ /* 0x008fe200078e0006 */
[-C--:B------:R-:W-:Y:S01]  /*7640*/  LEA.HI.X.SX32 R9, R5, R21.reuse, 0x2, P1 ;  /* 0x0000001505097211 */ /* 0x080fe200008f16ff */
[----:B------:R-:W-:Y:S01]  /*7650*/  IMAD.IADD R5, R248, 0x1, R4 ;  /* 0x00000001f8057824 */ /* 0x000fe200078e0204 */
[CC--:B------:R-:W-:Y:S01]  /*7660*/  LEA R6, P2, R7.reuse, R20.reuse, 0x2 ;  /* 0x0000001407067211 */ /* 0x0c0fe200078410ff */
[----:B------:R-:W-:Y:S01]  /*7670*/  IMAD.MOV.U32 R244, RZ, RZ, R246 ;  /* 0x000000fffff47224 */ /* 0x000fe200078e00f6 */
[CC--:B------:R-:W-:Y:S01]  /*7680*/  LEA R16, P1, R4.reuse, R20.reuse, 0x2 ;  /* 0x0000001404107211 */ /* 0x0c0fe200078210ff */
[----:B------:R2:W-:Y:S01]  /*7690*/  REDG.E.ADD.F32.FTZ.RN.STRONG.GPU desc[UR4][R8.64], R18 ;  /* 0x00000012080079a6 */ /* 0x0005e2000c10f384 */
[-C--:B------:R-:W-:Y:S01]  /*76a0*/  LEA.HI.X.SX32 R7, R7, R21.reuse, 0x2, P2 ;  /* 0x0000001507077211 */ /* 0x080fe200010f16ff */
[----:B------:R-:W-:Y:S01]  /*76b0*/  IMAD.MOV.U32 R246, RZ, RZ, R11 ;  /* 0x000000fffff67224 */ /* 0x000fe200078e000b */
[-C--:B------:R-:W-:Y:S01]  /*76c0*/  LEA.HI.X.SX32 R17, R4, R21.reuse, 0x2, P1 ;  /* 0x0000001504117211 */ /* 0x080fe200008f16ff */
[----:B------:R-:W-:Y:S02]  /*76d0*/  IMAD.IADD R4, R248, 0x1, R5 ;  /* 0x00000001f8047824 */ /* 0x000fe400078e0205 */
[----:B------:R3:W-:Y:S04]  /*76e0*/  REDG.E.ADD.F32.FTZ.RN.STRONG.GPU desc[UR4][R6.64], R19 ;  /* 0x00000013060079a6 */ /* 0x0007e8000c10f384 */
[----:B------:R-:W-:Y:S01]  /*76f0*/  REDG.E.ADD.F32.FTZ.RN.STRONG.GPU desc[UR4][R16.64], R12 ;  /* 0x0000000c100079a6 */ /* 0x000fe2000c10f384 */
[----:B--2---:R-:W-:Y:S01]  /*7700*/  IMAD.MOV.U32 R18, RZ, RZ, R245 ;  /* 0x000000ffff127224 */ /* 0x004fe200078e00f5 */
[-C--:B------:R-:W-:Y:S01]  /*7710*/  LEA R8, P2, R4, R20.reuse, 0x2 ;  /* 0x0000001404087211 */ /* 0x080fe200078410ff */
[----:B------:R-:W-:Y:S02]  /*7720*/  IMAD.MOV.U32 R245, RZ, RZ, R247 ;  /* 0x000000fffff57224 */ /* 0x000fe400078e00f7 */
[----:B----4-:R-:W-:Y:S01]  /*7730*/  IMAD.MOV.U32 R247, RZ, RZ, R10 ;  /* 0x000000fffff77224 */ /* 0x010fe200078e000a */
[CC--:B------:R-:W-:Y:S01]  /*7740*/  LEA R10, P1, R5.reuse, R20.reuse, 0x2 ;  /* 0x00000014050a7211 */ /* 0x0c0fe200078210ff */
[----:B---3--:R-:W-:Y:S01]  /*7750*/  IMAD.IADD R7, R248, 0x1, R4 ;  /* 0x00000001f8077824 */ /* 0x008fe200078e0204 */
[-C--:B------:R-:W-:Y:S02]  /*7760*/  LEA.HI.X.SX32 R9, R4, R21.reuse, 0x2, P2 ;  /* 0x0000001504097211 */ /* 0x080fe400010f16ff */
[-C--:B------:R-:W-:Y:S01]  /*7770*/  LEA.HI.X.SX32 R11, R5, R21.reuse, 0x2, P1 ;  /* 0x00000015050b7211 */ /* 0x080fe200008f16ff */
[----:B------:R-:W-:Y:S01]  /*7780*/  VIADD R5, R249, 0x40 ;  /* 0x00000040f9057836 */ /* 0x000fe20000000000 */
[CC--:B------:R-:W-:Y:S03]  /*7790*/  LEA R6, P1, R7.reuse, R20.reuse, 0x2 ;  /* 0x0000001407067211 */ /* 0x0c0fe600078210ff */
[----:B------:R2:W-:Y:S01]  /*77a0*/  REDG.E.ADD.F32.FTZ.RN.STRONG.GPU desc[UR4][R10.64], R13 ;  /* 0x0000000d0a0079a6 */ /* 0x0005e2000c10f384 */
[-C--:B------:R-:W-:Y:S03]  /*77b0*/  LEA.HI.X.SX32 R7, R7, R21.reuse, 0x2, P1 ;  /* 0x0000001507077211 */ /* 0x080fe600008f16ff */
[----:B------:R3:W-:Y:S04]  /*77c0*/  REDG.E.ADD.F32.FTZ.RN.STRONG.GPU desc[UR4][R8.64], R14 ;  /* 0x0000000e080079a6 */ /* 0x0007e8000c10f384 */
[----:B------:R4:W-:Y:S04]  /*77d0*/  REDG.E.ADD.F32.FTZ.RN.STRONG.GPU desc[UR4][R6.64], R15 ;  /* 0x0000000f060079a6 */ /* 0x0009e8000c10f384 */
[----:B------:R-:W-:Y:S04]  /*77e0*/  REDG.E.ADD.F32.FTZ.RN.STRONG.GPU desc[UR4][R20.64+0x100], R68 ;  /* 0x00010044140079a6 */ /* 0x000fe8000c10f384 */
[----:B------:R-:W-:Y:S01]  /*77f0*/  REDG.E.ADD.F32.FTZ.RN.STRONG.GPU desc[UR4][R250.64+0x100], R69 ;  /* 0x00010045fa0079a6 */ /* 0x000fe2000c10f384 */
[C---:B--2---:R-:W-:Y:S01]  /*7800*/  IMAD.IADD R10, R248.reuse, 0x1, R5 ;  /* 0x00000001f80a7824 */ /* 0x044fe200078e0205 */
[CC--:B---3--:R-:W-:Y:S03]  /*7810*/  LEA R8, P1, R5.reuse, R20.reuse, 0x2 ;  /* 0x0000001405087211 */ /* 0x0c8fe600078210ff */
[----:B------:R-:W-:Y:S01]  /*7820*/  IMAD.IADD R4, R248, 0x1, R10 ;  /* 0x00000001f8047824 */ /* 0x000fe200078e020a */
[-C--:B----4-:R-:W-:Y:S02]  /*7830*/  LEA R6, P2, R10, R20.reuse, 0x2 ;  /* 0x000000140a067211 */ /* 0x090fe400078410ff */
[-C--:B------:R-:W-:Y:S01]  /*7840*/  LEA.HI.X.SX32 R9, R5, R21.reuse, 0x2, P1 ;  /* 0x0000001505097211 */ /* 0x080fe200008f16ff */
[----:B------:R-:W-:Y:S01]  /*7850*/  IMAD.IADD R5, R248, 0x1, R4 ;  /* 0x00000001f8057824 */ /* 0x000fe200078e0204 */
[-C--:B------:R-:W-:Y:S02]  /*7860*/  LEA.HI.X.SX32 R7, R10, R21.reuse, 0x2, P2 ;  /* 0x000000150a077211 */ /* 0x080fe400010f16ff */
[CC--:B------:R-:W-:Y:S01]  /*7870*/  LEA R12, P1, R4.reuse, R20.reuse, 0x2 ;  /* 0x00000014040c7211 */ /* 0x0c0fe200078210ff */
[----:B------:R2:W-:Y:S03]  /*7880*/  REDG.E.ADD.F32.FTZ.RN.STRONG.GPU desc[UR4][R8.64], R70 ;  /* 0x00000046080079a6 */ /* 0x0005e6000c10f384 */
[-C--:B------:R-:W-:Y:S01]  /*7890*/  LEA.HI.X.SX32 R13, R4, R21.reuse, 0x2, P1 ;  /* 0x00000015040d7211 */ /* 0x080fe200008f16ff */
[----:B------:R3:W-:Y:S01]  /*78a0*/  REDG.E.ADD.F32.FTZ.RN.STRONG.GPU desc[UR4][R6.64], R71 ;  /* 0x00000047060079a6 */ /* 0x0007e2000c10f384 */
[----:B------:R-:W-:Y:S01]  /*78b0*/  IMAD.IADD R4, R248, 0x1, R5 ;  /* 0x00000001f8047824 */ /* 0x000fe200078e0205 */
[CC--:B------:R-:W-:Y:S02]  /*78c0*/  LEA R10, P1, R5.reuse, R20.reuse, 0x2 ;  /* 0x00000014050a7211 */ /* 0x0c0fe400078210ff */
[----:B------:R-:W-:Y:S02]  /*78d0*/  REDG.E.ADD.F32.FTZ.RN.STRONG.GPU desc[UR4][R12.64], R72 ;  /* 0x000000480c0079a6 */ /* 0x000fe4000c10f384 */
[-C--:B------:R-:W-:Y:S01]  /*78e0*/  LEA.HI.X.SX32 R11, R5, R21.reuse, 0x2, P1 ;  /* 0x00000015050b7211 */ /* 0x080fe200008f16ff */
[----:B------:R-:W-:Y:S01]  /*78f0*/  VIADD R5, R249, 0x60 ;  /* 0x00000060f9057836 */ /* 0x000fe20000000000 */
[----:B------:R-:W-:Y:S04]  /*7900*/  LDSM.16.MT88.4 R68, [R0+0x4000] ;  /* 0x004000000044783b */ /* 0x000fe80000004200 */
[----:B------:R-:W-:Y:S01]  /*7910*/  REDG.E.ADD.F32.FTZ.RN.STRONG.GPU desc[UR4][R10.64], R73 ;  /* 0x000000490a0079a6 */ /* 0x000fe2000c10f384 */
[-C--:B--2---:R-:W-:Y:S01]  /*7920*/  LEA R8, P2, R4, R20.reuse, 0x2 ;  /* 0x0000001404087211 */ /* 0x084fe200078410ff */
[----:B---3--:R-:W-:Y:S03]  /*7930*/  IMAD.IADD R7, R248, 0x1, R4 ;  /* 0x00000001f8077824 */ /* 0x008fe600078e0204 */
[-C--:B------:R-:W-:Y:S02]  /*7940*/  LEA.HI.X.SX32 R9, R4, R21.reuse, 0x2, P2 ;  /* 0x0000001504097211 */ /* 0x080fe400010f16ff */
[CC--:B------:R-:W-:Y:S03]  /*7950*/  LEA R6, P1, R7.reuse, R20.reuse, 0x2 ;  /* 0x0000001407067211 */ /* 0x0c0fe600078210ff */
[----:B------:R2:W-:Y:S01]  /*7960*/  REDG.E.ADD.F32.FTZ.RN.STRONG.GPU desc[UR4][R8.64], R74 ;  /* 0x0000004a080079a6 */ /* 0x0005e2000c10f384 */
[-C--:B------:R-:W-:Y:S05]  /*7970*/  LEA.HI.X.SX32 R7, R7, R21.reuse, 0x2, P1 ;  /* 0x0000001507077211 */ /* 0x080fea00008f16ff */
[----:B------:R3:W-:Y:S04]  /*7980*/  REDG.E.ADD.F32.FTZ.RN.STRONG.GPU desc[UR4][R6.64], R75 ;  /* 0x0000004b060079a6 */ /* 0x0007e8000c10f384 */
[----:B------:R-:W-:Y:S04]  /*7990*/  REDG.E.ADD.F32.FTZ.RN.STRONG.GPU desc[UR4][R20.64+0x180], R80 ;  /* 0x00018050140079a6 */ /* 0x000fe8000c10f384 */
[----:B------:R-:W-:Y:S04]  /*79a0*/  REDG.E.ADD.F32.FTZ.RN.STRONG.GPU desc[UR4][R250.64+0x180], R81 ;  /* 0x00018051fa0079a6 */ /* 0x000fe8000c10f384 */
[----:B------:R-:W-:Y:S01]  /*79b0*/  LDSM.16.MT88.4 R72, [R2+0x12800] ;  /* 0x012800000248783b */ /* 0x000fe20000004200 */
[C---:B--2---:R-:W-:Y:S04]  /*79c0*/  IMAD.IADD R8, R248.reuse, 0x1, R5 ;  /* 0x00000001f8087824 */ /* 0x044fe800078e0205 */
[----:B------:R-:W-:Y:S01]  /*79d0*/  IMAD.IADD R4, R248, 0x1, R8 ;  /* 0x00000001f8047824 */ /* 0x000fe200078e0208 */
[CC--:B------:R-:W-:Y:S02]  /*79e0*/  LEA R12, P2, R8.reuse, R20.reuse, 0x2 ;  /* 0x00000014080c7211 */ /* 0x0c0fe400078410ff */
[CC--:B---3--:R-:W-:Y:S02]  /*79f0*/  LEA R6, P1, R5.reuse, R20.reuse, 0x2 ;  /* 0x0000001405067211 */ /* 0x0c8fe400078210ff */
[-C--:B------:R-:W-:Y:S02]  /*7a00*/  LEA.HI.X.SX32 R13, R8, R21.reuse, 0x2, P2 ;  /* 0x00000015080d7211 */ /* 0x080fe400010f16ff */
        /* <DEDUP_REMOVED lines=192> */
.L_x_287:
[----:B------:R-:W-:Y:S02]  /*8610*/  UISETP.GT.AND UP0, UPT, UR8, UR16, UPT ;  /* 0x000000100800728c */ /* 0x000fe4000bf04270 */
[----:B------:R-:W-:Y:S04]  /*8620*/  UIADD3 UR8, UR8, -0x1, URZ ;  /* 0xffffffff08087890 */ /* 0x000fe8000fffe03f */
[----:B------:R-:W-:Y:S11]  /*8630*/  PLOP3.LUT P0, PT, PT, PT, UP0, 0x80, 0x0 ;  /* 0x000000000000781c */ /* 0x000ff60003f0f008 */
[----:B------:R-:W-:Y:S02]  /*8640*/  @!UPT UIADD3 URZ, URZ, URZ, URZ ;  /* 0x0000003f3f3ff290 */ /* 0x000fe4000fffe03f */
[----:B------:R-:W-:Y:S05]  /*8650*/  @P0 BRA `(.L_x_288) ;  /* 0xffffffc000200947 */ /* 0x000fea000383ffff */
[----:B------:R-:W2:Y:S01]  /*8660*/  LDL R85, [R1+0x74] ;  /* 0x0000740001557983 */ /* 0x000ea20000100800 */
[----:B------:R-:W-:Y:S01]  /*8670*/  ULDC UR7, c[0x0][0x38c] ;  /* 0x0000e30000077ab9 */ /* 0x000fe20000000800 */
[----:B------:R-:W-:Y:S02]  /*8680*/  ULDC UR6, c[0x0][0x390] ;  /* 0x0000e40000067ab9 */ /* 0x000fe40000000800 */
[----:B------:R-:W4:Y:S01]  /*8690*/  LDL R84, [R1+0x80] ;  /* 0x0000800001547983 */ /* 0x000f220000100800 */
[----:B------:R-:W-:Y:S01]  /*86a0*/  FMUL.FTZ R15, R49, UR7 ;  /* 0x00000007310f7c20 */ /* 0x000fe20008410000 */
[----:B------:R-:W-:Y:S01]  /*86b0*/  FMUL.FTZ R69, R48, UR7 ;  /* 0x0000000730457c20 */ /* 0x000fe20008410000 */
[----:B------:R-:W-:Y:S01]  /*86c0*/  FMUL.FTZ R100, R100, UR6 ;  /* 0x0000000664647c20 */ /* 0x000fe20008410000 */
[----:B------:R-:W-:Y:S01]  /*86d0*/  FMUL.FTZ R49, R101, UR6 ;  /* 0x0000000665317c20 */ /* 0x000fe20008410000 */
[----:B------:R-:W-:Y:S01]  /*86e0*/  FMUL.FTZ R14, R51, UR7 ;  /* 0x00000007330e7c20 */ /* 0x000fe20008410000 */
[----:B---3-5:R-:W-:Y:S01]  /*86f0*/  FMUL.FTZ R13, R45, UR7 ;  /* 0x000000072d0d7c20 */ /* 0x028fe20008410000 */
        /* <DEDUP_REMOVED lines=16> */
[----:B------:R-:W-:Y:S01]  /*8800*/  BAR.SYNC.DEFER_BLOCKING 0x0 ;  /* 0x0000000000007b1d */ /* 0x000fe20000010000 */
[----:B------:R-:W-:Y:S01]  /*8810*/  FMUL.FTZ R70, R42, UR7 ;  /* 0x000000072a467c20 */ /* 0x000fe20008410000 */
[----:B------:R-:W-:Y:S01]  /*8820*/  FMUL.FTZ R108, R108, UR6 ;  /* 0x000000066c6c7c20 */ /* 0x000fe20008410000 */
[----:B------:R-:W-:Y:S01]  /*8830*/  FMUL.FTZ R43, R109, UR6 ;  /* 0x000000066d2b7c20 */ /* 0x000fe20008410000 */
[----:B------:R-:W-:Y:S01]  /*8840*/  F2FP.F16.F32.PACK_AB R48, R48, R102 ;  /* 0x000000663030723e */ /* 0x000fe200000000ff */
        /* <DEDUP_REMOVED lines=123> */
[----:B------:R-:W-:-:S03]  /*9000*/  PLOP3.LUT P0, PT, PT, PT, UP0, 0x80, 0x0 ;  /* 0x000000000000781c */ /* 0x000fc60003f0f008 */
[----:B------:R-:W-:Y:S01]  /*9010*/  @UP0 UIADD3 UR20, UR13, UR8, URZ ;  /* 0x000000080d140290 */ /* 0x000fe2000fffe03f */
[----:B------:R-:W-:Y:S01]  /*9020*/  @UP0 UMOV UR19, UR12 ;  /* 0x0000000c00130c82 */ /* 0x000fe20008000000 */
        /* <DEDUP_REMOVED lines=63> */
.L_x_289:
        /* <DEDUP_REMOVED lines=19> */
.L_x_290:
[----:B------:R-:W-:Y:S01]  /*9550*/  BAR.SYNC.DEFER_BLOCKING 0x0 ;  /* 0x0000000000007b1d */ /* 0x000fe20000010000 */
[----:B------:R-:W-:Y:S01]  /*9560*/  USHF.R.S32.HI UR11, URZ, 0x1f, UR8 ;  /* 0x0000001f3f0b7899 */ /* 0x000fe20008011408 */
[----:B-12---:R-:W-:Y:S01]  /*9570*/  SHF.R.S32.HI R4, RZ, 0x1f, R11 ;  /* 0x0000001fff047819 */ /* 0x006fe2000001140b */
        /* <DEDUP_REMOVED lines=20> */
[----:B------:R1:W2:Y:S01]  /*96c0*/  LDS.128 R36, [R96+0xd000] ;  /* 0x00d0000060247984 */ /* 0x0002a20000000c00 */
        /* <DEDUP_REMOVED lines=29> */
.L_x_292:
[----:B------:R-:W-:Y:S05]  /*98a0*/  BSYNC B0 ;  /* 0x0000000000007941 */ /* 0x000fea0003800000 */
.L_x_291:
        /* <DEDUP_REMOVED lines=20> */
.L_x_294:
[----:B------:R-:W-:Y:S05]  /*99f0*/  BSYNC B0 ;  /* 0x0000000000007941 */ /* 0x000fea0003800000 */
.L_x_293:
        /* <DEDUP_REMOVED lines=35> */
.L_x_296:
[----:B------:R-:W-:Y:S05]  /*9c30*/  BSYNC B0 ;  /* 0x0000000000007941 */ /* 0x000fea0003800000 */
.L_x_295:
        /* <DEDUP_REMOVED lines=19> */
.L_x_269:
[----:B------:R-:W-:Y:S05]  /*9d70*/  BSYNC B1 ;  /* 0x0000000000017941 */ /* 0x000fea0003800000 */
.L_x_255:
        /* <DEDUP_REMOVED lines=8> */
.L_x_297:
[----:B------:R-:W-:Y:S05]  /*9e00*/  EXIT ;  /* 0x000000000000794d */ /* 0x000fea0003800000 */
.L_x_299:
        /* <DEDUP_REMOVED lines=15> */
.L_x_809:


//--------------------- .text._ZN5flash44flash_bwd_dq_dk_dv_loop_seqk_parallel_kernelI23Flash_bwd_kernel_traitsILi192ELi64ELi64ELi8ELi4ELi2ELi2ELb1ELb1EN7cutlass6half_tE19Flash_kernel_traitsILi192ELi64ELi64ELi8ES3_EELb0ELb1ELb0ELb0ELb0ELb0ELb1EEEvNS_16Flash_bwd_paramsE --------------------------
	.section	.text._ZN5flash44flash_bwd_dq_dk_dv_loop_seqk_parallel_kernelI23Flash_bwd_kernel_traitsILi192ELi64ELi64ELi8ELi4ELi2ELi2ELb1ELb1EN7cutlass6half_tE19Flash_kernel_traitsILi192ELi64ELi64ELi8ES3_EELb0ELb1ELb0ELb0ELb0ELb0ELb1EEEvNS_16Flash_bwd_paramsE,"ax",@progbits
	.align	128
        .global         _ZN5flash44flash_bwd_dq_dk_dv_loop_seqk_parallel_kernelI23Flash_bwd_kernel_traitsILi192ELi64ELi64ELi8ELi4ELi2ELi2ELb1ELb1EN7cutlass6half_tE19Flash_kernel_traitsILi192ELi64ELi64ELi8ES3_EELb0ELb1ELb0ELb0ELb0ELb0ELb1EEEvNS_16Flash_bwd_paramsE
        .type           _ZN5flash44flash_bwd_dq_dk_dv_loop_seqk_parallel_kernelI23Flash_bwd_kernel_traitsILi192ELi64ELi64ELi8ELi4ELi2ELi2ELb1ELb1EN7cutlass6half_tE19Flash_kernel_traitsILi192ELi64ELi64ELi8ES3_EELb0ELb1ELb0ELb0ELb0ELb0ELb1EEEvNS_16Flash_bwd_paramsE,@function
        .size           _ZN5flash44flash_bwd_dq_dk_dv_loop_seqk_parallel_kernelI23Flash_bwd_kernel_traitsILi192ELi64ELi64ELi8ELi4ELi2ELi2ELb1ELb1EN7cutlass6half_tE19Flash_kernel_traitsILi192ELi64ELi64ELi8ES3_EELb0ELb1ELb0ELb0ELb0ELb0ELb1EEEvNS_16Flash_bwd_paramsE,(.L_x_810 - _ZN5flash44flash_bwd_dq_dk_dv_loop_seqk_parallel_kernelI23Flash_bwd_kernel_traitsILi192ELi64ELi64ELi8ELi4ELi2ELi2ELb1ELb1EN7cutlass6half_tE19Flash_kernel_traitsILi192ELi64ELi64ELi8ES3_EELb0ELb1ELb0ELb0ELb0ELb0ELb1EEEvNS_16Flash_bwd_paramsE)
        .other          _ZN5flash44flash_bwd_dq_dk_dv_loop_seqk_parallel_kernelI23Flash_bwd_kernel_traitsILi192ELi64ELi64ELi8ELi4ELi2ELi2ELb1ELb1EN7cutlass6half_tE19Flash_kernel_traitsILi192ELi64ELi64ELi8ES3_EELb0ELb1ELb0ELb0ELb0ELb0ELb1EEEvNS_16Flash_bwd_paramsE,@"STO_CUDA_ENTRY STV_DEFAULT"
_ZN5flash44flash_bwd_dq_dk_dv_loop_seqk_parallel_kernelI23Flash_bwd_kernel_traitsILi192ELi64ELi64ELi8ELi4ELi2ELi2ELb1ELb1EN7cutlass6half_tE19Flash_kernel_traitsILi192ELi64ELi64ELi8ES3_EELb0ELb1ELb0ELb0ELb0ELb0ELb1EEEvNS_16Flash_bwd_paramsE:
.text._ZN5flash44flash_bwd_dq_dk_dv_loop_seqk_parallel_kernelI23Flash_bwd_kernel_traitsILi192ELi64ELi64ELi8ELi4ELi2ELi2ELb1ELb1EN7cutlass6half_tE19Flash_kernel_traitsILi192ELi64ELi64ELi8ES3_EELb0ELb1ELb0ELb0ELb0ELb0ELb1EEEvNS_16Flash_bwd_paramsE:
        /* <DEDUP_REMOVED lines=184> */
.L_x_344:
        /* <DEDUP_REMOVED lines=67> */
.L_x_300:
        /* <DEDUP_REMOVED lines=27> */
[----:B------:R-:W-:Y:S01]  /*1160*/  UIMAD UR51, UR57, UR26, URZ ;  /* 0x0000001a393372a4 */ /* 0x000fe2000f8e023f */
[----:B------:R-:W1:Y:S01]  /*1170*/  I2F.RP R4, R8 ;  /* 0x0000000800047306 */ /* 0x000e620000209400 */
[----:B------:R-:W-:Y:S01]  /*1180*/  ULDC.64 UR32, c[0x0][0x240] ;  /* 0x0000900000207ab9 */ /* 0x000fe20000000a00 */
        /* <DEDUP_REMOVED lines=20> */
[----:B------:R-:W-:Y:S01]  /*12d0*/  @UP0 ULDC.64 UR26, c[0x0][0x248] ;  /* 0x00009200001a0ab9 */ /* 0x000fe20000000a00 */
        /* <DEDUP_REMOVED lines=13> */
[----:B------:R-:W-:-:S02]  /*13b0*/  ULOP3.LUT UR20, UR31, 0xffffffc0, URZ, 0xc0, !UPT ;  /* 0xffffffc01f147892 */ /* 0x000fc4000f8ec03f */
[----:B------:R-:W-:Y:S01]  /*13c0*/  UIADD3 UR48, UR15, UR5, URZ ;  /* 0x000000050f307290 */ /* 0x000fe2000fffe03f */
        /* <DEDUP_REMOVED lines=9> */
[----:B------:R-:W-:Y:S01]  /*1460*/  @UP1 UIADD3 UR48, UR13, UR5, URZ ;  /* 0x000000050d301290 */ /* 0x000fe2000fffe03f */
[C---:B------:R-:W-:Y:S01]  /*1470*/  IMAD R5, R8.reuse, R6, R5 ;  /* 0x0000000608057224 */ /* 0x040fe200078e0205 */
[----:B------:R-:W-:Y:S02]  /*1480*/  USHF.R.S32.HI UR40, URZ, 0x1f, UR20 ;  /* 0x0000001f3f287899 */ /* 0x000fe40008011414 */
[----:B------:R-:W-:Y:S02]  /*1490*/  UIADD3 UR5, UP2, UR20, UR37, URZ ;  /* 0x0000002514057290 */ /* 0x000fe4000ff5e03f */
[----:B------:R-:W-:Y:S01]  /*14a0*/  ISETP.GT.U32.AND P1, PT, R8, R5, PT ;  /* 0x000000050800720c */ /* 0x000fe20003f24070 */
[----:B------:R-:W-:Y:S02]  /*14b0*/  USEL UR56, UR14, UR12, !UP1 ;  /* 0x0000000c0e387287 */ /* 0x000fe4000c800000 */
[----:B------:R-:W-:Y:S02]  /*14c0*/  UIADD3.X UR14, UR40, UR44, URZ, UP2, !UPT ;  /* 0x0000002c280e7290 */ /* 0x000fe400097fe43f */
[----:B------:R-:W-:Y:S01]  /*14d0*/  UIMAD UR11, UR11, UR5, URZ ;  /* 0x000000050b0b72a4 */ /* 0x000fe2000f8e023f */
[----:B------:R-:W-:Y:S01]  /*14e0*/  ULDC.U8 UR25, c[0x0][0x480] ;  /* 0x0001200000197ab9 */ /* 0x000fe20000000000 */
[----:B------:R-:W-:Y:S01]  /*14f0*/  @UP0 UIADD3 UR19, UR21, UR35, URZ ;  /* 0x0000002315130290 */ /* 0x000fe2000fffe03f */
        /* <DEDUP_REMOVED lines=14> */
[----:B------:R-:W-:Y:S02]  /*15e0*/  @UP0 UIMAD UR19, UR19, UR25, URZ ;  /* 0x00000019131302a4 */ /* 0x000fe4000f8e023f */
[----:B------:R-:W-:Y:S02]  /*15f0*/  @!UP3 UIMAD UR10, UR47, UR61, UR57 ;  /* 0x0000003d2f0ab2a4 */ /* 0x000fe4000f8e0239 */
[----:B------:R-:W-:Y:S01]  /*1600*/  @P0 VIADD R4, R4, 0x1 ;  /* 0x0000000104040836 */ /* 0x000fe20000000000 */
[----:B------:R-:W-:Y:S01]  /*1610*/  @UP3 ULDC UR5, c[0x0][0x2e4] ;  /* 0x0000b90000053ab9 */ /* 0x000fe20000000800 */
[----:B------:R-:W-:Y:S01]  /*1620*/  @!UP1 UIADD3 UR50, UR39, UR45, URZ ;  /* 0x0000002d27329290 */ /* 0x000fe2000fffe03f */
[----:B------:R-:W-:Y:S01]  /*1630*/  PLOP3.LUT P0, PT, PT, PT, UP3, 0x80, 0x0 ;  /* 0x000000000000781c */ /* 0x000fe20003f0f038 */
[----:B------:R-:W-:Y:S01]  /*1640*/  IMAD.MOV.U32 R18, RZ, RZ, R4 ;  /* 0x000000ffff127224 */ /* 0x000fe200078e0004 */
[----:B------:R-:W-:Y:S02]  /*1650*/  @UP3 UIMAD UR15, UR57, UR5, UR11 ;  /* 0x00000005390f32a4 */ /* 0x000fe4000f8e020b */
[----:B------:R-:W-:-:S02]  /*1660*/  USEL UR53, UR49, URZ, UP4 ;  /* 0x0000003f31357287 */ /* 0x000fc4000a000000 */
        /* <DEDUP_REMOVED lines=25> */
.L_x_302:
        /* <DEDUP_REMOVED lines=13> */
.L_x_303:
        /* <DEDUP_REMOVED lines=11> */
.L_x_304:
[----:B------:R-:W-:-:S04]  /*1980*/  UIMAD UR5, UR47, UR61, UR57 ;  /* 0x0000003d2f0572a4 */ /* 0x000fc8000f8e0239 */
[----:B------:R-:W-:-:S12]  /*1990*/  UIMAD UR5, UR5, UR60, URZ ;  /* 0x0000003c050572a4 */ /* 0x000fd8000f8e023f */
.L_x_305:
[----:B------:R-:W2:Y:S01]  /*19a0*/  LDL.64 R4, [R1+0x48] ;  /* 0x0000480001047983 */ /* 0x000ea20000100a00 */
[----:B------:R-:W1:Y:S01]  /*19b0*/  LDC.64 R20, c[0x0][0x420] ;  /* 0x00010800ff147b82 */ /* 0x000e620000000a00 */
[----:B------:R-:W-:Y:S02]  /*19c0*/  ULDC UR11, c[0x0][0x2dc] ;  /* 0x0000b700000b7ab9 */ /* 0x000fe40000000800 */
        /* <DEDUP_REMOVED lines=50> */
[----:B------:R-:W-:Y:S01]  /*1cf0*/  UIMAD UR11, UR43, UR38, URZ ;  /* 0x000000262b0b72a4 */ /* 0x000fe2000f8e023f */
[----:B------:R-:W-:Y:S01]  /*1d00*/  IMAD.IADD R22, R30, 0x1, -R8 ;  /* 0x000000011e167824 */ /* 0x000fe200078e0a08 */
[----:B------:R-:W-:Y:S01]  /*1d10*/  UIADD3.X UR8, UR53, UR8, UR48, UP2, UP1 ;  /* 0x0000000835087290 */ /* 0x000fe200097e2430 */
[----:B------:R-:W-:Y:S01]  /*1d20*/  IMAD R9, R9, UR32, RZ ;  /* 0x0000002009097c24 */ /* 0x000fe2000f8e02ff */
[----:B------:R-:W-:Y:S01]  /*1d30*/  IADD3 R10, P2, R10, UR58, RZ ;  /* 0x0000003a0a0a7c10 */ /* 0x000fe2000ff5e0ff */
[----:B------:R-:W-:Y:S01]  /*1d40*/  IMAD R8, R26, UR13, R22 ;  /* 0x0000000d1a087c24 */ /* 0x000fe2000f8e0216 */
[----:B------:R-:W-:Y:S01]  /*1d50*/  UISETP.LT.AND UP1, UPT, URZ, UR16, UPT ;  /* 0x000000103f00728c */ /* 0x000fe2000bf21270 */
[----:B------:R-:W-:Y:S01]  /*1d60*/  IMAD R13, R5, UR33, R9 ;  /* 0x00000021050d7c24 */ /* 0x000fe2000f8e0209 */
[----:B------:R-:W-:Y:S01]  /*1d70*/  UMOV UR13, UR30 ;  /* 0x0000001e000d7c82 */ /* 0x000fe20008000000 */
[----:B------:R-:W-:Y:S01]  /*1d80*/  IMAD.WIDE.U32 R6, R12, UR57, R6 ;  /* 0x000000390c067c25 */ /* 0x000fe2000f8e0006 */
[C---:B------:R-:W-:Y:S01]  /*1d90*/  IADD3 R5, P0, R8.reuse, UR10, RZ ;  /* 0x0000000a08057c10 */ /* 0x040fe2000ff1e0ff */
[----:B------:R-:W-:Y:S01]  /*1da0*/  USEL UR16, URZ, UR16, !UP1 ;  /* 0x000000103f107287 */ /* 0x000fe2000c800000 */
[----:B------:R-:W-:Y:S01]  /*1db0*/  IADD3.X R11, R11, UR52, R13, P2, !PT ;  /* 0x000000340b0b7c10 */ /* 0x000fe200097fe40d */
[----:B------:R-:W-:Y:S01]  /*1dc0*/  VIADD R9, R7, UR17 ;  /* 0x0000001107097c36 */ /* 0x000fe20008000000 */
[----:B------:R-:W-:Y:S01]  /*1dd0*/  LEA.HI.X.SX32 R8, R8, UR8, 0x1, P0 ;  /* 0x0000000808087c11 */ /* 0x000fe200080f0eff */
[----:B------:R-:W-:Y:S01]  /*1de0*/  UIMAD UR8, UR57, UR39, UR11 ;  /* 0x00000027390872a4 */ /* 0x000fe2000f8e020b */
[----:B------:R-:W-:Y:S01]  /*1df0*/  LEA R16, P0, R5, UR22, 0x2 ;  /* 0x0000001605107c11 */ /* 0x000fe2000f8010ff */
[----:B------:R-:W-:-:S03]  /*1e00*/  UISETP.GT.AND UP1, UPT, UR46, UR16, UPT ;  /* 0x000000102e00728c */ /* 0x000fc6000bf24270 */
[----:B------:R-:W-:Y:S01]  /*1e10*/  LEA.HI.X R17, R5, UR23, R8, 0x2, P0 ;  /* 0x0000001705117c11 */ /* 0x000fe200080f1408 */
[----:B------:R-:W-:Y:S01]  /*1e20*/  IMAD.MOV.U32 R8, RZ, RZ, R6 ;  /* 0x000000ffff087224 */ /* 0x000fe200078e0006 */
[----:B------:R-:W-:Y:S01]  /*1e30*/  UIMAD.WIDE UR22, UR42, 0x4, UR60 ;  /* 0x000000042a1678a5 */ /* 0x000fe2000f8e023c */
[-C--:B------:R-:W-:Y:S01]  /*1e40*/  IMAD R5, R31, R20.reuse, RZ ;  /* 0x000000141f057224 */ /* 0x080fe200078e02ff */
[----:B------:R-:W-:Y:S01]  /*1e50*/  PLOP3.LUT P0, PT, PT, PT, UP1, 0x80, 0x0 ;  /* 0x000000000000781c */ /* 0x000fe20003f0f018 */
[----:B------:R-:W-:Y:S01]  /*1e60*/  IMAD.U32 R6, RZ, RZ, UR38 ;  /* 0x00000026ff067e24 */ /* 0x000fe2000f8e00ff */
[----:B------:R3:W-:Y:S01]  /*1e70*/  STL.64 [R1+0x30], R16 ;  /* 0x0000301001007387 */ /* 0x0007e20000100a00 */
[C---:B------:R-:W-:Y:S02]  /*1e80*/  IMAD R5, R4.reuse, R21, R5 ;  /* 0x0000001504057224 */ /* 0x040fe400078e0205 */
[----:B------:R-:W-:Y:S01]  /*1e90*/  IMAD.WIDE.U32 R8, R4, R20, R8 ;  /* 0x0000001404087225 */ /* 0x000fe200078e0008 */
[----:B------:R-:W-:Y:S01]  /*1ea0*/  UMOV UR11, UR22 ;  /* 0x00000016000b7c82 */ /* 0x000fe20008000000 */
[----:B------:R-:W-:-:S02]  /*1eb0*/  UMOV UR10, UR23 ;  /* 0x00000017000a7c82 */ /* 0x000fc40008000000 */
        /* <DEDUP_REMOVED lines=29> */
.L_x_307:
        /* <DEDUP_REMOVED lines=19> */
.L_x_308:
        /* <DEDUP_REMOVED lines=38> */
.L_x_310:
[----:B------:R-:W-:Y:S05]  /*2420*/  BSYNC B0 ;  /* 0x0000000000007941 */ /* 0x000fea0003800000 */
.L_x_309:
        /* <DEDUP_REMOVED lines=19> */
.L_x_312:
[----:B------:R-:W-:Y:S05]  /*2560*/  BSYNC B0 ;  /* 0x0000000000007941 */ /* 0x000fea0003800000 */
.L_x_311:
        /* <DEDUP_REMOVED lines=32> */
.L_x_314:
[----:B------:R-:W-:Y:S05]  /*2770*/  BSYNC B0 ;  /* 0x0000000000007941 */ /* 0x000fea0003800000 */
.L_x_313:
        /* <DEDUP_REMOVED lines=21> */
.L_x_306:
        /* <DEDUP_REMOVED lines=65> */
.L_x_317:
[----:B------:R-:W-:Y:S05]  /*2ce0*/  BSYNC B0 ;  /* 0x0000000000007941 */ /* 0x000fea0003800000 */
.L_x_316:
        /* <DEDUP_REMOVED lines=44> */
.L_x_319:
[----:B------:R-:W-:Y:S05]  /*2fb0*/  BSYNC B0 ;  /* 0x0000000000007941 */ /* 0x000fea0003800000 */
.L_x_318:
        /* <DEDUP_REMOVED lines=33> */
.L_x_321:
[----:B------:R-:W-:Y:S05]  /*31d0*/  BSYNC B0 ;  /* 0x0000000000007941 */ /* 0x000fea0003800000 */
.L_x_320:
        /* <DEDUP_REMOVED lines=37> */
.L_x_323:
[----:B------:R-:W-:Y:S05]  /*3430*/  BSYNC B0 ;  /* 0x0000000000007941 */ /* 0x000fea0003800000 */
.L_x_322:
        /* <DEDUP_REMOVED lines=28> */
.L_x_325:
[----:B------:R-:W-:Y:S05]  /*3600*/  BSYNC B0 ;  /* 0x0000000000007941 */ /* 0x000fea0003800000 */
.L_x_324:
        /* <DEDUP_REMOVED lines=40> */
.L_x_327:
[----:B------:R-:W-:Y:S05]  /*3890*/  BSYNC B0 ;  /* 0x0000000000007941 */ /* 0x000fea0003800000 */
.L_x_326:
[----:B------:R-:W-:Y:S01]  /*38a0*/  UIMAD UR14, UR41, UR26, URZ ;  /* 0x0000001a290e72a4 */ /* 0x000fe2000f8e023f */
[----:B------:R-:W-:Y:S01]  /*38b0*/  SHF.R.S32.HI R5, RZ, 0x2, R22 ;  /* 0x00000002ff057819 */ /* 0x000fe20000011416 */
[----:B-1----:R-:W-:Y:S01]  /*38c0*/  IMAD.WIDE.U32 R6, R12, UR29, R34 ;  /* 0x0000001d0c067c25 */ /* 0x002fe2000f8e0022 */
[----:B------:R-:W-:Y:S01]  /*38d0*/  @P0 STS.128 [R33+0xc000], RZ ;  /* 0x00c000ff21000388 */ /* 0x000fe20000000c00 */
[----:B------:R-:W-:Y:S01]  /*38e0*/  UIMAD UR14, UR29, UR27, UR14 ;  /* 0x0000001b1d0e72a4 */ /* 0x000fe2000f8e020e */
[----:B------:R-:W-:Y:S01]  /*38f0*/  BSSY B0, `(.L_x_328) ;  /* 0x0000040000007945 */ /* 0x000fe20003800000 */
[----:B------:R-:W-:Y:S01]  /*3900*/  IMAD R5, R14, 0x10, R5 ;  /* 0x000000100e057824 */ /* 0x000fe200078e0205 */
[----:B------:R-:W-:Y:S01]  /*3910*/  IADD3 R8, P1, R6, UR36, RZ ;  /* 0x0000002406087c10 */ /* 0x000fe2000ff3e0ff */
[----:B------:R-:W-:Y:S01]  /*3920*/  IMAD.MOV.U32 R19, RZ, RZ, 0x7f800000 ;  /* 0x7f800000ff137424 */ /* 0x000fe200078e00ff */
[----:B------:R-:W-:Y:S01]  /*3930*/  @P0 STS.128 [R33+0xe000], RZ ;  /* 0x00e000ff21000388 */ /* 0x000fe20000000c00 */
[C---:B------:R-:W-:Y:S01]  /*3940*/  VIADD R6, R5.reuse, 0x8 ;  /* 0x0000000805067836 */ /* 0x040fe20000000000 */
[----:B------:R-:W-:Y:S01]  /*3950*/  SHF.L.U32 R11, R5, 0x2, RZ ;  /* 0x00000002050b7819 */ /* 0x000fe200000006ff */
[----:B------:R-:W-:Y:S01]  /*3960*/  IMAD.U32 R9, RZ, RZ, UR14 ;  /* 0x0000000eff097e24 */ /* 0x000fe2000f8e00ff */
[----:B------:R-:W-:Y:S01]  /*3970*/  ULDC.64 UR14, c[0x0][0x260] ;  /* 0x00009800000e7ab9 */ /* 0x000fe20000000a00 */
[----:B------:R-:W-:Y:S01]  /*3980*/  @P0 STS.128 [R33+0x10000], RZ ;  /* 0x010000ff21000388 */ /* 0x000fe20000000c00 */
[----:B------:R-:W-:Y:S01]  /*3990*/  ISETP.GE.AND P5, PT, R6, UR8, PT ;  /* 0x0000000806007c0c */ /* 0x000fe2000bfa6270 */
[----:B------:R-:W-:Y:S01]  /*39a0*/  IMAD R10, R27, UR14, RZ ;  /* 0x0000000e1b0a7c24 */ /* 0x000fe2000f8e02ff */
[----:B------:R-:W-:Y:S01]  /*39b0*/  IADD3.X R9, R7, UR37, R9, P1, !PT ;  /* 0x0000002507097c10 */ /* 0x000fe20008ffe409 */
[----:B------:R1:W-:Y:S01]  /*39c0*/  STL [R1+0x74], R11 ;  /* 0x0000740b01007387 */ /* 0x0003e20000100800 */
[----:B------:R-:W-:Y:S01]  /*39d0*/  SHF.R.S32.HI R6, RZ, 0x1f, R5 ;  /* 0x0000001fff067819 */ /* 0x000fe20000011405 */
[C---:B------:R-:W-:Y:S01]  /*39e0*/  IMAD R13, R18.reuse, UR15, R10 ;  /* 0x0000000f120d7c24 */ /* 0x040fe2000f8e020a */
        /* <DEDUP_REMOVED lines=48> */
.L_x_329:
[----:B------:R-:W-:Y:S05]  /*3cf0*/  BSYNC B0 ;  /* 0x0000000000007941 */ /* 0x000fea0003800000 */
.L_x_328:
        /* <DEDUP_REMOVED lines=44> */
.L_x_331:
[----:B------:R-:W-:Y:S05]  /*3fc0*/  BSYNC B0 ;  /* 0x0000000000007941 */ /* 0x000fea0003800000 */
.L_x_330:
        /* <DEDUP_REMOVED lines=63> */
[----:B------:R-:W-:Y:S01]  /*43c0*/  ULDC UR8, c[0x0][0x39c] ;  /* 0x0000e70000087ab9 */ /* 0x000fe20000000800 */
[----:B------:R-:W-:Y:S01]  /*43d0*/  ULDC UR15, c[0x0][0x2ec] ;  /* 0x0000bb00000f7ab9 */ /* 0x000fe20000000800 */
[----:B------:R-:W1:Y:S04]  /*43e0*/  LDSM.16.M88.4 R232, [R252+0x4800] ;  /* 0x00480000fce8783b */ /* 0x000e680000000200 */
[----:B-----5:R5:W-:Y:S04]  /*43f0*/  @!P6 STL [R1+0x60], R6 ;  /* 0x000060060100e387 */ /* 0x020be80000100800 */
[----:B----4-:R4:W-:Y:S01]  /*4400*/  @!P5 STL [R1+0x64], R4 ;  /* 0x000064040100d387 */ /* 0x0109e20000100800 */
[----:B-----5:R-:W-:-:S02]  /*4410*/  LEA.HI R6, R32, R30, RZ, 0x4 ;  /* 0x0000001e20067211 */ /* 0x020fc400078f20ff */
[----:B----4-:R-:W-:Y:S02]  /*4420*/  LOP3.LUT R4, R28, 0xfffffff8, RZ, 0xc0, !PT ;  /* 0xfffffff81c047812 */ /* 0x010fe400078ec0ff */
        /* <DEDUP_REMOVED lines=47> */
.L_x_334:
[----:B------:R-:W2:Y:S01]  /*4720*/  LDL R246, [R1] ;  /* 0x0000000001f67983 */ /* 0x000ea20000100800 */
[----:B------:R-:W-:Y:S03]  /*4730*/  USHF.L.U32 UR14, UR5, 0x6, URZ ;  /* 0x00000006050e7899 */ /* 0x000fe6000800063f */
[----:B---3--:R-:W3:Y:S01]  /*4740*/  LDL R245, [R1+0x4] ;  /* 0x0000040001f57983 */ /* 0x008ee20000100800 */
[----:B------:R-:W-:Y:S03]  /*4750*/  UISETP.GE.AND UP0, UPT, UR14, UR19, UPT ;  /* 0x000000130e00728c */ /* 0x000fe6000bf06270 */
[----:B------:R-:W4:Y:S01]  /*4760*/  LDL R244, [R1+0x10] ;  /* 0x0000100001f47983 */ /* 0x000f220000100800 */
[----:B------:R-:W-:Y:S03]  /*4770*/  UISETP.LT.AND UP0, UPT, UR18, UR9, UP0 ;  /* 0x000000091200728c */ /* 0x000fe60008701270 */
[----:B------:R1:W-:Y:S03]  /*4780*/  STL [R1+0xc8], R115 ;  /* 0x0000c87301007387 */ /* 0x0003e60000100800 */
[----:B------:R-:W-:Y:S01]  /*4790*/  PLOP3.LUT P0, PT, PT, PT, UP0, 0x80, 0x0 ;  /* 0x000000000000781c */ /* 0x000fe20003f0f008 */
[----:B------:R-:W0:Y:S01]  /*47a0*/  LDGDEPBAR ;  /* 0x00000000000079af */ /* 0x000e220000000000 */
[----:B------:R-:W-:Y:S03]  /*47b0*/  UISETP.GT.AND UP0, UPT, UR5, UR16, UPT ;  /* 0x000000100500728c */ /* 0x000fe6000bf04270 */
[----:B-1----:R-:W4:Y:S04]  /*47c0*/  LDL R115, [R1+0x8] ;  /* 0x0000080001737983 */ /* 0x002f280000100800 */
[----:B------:R1:W-:Y:S04]  /*47d0*/  STL [R1+0xc4], R114 ;  /* 0x0000c47201007387 */ /* 0x0003e80000100800 */
[----:B-1----:R-:W4:Y:S04]  /*47e0*/  LDL R114, [R1+0xc] ;  /* 0x00000c0001727983 */ /* 0x002f280000100800 */
[----:B------:R1:W-:Y:S04]  /*47f0*/  STL [R1+0xc0], R113 ;  /* 0x0000c07101007387 */ /* 0x0003e80000100800 */
[----:B-1----:R-:W4:Y:S04]  /*4800*/  LDL R113, [R1+0x18] ;  /* 0x0000180001717983 */ /* 0x002f280000100800 */
[----:B------:R1:W-:Y:S04]  /*4810*/  STL [R1+0xbc], R112 ;  /* 0x0000bc7001007387 */ /* 0x0003e80000100800 */
[----:B-1----:R-:W4:Y:S04]  /*4820*/  LDL R112, [R1+0x14] ;  /* 0x0000140001707983 */ /* 0x002f280000100800 */
[----:B------:R-:W-:Y:S04]  /*4830*/  STL [R1+0xb8], R111 ;  /* 0x0000b86f01007387 */ /* 0x000fe80000100800 */
[----:B------:R-:W-:Y:S04]  /*4840*/  STL [R1+0xb4], R110 ;  /* 0x0000b46e01007387 */ /* 0x000fe80000100800 */
[----:B------:R-:W-:Y:S04]  /*4850*/  STL [R1+0xb0], R109 ;  /* 0x0000b06d01007387 */ /* 0x000fe80000100800 */
[----:B------:R-:W-:Y:S04]  /*4860*/  STL [R1+0xac], R108 ;  /* 0x0000ac6c01007387 */ /* 0x000fe80000100800 */
[----:B------:R-:W-:Y:S04]  /*4870*/  STL [R1+0xa8], R107 ;  /* 0x0000a86b01007387 */ /* 0x000fe80000100800 */
[----:B------:R-:W-:Y:S04]  /*4880*/  STL [R1+0xa4], R106 ;  /* 0x0000a46a01007387 */ /* 0x000fe80000100800 */
[----:B------:R-:W-:Y:S04]  /*4890*/  STL [R1+0xa0], R105 ;  /* 0x0000a06901007387 */ /* 0x000fe80000100800 */
[----:B------:R-:W-:Y:S04]  /*48a0*/  STL [R1+0x9c], R104 ;  /* 0x00009c6801007387 */ /* 0x000fe80000100800 */
[----:B------:R1:W-:Y:S04]  /*48b0*/  STL [R1+0x98], R103 ;  /* 0x0000986701007387 */ /* 0x0003e80000100800 */
[----:B------:R1:W-:Y:S04]  /*48c0*/  STL [R1+0x94], R102 ;  /* 0x0000946601007387 */ /* 0x0003e80000100800 */
[----:B------:R1:W-:Y:S04]  /*48d0*/  STL [R1+0x90], R101 ;  /* 0x0000906501007387 */ /* 0x0003e80000100800 */
[----:B------:R1:W-:Y:S04]  /*48e0*/  STL [R1+0x8c], R100 ;  /* 0x00008c6401007387 */ /* 0x0003e80000100800 */
[----:B-1----:R-:W4:Y:S04]  /*48f0*/  LDL R103, [R1+0x50] ;  /* 0x0000500001677983 */ /* 0x002f280000100800 */
[----:B------:R-:W4:Y:S04]  /*4900*/  LDL R102, [R1+0x5c] ;  /* 0x00005c0001667983 */ /* 0x000f280000100800 */
[----:B------:R-:W4:Y:S04]  /*4910*/  LDL R101, [R1+0x54] ;  /* 0x0000540001657983 */ /* 0x000f280000100800 */
[----:B------:R-:W4:Y:S01]  /*4920*/  LDL R100, [R1+0x58] ;  /* 0x0000580001647983 */ /* 0x000f220000100800 */
[----:B------:R-:W-:Y:S04]  /*4930*/  DEPBAR.LE SB0, 0x0 ;  /* 0x000080000000791a */ /* 0x000fe80000000000 */
[----:B------:R-:W-:Y:S06]  /*4940*/  BAR.SYNC.DEFER_BLOCKING 0x0 ;  /* 0x0000000000007b1d */ /* 0x000fec0000010000 */
[----:B------:R-:W-:Y:S04]  /*4950*/  LDSM.16.M88.4 R88, [R252+-0x6000] ;  /* 0xffa00000fc58783b */ /* 0x000fe80000000200 */
[----:B--2---:R-:W-:Y:S04]  /*4960*/  LDSM.16.M88.4 R8, [R246+0xc000] ;  /* 0x00c00000f608783b */ /* 0x004fe80000000200 */
[----:B------:R-:W-:Y:S04]  /*4970*/  LDSM.16.M88.4 R68, [R246+0xc800] ;  /* 0x00c80000f644783b */ /* 0x000fe80000000200 */
[----:B---3--:R-:W-:Y:S04]  /*4980*/  LDSM.16.M88.4 R76, [R245+-0x6000] ;  /* 0xffa00000f54c783b */ /* 0x008fe80000000200 */
[----:B------:R-:W-:Y:S04]  /*4990*/  LDSM.16.M88.4 R80, [R245+-0x5800] ;  /* 0xffa80000f550783b */ /* 0x000fe80000000200 */
[----:B----4-:R-:W-:Y:S04]  /*49a0*/  LDSM.16.M88.4 R96, [R244] ;  /* 0x00000000f460783b */ /* 0x010fe80000000200 */
[----:B------:R-:W1:Y:S04]  /*49b0*/  LDSM.16.M88.4 R16, [R115] ;  /* 0x000000007310783b */ /* 0x000e680000000200 */
[----:B------:R-:W2:Y:S01]  /*49c0*/  LDSM.16.M88.4 R72, [R114] ;  /* 0x000000007248783b */ /* 0x000ea20000000200 */
[C---:B-1----:R-:W-:Y:S06]  /*49d0*/  HMMA.16816.F32 R4, R16.reuse, R8, RZ ;  /* 0x000000081004723c */ /* 0x042fec00000018ff */
[C---:B------:R-:W-:Y:S06]  /*49e0*/  HMMA.16816.F32 R8, R16.reuse, R10, RZ ;  /* 0x0000000a1008723c */ /* 0x040fec00000018ff */
[C---:B------:R-:W-:Y:S06]  /*49f0*/  HMMA.16816.F32 R12, R16.reuse, R68, RZ ;  /* 0x00000044100c723c */ /* 0x040fec00000018ff */
[----:B------:R-:W-:Y:S01]  /*4a00*/  HMMA.16816.F32 R16, R16, R70, RZ ;  /* 0x000000461010723c */ /* 0x000fe200000018ff */
[----:B------:R-:W1:Y:S04]  /*4a10*/  LDSM.16.M88.4 R84, [R113] ;  /* 0x000000007154783b */ /* 0x000e680000000200 */
[----:B------:R-:W3:Y:S01]  /*4a20*/  LDSM.16.M88.4 R68, [R252+-0x5800] ;  /* 0xffa80000fc44783b */ /* 0x000ee20000000200 */
[C---:B--2---:R-:W-:Y:S06]  /*4a30*/  HMMA.16816.F32 R4, R72.reuse, R76, R4 ;  /* 0x0000004c4804723c */ /* 0x044fec0000001804 */
[C---:B------:R-:W-:Y:S01]  /*4a40*/  HMMA.16816.F32 R8, R72.reuse, R78, R8 ;  /* 0x0000004e4808723c */ /* 0x040fe20000001808 */
[----:B------:R-:W-:Y:S05]  /*4a50*/  LDSM.16.M88.4 R76, [R115+0x2000] ;  /* 0x00200000734c783b */ /* 0x000fea0000000200 */
[C---:B------:R-:W-:Y:S06]  /*4a60*/  HMMA.16816.F32 R12, R72.reuse, R80, R12 ;  /* 0x00000050480c723c */ /* 0x040fec000000180c */
[----:B------:R-:W-:Y:S01]  /*4a70*/  HMMA.16816.F32 R16, R72, R82, R16 ;  /* 0x000000524810723c */ /* 0x000fe20000001810 */
[----:B------:R-:W2:Y:S04]  /*4a80*/  LDSM.16.M88.4 R92, [R112] ;  /* 0x00000000705c783b */ /* 0x000ea80000000200 */
[----:B------:R-:W4:Y:S04]  /*4a90*/  LDSM.16.M88.4 R72, [R244+0x800] ;  /* 0x00080000f448783b */ /* 0x000f280000000200 */
[----:B------:R-:W4:Y:S01]  /*4aa0*/  LDSM.16.M88.4 R80, [R246+0xe000] ;  /* 0x00e00000f650783b */ /* 0x000f220000000200 */
[C---:B-1----:R-:W-:Y:S06]  /*4ab0*/  HMMA.16816.F32 R4, R84.reuse, R88, R4 ;  /* 0x000000585404723c */ /* 0x042fec0000001804 */
[C---:B------:R-:W-:Y:S01]  /*4ac0*/  HMMA.16816.F32 R8, R84.reuse, R90, R8 ;  /* 0x0000005a5408723c */ /* 0x040fe20000001808 */
[----:B------:R-:W-:Y:S05]  /*4ad0*/  LDSM.16.M88.4 R88, [R245+-0x4000] ;  /* 0xffc00000f558783b */ /* 0x000fea0000000200 */
[C---:B---3--:R-:W-:Y:S06]  /*4ae0*/  HMMA.16816.F32 R12, R84.reuse, R68, R12 ;  /* 0x00000044540c723c */ /* 0x048fec000000180c */
[----:B------:R-:W-:Y:S01]  /*4af0*/  HMMA.16816.F32 R16, R84, R70, R16 ;  /* 0x000000465410723c */ /* 0x000fe20000001810 */
[----:B------:R-:W1:Y:S04]  /*4b00*/  LDSM.16.M88.4 R68, [R246+0xe800] ;  /* 0x00e80000f644783b */ /* 0x000e680000000200 */
[----:B------:R-:W3:Y:S01]  /*4b10*/  LDSM.16.M88.4 R84, [R114+0x2000] ;  /* 0x002000007254783b */ /* 0x000ee20000000200 */
[C---:B--2---:R-:W-:Y:S06]  /*4b20*/  HMMA.16816.F32 R4, R92.reuse, R96, R4 ;  /* 0x000000605c04723c */ /* 0x044fec0000001804 */
[C---:B------:R-:W-:Y:S01]  /*4b30*/  HMMA.16816.F32 R8, R92.reuse, R98, R8 ;  /* 0x000000625c08723c */ /* 0x040fe20000001808 */
[----:B------:R-:W-:Y:S05]  /*4b40*/  LDSM.16.M88.4 R96, [R252+-0x4000] ;  /* 0xffc00000fc60783b */ /* 0x000fea0000000200 */
[C---:B----4-:R-:W-:Y:S06]  /*4b50*/  HMMA.16816.F32 R12, R92.reuse, R72, R12 ;  /* 0x000000485c0c723c */ /* 0x050fec000000180c */
[----:B------:R-:W-:Y:S01]  /*4b60*/  HMMA.16816.F32 R16, R92, R74, R16 ;  /* 0x0000004a5c10723c */ /* 0x000fe20000001810 */
[----:B------:R-:W2:Y:S04]  /*4b70*/  LDSM.16.M88.4 R72, [R245+-0x3800] ;  /* 0xffc80000f548783b */ /* 0x000ea80000000200 */
[----:B------:R-:W4:Y:S01]  /*4b80*/  LDSM.16.M88.4 R92, [R113+0x2000] ;  /* 0x00200000715c783b */ /* 0x000f220000000200 */
[C---:B------:R-:W-:Y:S06]  /*4b90*/  HMMA.16816.F32 R4, R76.reuse, R80, R4 ;  /* 0x000000504c04723c */ /* 0x040fec0000001804 */
[C---:B------:R-:W-:Y:S01]  /*4ba0*/  HMMA.16816.F32 R8, R76.reuse, R82, R8 ;  /* 0x000000524c08723c */ /* 0x040fe20000001808 */
[----:B------:R-:W-:Y:S05]  /*4bb0*/  LDSM.16.M88.4 R80, [R244+0x2000] ;  /* 0x00200000f450783b */ /* 0x000fea0000000200 */
[C---:B-1----:R-:W-:Y:S06]  /*4bc0*/  HMMA.16816.F32 R12, R76.reuse, R68, R12 ;  /* 0x000000444c0c723c */ /* 0x042fec000000180c */
[----:B------:R-:W-:Y:S01]  /*4bd0*/  HMMA.16816.F32 R16, R76, R70, R16 ;  /* 0x000000464c10723c */ /* 0x000fe20000001810 */
[----:B------:R-:W1:Y:S04]  /*4be0*/  LDSM.16.M88.4 R68, [R252+-0x3800] ;  /* 0xffc80000fc44783b */ /* 0x000e680000000200 */
        /* <DEDUP_REMOVED lines=30> */
[C---:B------:R-:W-:Y:S06]  /*4dd0*/  HMMA.16816.F32 R8, R92.reuse, R98, R8 ;  /* 0x000000625c08723c */ /* 0x040fec0000001808 */
[C---:B--2---:R-:W-:Y:S01]  /*4de0*/  HMMA.16816.F32 R12, R92.reuse, R72, R12 ;  /* 0x000000485c0c723c */ /* 0x044fe2000000180c */
[----:B------:R-:W2:Y:S04]  /*4df0*/  LDL R73, [R1+0x60] ;  /* 0x0000600001497983 */ /* 0x000ea80000100800 */
[----:B------:R-:W4:Y:S01]  /*4e00*/  LDL R72, [R1+0x64] ;  /* 0x0000640001487983 */ /* 0x000f220000100800 */
[----:B------:R-:W-:Y:S03]  /*4e10*/  HMMA.16816.F32 R16, R92, R74, R16 ;  /* 0x0000004a5c10723c */ /* 0x000fe60000001810 */
[----:B------:R-:W4:Y:S03]  /*4e20*/  LDL R75, [R1+0x80] ;  /* 0x00008000014b7983 */ /* 0x000f260000100800 */
[C---:B------:R-:W-:Y:S01]  /*4e30*/  HMMA.16816.F32 R4, R76.reuse, R80, R4 ;  /* 0x000000504c04723c */ /* 0x040fe20000001804 */
[----:B------:R-:W4:Y:S05]  /*4e40*/  LDL R74, [R1+0x84] ;  /* 0x00008400014a7983 */ /* 0x000f2a0000100800 */
[C---:B------:R-:W-:Y:S06]  /*4e50*/  HMMA.16816.F32 R8, R76.reuse, R82, R8 ;  /* 0x000000524c08723c */ /* 0x040fec0000001808 */
[C---:B-1----:R-:W-:Y:S06]  /*4e60*/  HMMA.16816.F32 R12, R76.reuse, R68, R12 ;  /* 0x000000444c0c723c */ /* 0x042fec000000180c */
[----:B------:R-:W-:Y:S01]  /*4e70*/  HMMA.16816.F32 R16, R76, R70, R16 ;  /* 0x000000464c10723c */ /* 0x000fe20000001810 */
[----:B------:R-:W1:Y:S05]  /*4e80*/  LDSM.16.M88.4 R68, [R244+0x4800] ;  /* 0x00480000f444783b */ /* 0x000e6a0000000200 */
[C---:B---3--:R-:W-:Y:S06]  /*4e90*/  HMMA.16816.F32 R4, R84.reuse, R88, R4 ;  /* 0x000000585404723c */ /* 0x048fec0000001804 */
[C---:B------:R-:W-:Y:S11]  /*4ea0*/  HMMA.16816.F32 R8, R84.reuse, R90, R8 ;  /* 0x0000005a5408723c */ /* 0x040ff60000001808 */
[----:B------:R-:W-:Y:S07]  /*4eb0*/  @!UPT UIADD3 URZ, URZ, URZ, URZ ;  /* 0x0000003f3f3ff290 */ /* 0x000fee000fffe03f */
[----:B------:R-:W-:Y:S01]  /*4ec0*/  FMUL.FTZ R4, R4, UR8 ;  /* 0x0000000804047c20 */ /* 0x000fe20008410000 */
[----:B------:R-:W-:Y:S01]  /*4ed0*/  FMUL.FTZ R7, R7, UR8 ;  /* 0x0000000807077c20 */ /* 0x000fe20008410000 */
[----:B------:R-:W-:Y:S01]  /*4ee0*/  FMUL.FTZ R5, R5, UR8 ;  /* 0x0000000805057c20 */ /* 0x000fe20008410000 */
[----:B------:R-:W-:Y:S01]  /*4ef0*/  FMUL.FTZ R6, R6, UR8 ;  /* 0x0000000806067c20 */ /* 0x000fe20008410000 */
[----:B------:R3:W3:Y:S02]  /*4f00*/  MUFU.TANH R91, R4 ;  /* 0x00000004005b7308 */ /* 0x0006e40000002400 */
[----:B------:R-:W-:Y:S01]  /*4f10*/  FMUL.FTZ R8, R8, UR8 ;  /* 0x0000000808087c20 */ /* 0x000fe20008410000 */
[----:B------:R-:W-:Y:S01]  /*4f20*/  FMUL.FTZ R10, R10, UR8 ;  /* 0x000000080a0a7c20 */ /* 0x000fe20008410000 */
[----:B------:R-:W-:Y:S01]  /*4f30*/  FMUL.FTZ R9, R9, UR8 ;  /* 0x0000000809097c20 */ /* 0x000fe20008410000 */
[----:B------:R-:W-:Y:S01]  /*4f40*/  FMUL.FTZ R11, R11, UR8 ;  /* 0x000000080b0b7c20 */ /* 0x000fe20008410000 */
[C---:B-1----:R-:W-:Y:S04]  /*4f50*/  HMMA.16816.F32 R12, R84.reuse, R68, R12 ;  /* 0x00000044540c723c */ /* 0x042fe8000000180c */
[----:B------:R-:W-:Y:S02]  /*4f60*/  MUFU.TANH R96, R7 ;  /* 0x0000000700607308 */ /* 0x000fe40000002400 */
[----:B------:R-:W-:Y:S08]  /*4f70*/  HMMA.16816.F32 R16, R84, R70, R16 ;  /* 0x000000465410723c */ /* 0x000ff00000001810 */
[----:B------:R-:W-:Y:S03]  /*4f80*/  MUFU.TANH R89, R8 ;  /* 0x0000000800597308 */ /* 0x000fe60000002400 */
[----:B---3--:R-:W-:Y:S07]  /*4f90*/  MOV R4, UR28 ;  /* 0x0000001c00047c02 */ /* 0x008fee0008000f00 */
[----:B------:R-:W-:Y:S01]  /*4fa0*/  MUFU.TANH R99, R6 ;  /* 0x0000000600637308 */ /* 0x000fe20000002400 */
[----:B------:R-:W-:Y:S09]  /*4fb0*/  FMUL.FTZ R14, R14, UR8 ;  /* 0x000000080e0e7c20 */ /* 0x000ff20008410000 */
[----:B------:R1:W3:Y:S01]  /*4fc0*/  MUFU.TANH R90, R5 ;  /* 0x00000005005a7308 */ /* 0x0002e20000002400 */
[----:B------:R-:W-:Y:S01]  /*4fd0*/  FMUL.FTZ R13, R13, UR8 ;  /* 0x000000080d0d7c20 */ /* 0x000fe20008410000 */
[----:B------:R-:W-:Y:S01]  /*4fe0*/  FMUL.FTZ R12, R12, UR8 ;  /* 0x000000080c0c7c20 */ /* 0x000fe20008410000 */
[----:B------:R-:W-:Y:S01]  /*4ff0*/  FMUL.FTZ R15, R15, UR8 ;  /* 0x000000080f0f7c20 */ /* 0x000fe20008410000 */
[----:B------:R-:W-:Y:S01]  /*5000*/  FMUL.FTZ R16, R16, UR8 ;  /* 0x0000000810107c20 */ /* 0x000fe20008410000 */
[----:B------:R-:W-:Y:S01]  /*5010*/  FMUL.FTZ R17, R17, UR8 ;  /* 0x0000000811117c20 */ /* 0x000fe20008410000 */
[----:B------:R-:W-:Y:S04]  /*5020*/  FMUL.FTZ R18, R18, UR8 ;  /* 0x0000000812127c20 */ /* 0x000fe80008410000 */
[----:B------:R3:W-:Y:S01]  /*5030*/  MUFU.TANH R95, R14 ;  /* 0x0000000e005f7308 */ /* 0x0007e20000002400 */
[----:B------:R-:W-:Y:S09]  /*5040*/  FMUL.FTZ R19, R19, UR8 ;  /* 0x0000000813137c20 */ /* 0x000ff20008410000 */
[----:B------:R3:W-:Y:S01]  /*5050*/  MUFU.TANH R86, R13 ;  /* 0x0000000d00567308 */ /* 0x0007e20000002400 */
[----:B-1----:R-:W-:Y:S09]  /*5060*/  MOV R5, R91 ;  /* 0x0000005b00057202 */ /* 0x002ff20000000f00 */
[----:B------:R-:W-:Y:S01]  /*5070*/  MUFU.TANH R97, R11 ;  /* 0x0000000b00617308 */ /* 0x000fe20000002400 */
[----:B---3--:R-:W3:Y:S09]  /*5080*/  LDL R14, [R1+0x74] ;  /* 0x00007400010e7983 */ /* 0x008ef20000100800 */
[----:B------:R1:W-:Y:S01]  /*5090*/  MUFU.TANH R98, R10 ;  /* 0x0000000a00627308 */ /* 0x0003e20000002400 */
[----:B------:R-:W3:Y:S09]  /*50a0*/  LDL R13, [R1+0x70] ;  /* 0x00007000010d7983 */ /* 0x000ef20000100800 */
[----:B------:R1:W4:Y:S10]  /*50b0*/  MUFU.TANH R88, R9 ;  /* 0x0000000900587308 */ /* 0x0003340000002400 */
[----:B------:R-:W4:Y:S01]  /*50c0*/  MUFU.TANH R92, R12 ;  /* 0x0000000c005c7308 */ /* 0x000f220000002400 */
[----:B-1----:R-:W-:Y:S09]  /*50d0*/  MOV R10, R90 ;  /* 0x0000005a000a7202 */ /* 0x002ff20000000f00 */
[----:B------:R-:W1:Y:S01]  /*50e0*/  MUFU.TANH R94, R15 ;  /* 0x0000000f005e7308 */ /* 0x000e620000002400 */
[----:B------:R-:W-:Y:S09]  /*50f0*/  MOV R9, R99 ;  /* 0x0000006300097202 */ /* 0x000ff20000000f00 */
[----:B------:R-:W-:Y:S10]  /*5100*/  MUFU.TANH R85, R16 ;  /* 0x0000001000557308 */ /* 0x000ff40000002400 */
[----:B------:R-:W1:Y:S10]  /*5110*/  MUFU.TANH R84, R17 ;  /* 0x0000001100547308 */ /* 0x000e740000002400 */
[----:B------:R-:W-:Y:S10]  /*5120*/  MUFU.TANH R93, R18 ;  /* 0x00000012005d7308 */ /* 0x000ff40000002400 */
[----:B------:R-:W-:Y:S01]  /*5130*/  MUFU.TANH R87, R19 ;  /* 0x0000001300577308 */ /* 0x000fe20000002400 */
[C---:B--2---:R-:W-:Y:S01]  /*5140*/  FMUL.FTZ R6, R73.reuse, 1.4426950216293334961 ;  /* 0x3fb8aa3b49067820 */ /* 0x044fe20000410000 */
[----:B------:R-:W-:Y:S02]  /*5150*/  FSETP.NEU.FTZ.AND P1, PT, R73, -INF , PT ;  /* 0xff8000004900780b */ /* 0x000fe40003f3d000 */
[----:B------:R-:W-:Y:S02]  /*5160*/  MOV R73, 0x8 ;  /* 0x0000000800497802 */ /* 0x000fe40000000f00 */
[----:B------:R-:W-:Y:S02]  /*5170*/  FSEL R6, R6, RZ, P1 ;  /* 0x000000ff06067208 */ /* 0x000fe40000800000 */
[----:B----4-:R-:W-:Y:S02]  /*5180*/  FSETP.NEU.FTZ.AND P1, PT, R72, -INF , PT ;  /* 0xff8000004800780b */ /* 0x010fe40003f3d000 */
[----:B------:R-:W-:Y:S02]  /*5190*/  @!P0 IADD3 R7, R75, UR14, RZ ;  /* 0x0000000e4b078c10 */ /* 0x000fe4000fffe0ff */
[----:B------:R-:W-:Y:S02]  /*51a0*/  @!P0 LEA R4, R4, R74, 0x6 ;  /* 0x0000004a04048211 */ /* 0x000fe400078e30ff */
[C---:B------:R-:W-:Y:S02]  /*51b0*/  @!P0 VIMNMX R8, R7.reuse, UR9, PT ;  /* 0x0000000907088c48 */ /* 0x040fe4000bfe0100 */
[C---:B------:R-:W-:Y:S02]  /*51c0*/  @!P0 IADD3 R11, R4.reuse, 0x1, RZ ;  /* 0x00000001040b8810 */ /* 0x040fe40007ffe0ff */
[-C--:B------:R-:W-:Y:S02]  /*51d0*/  @!P0 ISETP.GE.AND P2, PT, R4, R8.reuse, PT ;  /* 0x000000080400820c */ /* 0x080fe40003f46270 */
[----:B------:R-:W-:Y:S02]  /*51e0*/  @!P0 VIADDMNMX R7, R7, R73, UR9, PT ;  /* 0x0000000907078e46 */ /* 0x000fe4000b800149 */
[----:B------:R-:W-:Y:S02]  /*51f0*/  @!P0 FSEL R5, R91, -INF , !P2 ;  /* 0xff8000005b058808 */ /* 0x000fe40005000000 */
[----:B------:R-:W-:Y:S03]  /*5200*/  @!P0 ISETP.GE.AND P2, PT, R11, R8, PT ;  /* 0x000000080b00820c */ /* 0x000fe60003f46270 */
[--C-:B------:R-:W-:Y:S01]  /*5210*/  FFMA.FTZ R5, R5, UR15, -R6.reuse ;  /* 0x0000000f05057c23 */ /* 0x100fe20008010806 */
[----:B------:R-:W-:Y:S02]  /*5220*/  @!P0 FSEL R10, R90, -INF , !P2 ;  /* 0xff8000005a0a8808 */ /* 0x000fe40005000000 */
[-C--:B------:R-:W-:Y:S01]  /*5230*/  @!P0 ISETP.GE.AND P2, PT, R4, R7.reuse, PT ;  /* 0x000000070400820c */ /* 0x080fe20003f46270 */
[----:B------:R2:W-:Y:S02]  /*5240*/  MUFU.EX2 R251, R5 ;  /* 0x0000000500fb7308 */ /* 0x0005e40000000800 */
[--C-:B------:R-:W-:Y:S01]  /*5250*/  FFMA.FTZ R10, R10, UR15, -R6.reuse ;  /* 0x0000000f0a0a7c23 */ /* 0x100fe20008010806 */
[----:B------:R-:W-:Y:S07]  /*5260*/  @!P0 FSEL R9, R99, -INF , !P2 ;  /* 0xff80000063098808 */ /* 0x000fee0005000000 */
[----:B------:R4:W-:Y:S01]  /*5270*/  MUFU.EX2 R249, R10 ;  /* 0x0000000a00f97308 */ /* 0x0009e20000000800 */
[----:B--2---:R-:W-:Y:S05]  /*5280*/  FMUL.FTZ R5, R72, 1.4426950216293334961 ;  /* 0x3fb8aa3b48057820 */ /* 0x004fea0000410000 */
[----:B------:R-:W-:Y:S02]  /*5290*/  FSEL R5, R5, RZ, P1 ;  /* 0x000000ff05057208 */ /* 0x000fe40000800000 */
[----:B------:R-:W-:Y:S02]  /*52a0*/  @!P0 ISETP.GE.AND P1, PT, R11, R7, PT ;  /* 0x000000070b00820c */ /* 0x000fe40003f26270 */
[----:B----4-:R-:W-:Y:S01]  /*52b0*/  MOV R10, R96 ;  /* 0x00000060000a7202 */ /* 0x010fe20000000f00 */
[--C-:B------:R-:W-:Y:S01]  /*52c0*/  FFMA.FTZ R11, R9, UR15, -R5.reuse ;  /* 0x0000000f090b7c23 */ /* 0x100fe20008010805 */
[----:B------:R-:W-:Y:S02]  /*52d0*/  @!P0 IADD3 R9, R4, 0x8, RZ ;  /* 0x0000000804098810 */ /* 0x000fe40007ffe0ff */
[----:B------:R-:W-:Y:S01]  /*52e0*/  @!P0 FSEL R10, R96, -INF , !P1 ;  /* 0xff800000600a8808 */ /* 0x000fe20004800000 */
[----:B------:R2:W-:Y:S01]  /*52f0*/  MUFU.EX2 R111, R11 ;  /* 0x0000000b006f7308 */ /* 0x0005e20000000800 */
[-C--:B------:R-:W-:Y:S03]  /*5300*/  @!P0 ISETP.GE.AND P1, PT, R9, R8.reuse, PT ;  /* 0x000000080900820c */ /* 0x080fe60003f26270 */
[--C-:B------:R-:W-:Y:S01]  /*5310*/  FFMA.FTZ R12, R10, UR15, -R5.reuse ;  /* 0x0000000f0a0c7c23 */ /* 0x100fe20008010805 */
[----:B------:R-:W-:Y:S05]  /*5320*/  @!P0 IADD3 R10, R4, 0x9, RZ ;  /* 0x00000009040a8810 */ /* 0x000fea0007ffe0ff */
[----:B------:R4:W-:Y:S01]  /*5330*/  MUFU.EX2 R110, R12 ;  /* 0x0000000c006e7308 */ /* 0x0009e20000000800 */
[----:B--2---:R-:W-:Y:S02]  /*5340*/  MOV R11, R89 ;  /* 0x00000059000b7202 */ /* 0x004fe40000000f00 */
[----:B------:R-:W-:Y:S02]  /*5350*/  @!P0 FSEL R11, R89, -INF , !P1 ;  /* 0xff800000590b8808 */ /* 0x000fe40004800000 */
[----:B------:R-:W-:Y:S03]  /*5360*/  @!P0 ISETP.GE.AND P1, PT, R10, R8, PT ;  /* 0x000000080a00820c */ /* 0x000fe60003f26270 */
[--C-:B------:R-:W-:Y:S01]  /*5370*/  FFMA.FTZ R11, R11, UR15, -R6.reuse ;  /* 0x0000000f0b0b7c23 */ /* 0x100fe20008010806 */
[----:B----4-:R-:W-:Y:S02]  /*5380*/  MOV R12, R88 ;  /* 0x00000058000c7202 */ /* 0x010fe40000000f00 */
[----:B------:R-:W-:Y:S01]  /*5390*/  @!P0 FSEL R12, R88, -INF , !P1 ;  /* 0xff800000580c8808 */ /* 0x000fe20004800000 */
[----:B------:R2:W-:Y:S01]  /*53a0*/  MUFU.EX2 R248, R11 ;  /* 0x0000000b00f87308 */ /* 0x0005e20000000800 */
[-C--:B------:R-:W-:Y:S02]  /*53b0*/  @!P0 ISETP.GE.AND P1, PT, R9, R7.reuse, PT ;  /* 0x000000070900820c */ /* 0x080fe40003f26270 */
[----:B------:R-:W-:Y:S02]  /*53c0*/  MOV R9, R98 ;  /* 0x0000006200097202 */ /* 0x000fe40000000f00 */
[----:B------:R-:W-:Y:S02]  /*53d0*/  @!P0 FSEL R9, R98, -INF , !P1 ;  /* 0xff80000062098808 */ /* 0x000fe40004800000 */
[----:B------:R-:W-:Y:S02]  /*53e0*/  @!P0 ISETP.GE.AND P1, PT, R10, R7, PT ;  /* 0x000000070a00820c */ /* 0x000fe40003f26270 */
[----:B------:R-:W-:Y:S01]  /*53f0*/  @!P0 IADD3 R10, R4, 0x10, RZ ;  /* 0x00000010040a8810 */ /* 0x000fe20007ffe0ff */
[--C-:B------:R-:W-:Y:S04]  /*5400*/  FFMA.FTZ R9, R9, UR15, -R5.reuse ;  /* 0x0000000f09097c23 */ /* 0x100fe80008010805 */
[----:B------:R4:W-:Y:S01]  /*5410*/  MUFU.EX2 R109, R9 ;  /* 0x00000009006d7308 */ /* 0x0009e20000000800 */
[--C-:B--2---:R-:W-:Y:S01]  /*5420*/  FFMA.FTZ R11, R12, UR15, -R6.reuse ;  /* 0x0000000f0c0b7c23 */ /* 0x104fe20008010806 */
[----:B------:R-:W-:Y:S08]  /*5430*/  MOV R12, R92 ;  /* 0x0000005c000c7202 */ /* 0x000ff00000000f00 */
[----:B------:R2:W-:Y:S01]  /*5440*/  MUFU.EX2 R246, R11 ;  /* 0x0000000b00f67308 */ /* 0x0005e20000000800 */
[----:B----4-:R-:W-:Y:S02]  /*5450*/  @!P0 IADD3 R9, R4, 0x11, RZ ;  /* 0x0000001104098810 */ /* 0x010fe40007ffe0ff */
[----:B--2---:R-:W-:Y:S02]  /*5460*/  MOV R11, R97 ;  /* 0x00000061000b7202 */ /* 0x004fe40000000f00 */
[----:B------:R-:W-:Y:S02]  /*5470*/  @!P0 FSEL R11, R97, -INF , !P1 ;  /* 0xff800000610b8808 */ /* 0x000fe40004800000 */
[-C--:B------:R-:W-:Y:S03]  /*5480*/  @!P0 ISETP.GE.AND P1, PT, R10, R8.reuse, PT ;  /* 0x000000080a00820c */ /* 0x080fe60003f26270 */
[--C-:B------:R-:W-:Y:S01]  /*5490*/  FFMA.FTZ R11, R11, UR15, -R5.reuse ;  /* 0x0000000f0b0b7c23 */ /* 0x100fe20008010805 */
[----:B------:R-:W-:Y:S02]  /*54a0*/  @!P0 FSEL R12, R92, -INF , !P1 ;  /* 0xff8000005c0c8808 */ /* 0x000fe40004800000 */
[----:B------:R-:W-:Y:S01]  /*54b0*/  @!P0 ISETP.GE.AND P1, PT, R9, R8, PT ;  /* 0x000000080900820c */ /* 0x000fe20003f26270 */
[----:B------:R2:W-:Y:S02]  /*54c0*/  MUFU.EX2 R108, R11 ;  /* 0x0000000b006c7308 */ /* 0x0005e40000000800 */
[--C-:B------:R-:W-:Y:S08]  /*54d0*/  FFMA.FTZ R12, R12, UR15, -R6.reuse ;  /* 0x0000000f0c0c7c23 */ /* 0x100ff00008010806 */
[----:B------:R4:W-:Y:S01]  /*54e0*/  MUFU.EX2 R250, R12 ;  /* 0x0000000c00fa7308 */ /* 0x0009e20000000800 */
[----:B--2---:R-:W-:Y:S02]  /*54f0*/  MOV R11, R86 ;  /* 0x00000056000b7202 */ /* 0x004fe40000000f00 */
[----:B------:R-:W-:Y:S02]  /*5500*/  @!P0 FSEL R11, R86, -INF , !P1 ;  /* 0xff800000560b8808 */ /* 0x000fe40004800000 */
[----:B------:R-:W-:Y:S02]  /*5510*/  @!P0 ISETP.GE.AND P1, PT, R10, R7, PT ;  /* 0x000000070a00820c */ /* 0x000fe40003f26270 */
[----:B------:R-:W-:Y:S01]  /*5520*/  MOV R10, R95 ;  /* 0x0000005f000a7202 */ /* 0x000fe20000000f00 */
[--C-:B------:R-:W-:Y:S01]  /*5530*/  FFMA.FTZ R11, R11, UR15, -R6.reuse ;  /* 0x0000000f0b0b7c23 */ /* 0x100fe20008010806 */
[----:B------:R-:W-:Y:S02]  /*5540*/  @!P0 FSEL R10, R95, -INF , !P1 ;  /* 0xff8000005f0a8808 */ /* 0x000fe40004800000 */
[-C--:B------:R-:W-:Y:S01]  /*5550*/  @!P0 ISETP.GE.AND P1, PT, R9, R7.reuse, PT ;  /* 0x000000070900820c */ /* 0x080fe20003f26270 */
[----:B------:R2:W3:Y:S01]  /*5560*/  MUFU.EX2 R247, R11 ;  /* 0x0000000b00f77308 */ /* 0x0004e20000000800 */
[----:B-1----:R-:W-:Y:S02]  /*5570*/  MOV R9, R94 ;  /* 0x0000005e00097202 */ /* 0x002fe40000000f00 */
[----:B------:R-:W-:Y:S05]  /*5580*/  @!P0 FSEL R9, R94, -INF , !P1 ;  /* 0xff8000005e098808 */ /* 0x000fea0004800000 */
[--C-:B----4-:R-:W-:Y:S01]  /*5590*/  FFMA.FTZ R12, R9, UR15, -R5.reuse ;  /* 0x0000000f090c7c23 */ /* 0x110fe20008010805 */
[----:B------:R-:W-:Y:S03]  /*55a0*/  @!P0 IADD3 R9, R4, 0x19, RZ ;  /* 0x0000001904098810 */ /* 0x000fe60007ffe0ff */
[----:B------:R-:W-:Y:S01]  /*55b0*/  MUFU.EX2 R106, R12 ;  /* 0x0000000c006a7308 */ /* 0x000fe20000000800 */
[--C-:B--2---:R-:W-:Y:S01]  /*55c0*/  FFMA.FTZ R11, R10, UR15, -R5.reuse ;  /* 0x0000000f0a0b7c23 */ /* 0x104fe20008010805 */
[----:B------:R-:W-:Y:S02]  /*55d0*/  @!P0 IADD3 R10, R4, 0x18, RZ ;  /* 0x00000018040a8810 */ /* 0x000fe40007ffe0ff */
[----:B------:R-:W-:Y:S06]  /*55e0*/  MOV R4, R84 ;  /* 0x0000005400047202 */ /* 0x000fec0000000f00 */
[----:B------:R1:W2:Y:S01]  /*55f0*/  MUFU.EX2 R107, R11 ;  /* 0x0000000b006b7308 */ /* 0x0002a20000000800 */
[CC--:B------:R-:W-:Y:S02]  /*5600*/  @!P0 ISETP.GE.AND P1, PT, R10.reuse, R8.reuse, PT ;  /* 0x000000080a00820c */ /* 0x0c0fe40003f26270 */
[----:B------:R-:W-:Y:S02]  /*5610*/  @!P0 ISETP.GE.AND P2, PT, R10, R7, PT ;  /* 0x000000070a00820c */ /* 0x000fe40003f46270 */
[----:B-1----:R-:W-:Y:S02]  /*5620*/  MOV R11, R85 ;  /* 0x00000055000b7202 */ /* 0x002fe40000000f00 */
[----:B------:R-:W-:Y:S02]  /*5630*/  @!P0 FSEL R11, R85, -INF , !P1 ;  /* 0xff800000550b8808 */ /* 0x000fe40004800000 */
[----:B------:R-:W-:Y:S03]  /*5640*/  @!P0 ISETP.GE.AND P1, PT, R9, R8, PT ;  /* 0x000000080900820c */ /* 0x000fe60003f26270 */
[--C-:B------:R-:W-:Y:S01]  /*5650*/  FFMA.FTZ R8, R11, UR15, -R6.reuse ;  /* 0x0000000f0b087c23 */ /* 0x100fe20008010806 */
[----:B------:R-:W-:Y:S02]  /*5660*/  @!P0 FSEL R4, R84, -INF , !P1 ;  /* 0xff80000054048808 */ /* 0x000fe40004800000 */
[----:B------:R-:W-:Y:S01]  /*5670*/  @!P0 ISETP.GE.AND P1, PT, R9, R7, PT ;  /* 0x000000070900820c */ /* 0x000fe20003f26270 */
[----:B------:R1:W-:Y:S01]  /*5680*/  MUFU.EX2 R245, R8 ;  /* 0x0000000800f57308 */ /* 0x0003e20000000800 */
[----:B---3--:R-:W-:Y:S01]  /*5690*/  F2FP.F16.F32.PACK_AB R7, R247, R250 ;  /* 0x000000faf707723e */ /* 0x008fe200000000ff */
[----:B------:R-:W-:Y:S01]  /*56a0*/  FFMA.FTZ R6, R4, UR15, -R6 ;  /* 0x0000000f04067c23 */ /* 0x000fe20008010806 */
[----:B------:R-:W-:Y:S02]  /*56b0*/  MOV R4, R87 ;  /* 0x0000005700047202 */ /* 0x000fe40000000f00 */
[----:B------:R-:W-:Y:S05]  /*56c0*/  @!P0 FSEL R4, R87, -INF , !P1 ;  /* 0xff80000057048808 */ /* 0x000fea0004800000 */
[----:B------:R3:W4:Y:S01]  /*56d0*/  MUFU.EX2 R244, R6 ;  /* 0x0000000600f47308 */ /* 0x0007220000000800 */
[----:B-1----:R-:W-:Y:S02]  /*56e0*/  MOV R8, R93 ;  /* 0x0000005d00087202 */ /* 0x002fe40000000f00 */
[----:B------:R-:W-:Y:S02]  /*56f0*/  @!P0 FSEL R8, R93, -INF , !P2 ;  /* 0xff8000005d088808 */ /* 0x000fe40005000000 */
[----:B------:R-:W-:Y:S03]  /*5700*/  IADD3 R82, P0, R14, UR13, RZ ;  /* 0x0000000d0e527c10 */ /* 0x000fe6000ff1e0ff */
[--C-:B---3--:R-:W-:Y:S01]  /*5710*/  FFMA.FTZ R6, R8, UR15, -R5.reuse ;  /* 0x0000000f08067c23 */ /* 0x108fe20008010805 */
[----:B------:R-:W-:Y:S01]  /*5720*/  FFMA.FTZ R5, R4, UR15, -R5 ;  /* 0x0000000f04057c23 */ /* 0x000fe20008010805 */
[----:B------:R-:W-:Y:S02]  /*5730*/  F2FP.F16.F32.PACK_AB R4, R246, R248 ;  /* 0x000000f8f604723e */ /* 0x000fe400000000ff */
[----:B------:R1:W-:Y:S01]  /*5740*/  MUFU.EX2 R105, R6 ;  /* 0x0000000600697308 */ /* 0x0003e20000000800 */
[----:B------:R-:W-:Y:S02]  /*5750*/  F2FP.F16.F32.PACK_AB R8, R108, R109 ;  /* 0x0000006d6c08723e */ /* 0x000fe400000000ff */
[----:B------:R-:W-:Y:S02]  /*5760*/  IADD3.X R83, R13, UR12, RZ, P0, !PT ;  /* 0x0000000c0d537c10 */ /* 0x000fe400087fe4ff */
[----:B------:R-:W-:Y:S05]  /*5770*/  PLOP3.LUT P0, PT, PT, PT, UP0, 0x80, 0x0 ;  /* 0x000000000000781c */ /* 0x000fea0003f0f008 */
[----:B------:R3:W4:Y:S01]  /*5780*/  MUFU.EX2 R104, R5 ;  /* 0x0000000500687308 */ /* 0x0007220000000800 */
[----:B------:R-:W4:Y:S04]  /*5790*/  LDG.E R81, desc[UR6][R82.64] ;  /* 0x0000000652517981 */ /* 0x000f28000c1e1900 */
[----:B------:R-:W4:Y:S01]  /*57a0*/  LDG.E R80, desc[UR6][R82.64+0x20] ;  /* 0x0000200652507981 */ /* 0x000f22000c1e1900 */
[----:B-1----:R-:W-:Y:S05]  /*57b0*/  F2FP.F16.F32.PACK_AB R6, R249, R251 ;  /* 0x000000fbf906723e */ /* 0x002fea00000000ff */
[----:B------:R2:W-:Y:S01]  /*57c0*/  STS [R103+0x14000], R6 ;  /* 0x0140000667007388 */ /* 0x0005e20000000800 */
[----:B---3--:R-:W-:Y:S05]  /*57d0*/  F2FP.F16.F32.PACK_AB R5, R110, R111 ;  /* 0x0000006f6e05723e */ /* 0x008fea00000000ff */
[----:B------:R4:W-:Y:S04]  /*57e0*/  STS [R103+0x14400], R5 ;  /* 0x0144000567007388 */ /* 0x0009e80000000800 */
[----:B------:R1:W-:Y:S04]  /*57f0*/  STS [R102+0x14000], R4 ;  /* 0x0140000466007388 */ /* 0x0003e80000000800 */
[----:B------:R-:W-:Y:S04]  /*5800*/  STS [R102+0x14400], R8 ;  /* 0x0144000866007388 */ /* 0x000fe80000000800 */
[----:B------:R-:W-:Y:S01]  /*5810*/  STS [R101+0x14000], R7 ;  /* 0x0140000765007388 */ /* 0x000fe20000000800 */
[----:B--2---:R-:W-:Y:S05]  /*5820*/  F2FP.F16.F32.PACK_AB R6, R106, R107 ;  /* 0x0000006b6a06723e */ /* 0x004fea00000000ff */
[----:B------:R-:W-:Y:S01]  /*5830*/  STS [R101+0x14400], R6 ;  /* 0x0144000665007388 */ /* 0x000fe20000000800 */
[----:B----4-:R-:W-:Y:S02]  /*5840*/  F2FP.F16.F32.PACK_AB R5, R244, R245 ;  /* 0x000000f5f405723e */ /* 0x010fe400000000ff */
[----:B-1----:R-:W-:Y:S03]  /*5850*/  F2FP.F16.F32.PACK_AB R4, R104, R105 ;  /* 0x000000696804723e */ /* 0x002fe600000000ff */
[----:B------:R-:W-:Y:S04]  /*5860*/  STS [R100+0x14000], R5 ;  /* 0x0140000564007388 */ /* 0x000fe80000000800 */
[----:B------:R-:W-:Y:S04]  /*5870*/  STS [R100+0x14400], R4 ;  /* 0x0144000464007388 */ /* 0x000fe80000000800 */
[----:B------:R-:W1:Y:S04]  /*5880*/  LDSM.16.M88.4 R16, [R115+0x6000] ;  /* 0x006000007310783b */ /* 0x000e680000000200 */
[----:B------:R-:W2:Y:S04]  /*5890*/  LDSM.16.M88.4 R68, [R114+0x6000] ;  /* 0x006000007244783b */ /* 0x000ea80000000200 */
[----:B------:R-:W3:Y:S04]  /*58a0*/  LDSM.16.M88.4 R72, [R113+0x6000] ;  /* 0x006000007148783b */ /* 0x000ee80000000200 */
[----:B------:R-:W4:Y:S01]  /*58b0*/  LDSM.16.M88.4 R76, [R112+0x6000] ;  /* 0x00600000704c783b */ /* 0x000f220000000200 */
        /* <DEDUP_REMOVED lines=14> */
[C---:B----4-:R-:W-:Y:S06]  /*59a0*/  HMMA.16816.F32 R4, R76.reuse, R172, R4 ;  /* 0x000000ac4c04723c */ /* 0x050fec0000001804 */
        /* <DEDUP_REMOVED lines=13> */
[----:B------:R2:W4:Y:S05]  /*5a80*/  LDSM.16.M88.4 R72, [R115+0xa000] ;  /* 0x00a000007348783b */ /* 0x00052a0000000200 */
[C---:B---3--:R-:W-:Y:S06]  /*5a90*/  HMMA.16816.F32 R4, R76.reuse, R196, R4 ;  /* 0x000000c44c04723c */ /* 0x048fec0000001804 */
[C---:B------:R-:W-:Y:S06]  /*5aa0*/  HMMA.16816.F32 R8, R76.reuse, R198, R8 ;  /* 0x000000c64c08723c */ /* 0x040fec0000001808 */
[C---:B------:R-:W-:Y:S06]  /*5ab0*/  HMMA.16816.F32 R12, R76.reuse, R200, R12 ;  /* 0x000000c84c0c723c */ /* 0x040fec000000180c */
[----:B------:R-:W-:Y:S01]  /*5ac0*/  HMMA.16816.F32 R16, R76, R202, R16 ;  /* 0x000000ca4c10723c */ /* 0x000fe20000001810 */
[----:B------:R3:W4:Y:S04]  /*5ad0*/  LDSM.16.M88.4 R76, [R114+0xa000] ;  /* 0x00a00000724c783b */ /* 0x0007280000000200 */
[----:B--2--5:R2:W5:Y:S01]  /*5ae0*/  LDL.LU R115, [R1+0xc8] ;  /* 0x0000c80001737983 */ /* 0x0245620000300800 */
[C---:B-1----:R-:W-:Y:S06]  /*5af0*/  HMMA.16816.F32 R4, R68.reuse, R204, R4 ;  /* 0x000000cc4404723c */ /* 0x042fec0000001804 */
[C---:B------:R-:W-:Y:S06]  /*5b00*/  HMMA.16816.F32 R8, R68.reuse, R206, R8 ;  /* 0x000000ce4408723c */ /* 0x040fec0000001808 */
[C---:B------:R-:W-:Y:S06]  /*5b10*/  HMMA.16816.F32 R12, R68.reuse, R208, R12 ;  /* 0x000000d0440c723c */ /* 0x040fec000000180c */
[----:B------:R-:W-:Y:S01]  /*5b20*/  HMMA.16816.F32 R16, R68, R210, R16 ;  /* 0x000000d24410723c */ /* 0x000fe20000001810 */
[----:B------:R1:W2:Y:S04]  /*5b30*/  LDSM.16.M88.4 R68, [R113+0xa000] ;  /* 0x00a000007144783b */ /* 0x0002a80000000200 */
[----:B---3--:R3:W5:Y:S01]  /*5b40*/  LDL.LU R114, [R1+0xc4] ;  /* 0x0000c40001727983 */ /* 0x0087620000300800 */
[C---:B----4-:R-:W-:Y:S06]  /*5b50*/  HMMA.16816.F32 R4, R72.reuse, R212, R4 ;  /* 0x000000d44804723c */ /* 0x050fec0000001804 */
[C---:B------:R-:W-:Y:S06]  /*5b60*/  HMMA.16816.F32 R8, R72.reuse, R214, R8 ;  /* 0x000000d64808723c */ /* 0x040fec0000001808 */
[C---:B------:R-:W-:Y:S06]  /*5b70*/  HMMA.16816.F32 R12, R72.reuse, R216, R12 ;  /* 0x000000d8480c723c */ /* 0x040fec000000180c */
[----:B------:R-:W-:Y:S01]  /*5b80*/  HMMA.16816.F32 R16, R72, R218, R16 ;  /* 0x000000da4810723c */ /* 0x000fe20000001810 */
[----:B------:R4:W3:Y:S04]  /*5b90*/  LDSM.16.M88.4 R72, [R112+0xa000] ;  /* 0x00a000007048783b */ /* 0x0008e80000000200 */
[----:B-1----:R1:W5:Y:S01]  /*5ba0*/  LDL.LU R113, [R1+0xc0] ;  /* 0x0000c00001717983 */ /* 0x0023620000300800 */
[C---:B------:R-:W-:Y:S06]  /*5bb0*/  HMMA.16816.F32 R4, R76.reuse, R220, R4 ;  /* 0x000000dc4c04723c */ /* 0x040fec0000001804 */
[C---:B------:R-:W-:Y:S06]  /*5bc0*/  HMMA.16816.F32 R8, R76.reuse, R222, R8 ;  /* 0x000000de4c08723c */ /* 0x040fec0000001808 */
[C---:B------:R-:W-:Y:S06]  /*5bd0*/  HMMA.16816.F32 R12, R76.reuse, R224, R12 ;  /* 0x000000e04c0c723c */ /* 0x040fec000000180c */
[----:B------:R-:W-:Y:S01]  /*5be0*/  HMMA.16816.F32 R16, R76, R226, R16 ;  /* 0x000000e24c10723c */ /* 0x000fe20000001810 */
[----:B----4-:R1:W5:Y:S05]  /*5bf0*/  LDL.LU R112, [R1+0xbc] ;  /* 0x0000bc0001707983 */ /* 0x01036a0000300800 */
[C---:B--2---:R-:W-:Y:S06]  /*5c00*/  HMMA.16816.F32 R4, R68.reuse, R228, R4 ;  /* 0x000000e44404723c */ /* 0x044fec0000001804 */
[C---:B------:R-:W-:Y:S06]  /*5c10*/  HMMA.16816.F32 R8, R68.reuse, R230, R8 ;  /* 0x000000e64408723c */ /* 0x040fec0000001808 */
[C---:B------:R-:W-:Y:S06]  /*5c20*/  HMMA.16816.F32 R12, R68.reuse, R232, R12 ;  /* 0x000000e8440c723c */ /* 0x040fec000000180c */
[----:B------:R-:W-:Y:S06]  /*5c30*/  HMMA.16816.F32 R16, R68, R234, R16 ;  /* 0x000000ea4410723c */ /* 0x000fec0000001810 */
[C---:B---3--:R-:W-:Y:S06]  /*5c40*/  HMMA.16816.F32 R4, R72.reuse, R236, R4 ;  /* 0x000000ec4804723c */ /* 0x048fec0000001804 */
[C---:B------:R-:W-:Y:S06]  /*5c50*/  HMMA.16816.F32 R8, R72.reuse, R238, R8 ;  /* 0x000000ee4808723c */ /* 0x040fec0000001808 */
[C---:B------:R-:W-:Y:S06]  /*5c60*/  HMMA.16816.F32 R12, R72.reuse, R240, R12 ;  /* 0x000000f0480c723c */ /* 0x040fec000000180c */
[----:B------:R-:W-:Y:S06]  /*5c70*/  HMMA.16816.F32 R16, R72, R242, R16 ;  /* 0x000000f24810723c */ /* 0x000fec0000001810 */
[C---:B------:R-:W-:Y:S01]  /*5c80*/  FADD.FTZ R4, -R81.reuse, R4 ;  /* 0x0000000451047221 */ /* 0x040fe20000010100 */
[----:B------:R-:W-:Y:S01]  /*5c90*/  FADD.FTZ R5, -R81, R5 ;  /* 0x0000000551057221 */ /* 0x000fe20000010100 */
[----:B------:R-:W-:Y:S03]  /*5ca0*/  FADD.FTZ R6, -R80, R6 ;  /* 0x0000000650067221 */ /* 0x000fe60000010100 */
[----:B------:R-:W-:Y:S01]  /*5cb0*/  FMUL.FTZ R68, R251, R4 ;  /* 0x00000004fb447220 */ /* 0x000fe20000410000 */
[----:B------:R-:W-:Y:S01]  /*5cc0*/  FFMA.FTZ R4, -R91, R91, 1 ;  /* 0x3f8000005b047423 */ /* 0x000fe2000001015b */
[----:B------:R-:W-:Y:S01]  /*5cd0*/  FMUL.FTZ R69, R249, R5 ;  /* 0x00000005f9457220 */ /* 0x000fe20000410000 */
[----:B------:R-:W-:Y:S01]  /*5ce0*/  FFMA.FTZ R5, -R90, R90, 1 ;  /* 0x3f8000005a057423 */ /* 0x000fe2000001015a */
[C---:B------:R-:W-:Y:S01]  /*5cf0*/  FADD.FTZ R70, -R81.reuse, R8 ;  /* 0x0000000851467221 */ /* 0x040fe20000010100 */
[----:B------:R-:W-:Y:S01]  /*5d00*/  FMUL.FTZ R8, R4, UR8 ;  /* 0x0000000804087c20 */ /* 0x000fe20008410000 */
[----:B------:R-:W-:Y:S01]  /*5d10*/  FADD.FTZ R9, -R81, R9 ;  /* 0x0000000951097221 */ /* 0x000fe20000010100 */
[----:B------:R-:W-:Y:S01]  /*5d20*/  FMUL.FTZ R4, R5, UR8 ;  /* 0x0000000805047c20 */ /* 0x000fe20008410000 */
[----:B------:R-:W-:Y:S01]  /*5d30*/  FFMA.FTZ R5, -R89, R89, 1 ;  /* 0x3f80000059057423 */ /* 0x000fe20000010159 */
[----:B------:R-:W-:Y:S01]  /*5d40*/  FMUL.FTZ R8, R68, R8 ;  /* 0x0000000844087220 */ /* 0x000fe20000410000 */
[----:B------:R-:W-:Y:S01]  /*5d50*/  FMUL.FTZ R71, R246, R9 ;  /* 0x00000009f6477220 */ /* 0x000fe20000410000 */
[----:B------:R-:W-:Y:S01]  /*5d60*/  FMUL.FTZ R4, R69, R4 ;  /* 0x0000000445047220 */ /* 0x000fe20000410000 */
[----:B------:R-:W-:Y:S01]  /*5d70*/  FFMA.FTZ R9, -R88, R88, 1 ;  /* 0x3f80000058097423 */ /* 0x000fe20000010158 */
[C---:B------:R-:W-:Y:S01]  /*5d80*/  FADD.FTZ R12, -R81.reuse, R12 ;  /* 0x0000000c510c7221 */ /* 0x040fe20000010100 */
[C---:B------:R-:W-:Y:S01]  /*5d90*/  FADD.FTZ R16, -R81.reuse, R16 ;  /* 0x0000001051107221 */ /* 0x040fe20000010100 */
[----:B------:R-:W-:Y:S01]  /*5da0*/  FMUL.FTZ R70, R248, R70 ;  /* 0x00000046f8467220 */ /* 0x000fe20000410000 */
[----:B------:R-:W-:Y:S01]  /*5db0*/  F2FP.F16.F32.PACK_AB R4, R4, R8 ;  /* 0x000000080404723e */ /* 0x000fe200000000ff */
[----:B------:R-:W-:Y:S01]  /*5dc0*/  FADD.FTZ R69, -R81, R17 ;  /* 0x0000001151457221 */ /* 0x000fe20000010100 */
[----:B------:R-:W-:Y:S01]  /*5dd0*/  FMUL.FTZ R5, R5, UR8 ;  /* 0x0000000805057c20 */ /* 0x000fe20008410000 */
[----:B------:R-:W-:Y:S01]  /*5de0*/  FMUL.FTZ R9, R9, UR8 ;  /* 0x0000000809097c20 */ /* 0x000fe20008410000 */
[----:B------:R-:W-:Y:S01]  /*5df0*/  FMUL.FTZ R68, R245, R16 ;  /* 0x00000010f5447220 */ /* 0x000fe20000410000 */
[----:B------:R2:W-:Y:S01]  /*5e00*/  STS [R103+0x12000], R4 ;  /* 0x0120000467007388 */ /* 0x0005e20000000800 */
[----:B------:R-:W-:Y:S01]  /*5e10*/  FMUL.FTZ R17, R250, R12 ;  /* 0x0000000cfa117220 */ /* 0x000fe20000410000 */
[----:B------:R-:W-:Y:S01]  /*5e20*/  FFMA.FTZ R12, -R85, R85, 1 ;  /* 0x3f800000550c7423 */ /* 0x000fe20000010155 */
[----:B------:R-:W-:Y:S01]  /*5e30*/  FFMA.FTZ R16, -R84, R84, 1 ;  /* 0x3f80000054107423 */ /* 0x000fe20000010154 */
[----:B------:R-:W-:Y:S01]  /*5e40*/  FMUL.FTZ R5, R70, R5 ;  /* 0x0000000546057220 */ /* 0x000fe20000410000 */
[----:B------:R-:W-:Y:S01]  /*5e50*/  FMUL.FTZ R9, R71, R9 ;  /* 0x0000000947097220 */ /* 0x000fe20000410000 */
[----:B------:R-:W-:Y:S01]  /*5e60*/  FMUL.FTZ R69, R244, R69 ;  /* 0x00000045f4457220 */ /* 0x000fe20000410000 */
[----:B------:R-:W-:Y:S01]  /*5e70*/  FMUL.FTZ R12, R12, UR8 ;  /* 0x000000080c0c7c20 */ /* 0x000fe20008410000 */
[----:B------:R-:W-:Y:S01]  /*5e80*/  FMUL.FTZ R16, R16, UR8 ;  /* 0x0000000810107c20 */ /* 0x000fe20008410000 */
[----:B------:R-:W-:Y:S01]  /*5e90*/  FADD.FTZ R13, -R81, R13 ;  /* 0x0000000d510d7221 */ /* 0x000fe20000010100 */
[----:B------:R-:W-:Y:S01]  /*5ea0*/  F2FP.F16.F32.PACK_AB R9, R9, R5 ;  /* 0x000000050909723e */ /* 0x000fe200000000ff */
[----:B------:R-:W-:Y:S01]  /*5eb0*/  FMUL.FTZ R12, R68, R12 ;  /* 0x0000000c440c7220 */ /* 0x000fe20000410000 */
[----:B------:R-:W-:Y:S01]  /*5ec0*/  FMUL.FTZ R5, R69, R16 ;  /* 0x0000001045057220 */ /* 0x000fe20000410000 */
[----:B------:R-:W-:Y:S01]  /*5ed0*/  FMUL.FTZ R72, R247, R13 ;  /* 0x0000000df7487220 */ /* 0x000fe20000410000 */
[----:B------:R-:W-:Y:S01]  /*5ee0*/  FFMA.FTZ R13, -R92, R92, 1 ;  /* 0x3f8000005c0d7423 */ /* 0x000fe2000001015c */
[----:B------:R-:W-:Y:S01]  /*5ef0*/  FFMA.FTZ R8, -R86, R86, 1 ;  /* 0x3f80000056087423 */ /* 0x000fe20000010156 */
[----:B------:R-:W-:Y:S01]  /*5f00*/  FADD.FTZ R16, -R80, R10 ;  /* 0x0000000a50107221 */ /* 0x000fe20000010100 */
[----:B------:R-:W-:Y:S01]  /*5f10*/  FMUL.FTZ R6, R111, R6 ;  /* 0x000000066f067220 */ /* 0x000fe20000410000 */
[----:B------:R-:W-:Y:S01]  /*5f20*/  FMUL.FTZ R13, R13, UR8 ;  /* 0x000000080d0d7c20 */ /* 0x000fe20008410000 */
[----:B------:R-:W-:Y:S01]  /*5f30*/  FMUL.FTZ R8, R8, UR8 ;  /* 0x0000000808087c20 */ /* 0x000fe20008410000 */
[C---:B------:R-:W-:Y:S01]  /*5f40*/  FADD.FTZ R14, -R80.reuse, R14 ;  /* 0x0000000e500e7221 */ /* 0x040fe20000010100 */
[----:B------:R-:W-:Y:S01]  /*5f50*/  FADD.FTZ R15, -R80, R15 ;  /* 0x0000000f500f7221 */ /* 0x000fe20000010100 */
[----:B------:R-:W-:Y:S01]  /*5f60*/  FMUL.FTZ R13, R17, R13 ;  /* 0x0000000d110d7220 */ /* 0x000fe20000410000 */
[----:B------:R-:W-:Y:S01]  /*5f70*/  FMUL.FTZ R8, R72, R8 ;  /* 0x0000000848087220 */ /* 0x000fe20000410000 */
[C---:B------:R-:W-:Y:S01]  /*5f80*/  FADD.FTZ R18, -R80.reuse, R18 ;  /* 0x0000001250127221 */ /* 0x040fe20000010100 */
[----:B--2---:R-:W-:Y:S01]  /*5f90*/  FADD.FTZ R4, -R80, R7 ;  /* 0x0000000750047221 */ /* 0x004fe20000010100 */
[----:B------:R-:W-:Y:S01]  /*5fa0*/  F2FP.F16.F32.PACK_AB R7, R5, R12 ;  /* 0x0000000c0507723e */ /* 0x000fe200000000ff */
[----:B------:R-:W-:Y:S01]  /*5fb0*/  FFMA.FTZ R5, -R96, R96, 1 ;  /* 0x3f80000060057423 */ /* 0x000fe20000010160 */
[----:B------:R-:W-:Y:S01]  /*5fc0*/  F2FP.F16.F32.PACK_AB R8, R8, R13 ;  /* 0x0000000d0808723e */ /* 0x000fe200000000ff */
[----:B------:R-:W-:Y:S01]  /*5fd0*/  FMUL.FTZ R12, R110, R4 ;  /* 0x000000046e0c7220 */ /* 0x000fe20000410000 */
[----:B------:R-:W-:Y:S01]  /*5fe0*/  FFMA.FTZ R4, -R99, R99, 1 ;  /* 0x3f80000063047423 */ /* 0x000fe20000010163 */
[----:B------:R-:W-:Y:S01]  /*5ff0*/  FADD.FTZ R13, -R80, R11 ;  /* 0x0000000b500d7221 */ /* 0x000fe20000010100 */
[----:B------:R-:W-:Y:S01]  /*6000*/  FMUL.FTZ R11, R109, R16 ;  /* 0x000000106d0b7220 */ /* 0x000fe20000410000 */
[----:B------:R-:W-:Y:S01]  /*6010*/  FMUL.FTZ R16, R107, R14 ;  /* 0x0000000e6b107220 */ /* 0x000fe20000410000 */
[----:B------:R-:W-:Y:S01]  /*6020*/  FMUL.FTZ R10, R4, UR8 ;  /* 0x00000008040a7c20 */ /* 0x000fe20008410000 */
[----:B------:R-:W-:Y:S01]  /*6030*/  FMUL.FTZ R4, R5, UR8 ;  /* 0x0000000805047c20 */ /* 0x000fe20008410000 */
[----:B------:R-:W-:Y:S01]  /*6040*/  FFMA.FTZ R5, -R98, R98, 1 ;  /* 0x3f80000062057423 */ /* 0x000fe20000010162 */
[----:B------:R-:W-:Y:S01]  /*6050*/  FMUL.FTZ R13, R108, R13 ;  /* 0x0000000d6c0d7220 */ /* 0x000fe20000410000 */
[----:B------:R-:W-:Y:S01]  /*6060*/  FMUL.FTZ R10, R6, R10 ;  /* 0x0000000a060a7220 */ /* 0x000fe20000410000 */
[----:B------:R-:W-:Y:S01]  /*6070*/  FMUL.FTZ R4, R12, R4 ;  /* 0x000000040c047220 */ /* 0x000fe20000410000 */
[----:B------:R-:W-:Y:S01]  /*6080*/  FFMA.FTZ R6, -R97, R97, 1 ;  /* 0x3f80000061067423 */ /* 0x000fe20000010161 */
[----:B------:R-:W-:Y:S01]  /*6090*/  FMUL.FTZ R5, R5, UR8 ;  /* 0x0000000805057c20 */ /* 0x000fe20008410000 */
[----:B------:R-:W-:Y:S01]  /*60a0*/  FMUL.FTZ R17, R106, R15 ;  /* 0x0000000f6a117220 */ /* 0x000fe20000410000 */
[----:B------:R-:W-:Y:S01]  /*60b0*/  FADD.FTZ R19, -R80, R19 ;  /* 0x0000001350137221 */ /* 0x000fe20000010100 */
[----:B------:R-:W-:Y:S01]  /*60c0*/  F2FP.F16.F32.PACK_AB R4, R4, R10 ;  /* 0x0000000a0404723e */ /* 0x000fe200000000ff */
[----:B------:R-:W-:Y:S01]  /*60d0*/  FMUL.FTZ R6, R6, UR8 ;  /* 0x0000000806067c20 */ /* 0x000fe20008410000 */
[----:B------:R-:W-:Y:S01]  /*60e0*/  FMUL.FTZ R5, R11, R5 ;  /* 0x000000050b057220 */ /* 0x000fe20000410000 */
[----:B------:R-:W-:Y:S01]  /*60f0*/  FFMA.FTZ R11, -R95, R95, 1 ;  /* 0x3f8000005f0b7423 */ /* 0x000fe2000001015f */
[----:B------:R-:W-:Y:S01]  /*6100*/  FFMA.FTZ R10, -R94, R94, 1 ;  /* 0x3f8000005e0a7423 */ /* 0x000fe2000001015e */
[----:B------:R2:W-:Y:S01]  /*6110*/  STS [R103+0x12400], R4 ;  /* 0x0124000467007388 */ /* 0x0005e20000000800 */
[----:B------:R-:W-:Y:S01]  /*6120*/  FMUL.FTZ R6, R13, R6 ;  /* 0x000000060d067220 */ /* 0x000fe20000410000 */
[----:B------:R-:W-:Y:S01]  /*6130*/  FMUL.FTZ R11, R11, UR8 ;  /* 0x000000080b0b7c20 */ /* 0x000fe20008410000 */
[----:B------:R-:W-:Y:S01]  /*6140*/  FMUL.FTZ R10, R10, UR8 ;  /* 0x000000080a0a7c20 */ /* 0x000fe20008410000 */
[----:B------:R-:W-:Y:S01]  /*6150*/  STS [R102+0x12000], R9 ;  /* 0x0120000966007388 */ /* 0x000fe20000000800 */
[----:B------:R-:W-:Y:S01]  /*6160*/  FFMA.FTZ R13, -R93, R93, 1 ;  /* 0x3f8000005d0d7423 */ /* 0x000fe2000001015d */
[----:B------:R-:W-:Y:S01]  /*6170*/  F2FP.F16.F32.PACK_AB R6, R6, R5 ;  /* 0x000000050606723e */ /* 0x000fe200000000ff */
[----:B------:R-:W-:Y:S01]  /*6180*/  FFMA.FTZ R12, -R87, R87, 1 ;  /* 0x3f800000570c7423 */ /* 0x000fe20000010157 */
[----:B------:R-:W-:Y:S01]  /*6190*/  FMUL.FTZ R11, R16, R11 ;  /* 0x0000000b100b7220 */ /* 0x000fe20000410000 */
[----:B------:R-:W-:Y:S01]  /*61a0*/  FMUL.FTZ R10, R17, R10 ;  /* 0x0000000a110a7220 */ /* 0x000fe20000410000 */
[----:B------:R-:W-:Y:S01]  /*61b0*/  FMUL.FTZ R14, R105, R18 ;  /* 0x00000012690e7220 */ /* 0x000fe20000410000 */
[----:B------:R-:W-:Y:S01]  /*61c0*/  STS [R102+0x12400], R6 ;  /* 0x0124000666007388 */ /* 0x000fe20000000800 */
[----:B------:R-:W-:Y:S01]  /*61d0*/  FMUL.FTZ R15, R104, R19 ;  /* 0x00000013680f7220 */ /* 0x000fe20000410000 */
[----:B------:R-:W-:Y:S01]  /*61e0*/  FMUL.FTZ R13, R13, UR8 ;  /* 0x000000080d0d7c20 */ /* 0x000fe20008410000 */
[----:B------:R-:W-:Y:S01]  /*61f0*/  FMUL.FTZ R12, R12, UR8 ;  /* 0x000000080c0c7c20 */ /* 0x000fe20008410000 */
[----:B------:R-:W-:Y:S01]  /*6200*/  F2FP.F16.F32.PACK_AB R5, R10, R11 ;  /* 0x0000000b0a05723e */ /* 0x000fe200000000ff */
[----:B------:R-:W-:Y:S01]  /*6210*/  STS [R101+0x12000], R8 ;  /* 0x0120000865007388 */ /* 0x000fe20000000800 */
[----:B------:R-:W-:Y:S01]  /*6220*/  FMUL.FTZ R13, R14, R13 ;  /* 0x0000000d0e0d7220 */ /* 0x000fe20000410000 */
[----:B------:R-:W-:Y:S02]  /*6230*/  FMUL.FTZ R12, R15, R12 ;  /* 0x0000000c0f0c7220 */ /* 0x000fe40000410000 */
[----:B------:R-:W-:Y:S04]  /*6240*/  STS [R101+0x12400], R5 ;  /* 0x0124000565007388 */ /* 0x000fe80000000800 */
[----:B------:R-:W-:Y:S01]  /*6250*/  STS [R100+0x12000], R7 ;  /* 0x0120000764007388 */ /* 0x000fe20000000800 */
[----:B--2---:R-:W-:Y:S03]  /*6260*/  F2FP.F16.F32.PACK_AB R4, R12, R13 ;  /* 0x0000000d0c04723e */ /* 0x004fe600000000ff */
[----:B------:R1:W5:Y:S04]  /*6270*/  LDL.LU R111, [R1+0xb8] ;  /* 0x0000b800016f7983 */ /* 0x0003680000300800 */
[----:B------:R-:W-:Y:S01]  /*6280*/  STS [R100+0x12400], R4 ;  /* 0x0124000464007388 */ /* 0x000fe20000000800 */
[----:B------:R-:W-:Y:S06]  /*6290*/  BAR.SYNC.DEFER_BLOCKING 0x0 ;  /* 0x0000000000007b1d */ /* 0x000fec0000010000 */
[----:B------:R-:W-:Y:S04]  /*62a0*/  LDSM.16.MT88.4 R4, [R3+0x14000] ;  /* 0x014000000304783b */ /* 0x000fe80000004200 */
[----:B------:R-:W2:Y:S04]  /*62b0*/  LDSM.16.MT88.4 R8, [R0+0x6000] ;  /* 0x006000000008783b */ /* 0x000ea80000004200 */
[----:B------:R1:W5:Y:S04]  /*62c0*/  LDL.LU R110, [R1+0xb4] ;  /* 0x0000b400016e7983 */ /* 0x0003680000300800 */
[----:B------:R1:W5:Y:S04]  /*62d0*/  LDL.LU R109, [R1+0xb0] ;  /* 0x0000b000016d7983 */ /* 0x0003680000300800 */
[----:B------:R-:W3:Y:S04]  /*62e0*/  LDSM.16.MT88.4 R12, [R2+0x14000] ;  /* 0x01400000020c783b */ /* 0x000ee80000004200 */
[----:B------:R1:W5:Y:S04]  /*62f0*/  LDL.LU R108, [R1+0xac] ;  /* 0x0000ac00016c7983 */ /* 0x0003680000300800 */
[----:B------:R1:W5:Y:S04]  /*6300*/  LDL.LU R107, [R1+0xa8] ;  /* 0x0000a800016b7983 */ /* 0x0003680000300800 */
[----:B------:R1:W5:Y:S04]  /*6310*/  LDL.LU R106, [R1+0xa4] ;  /* 0x0000a400016a7983 */ /* 0x0003680000300800 */
[----:B------:R1:W5:Y:S04]  /*6320*/  LDL.LU R105, [R1+0xa0] ;  /* 0x0000a00001697983 */ /* 0x0003680000300800 */
[----:B------:R-:W4:Y:S04]  /*6330*/  LDSM.16.MT88.4 R16, [R0+0x8000] ;  /* 0x008000000010783b */ /* 0x000f280000004200 */
[----:B------:R1:W5:Y:S01]  /*6340*/  LDL.LU R104, [R1+0x9c] ;  /* 0x00009c0001687983 */ /* 0x0003620000300800 */
[-C--:B--2---:R-:W-:Y:S03]  /*6350*/  HMMA.16816.F32 R20, R4, R8.reuse, R20 ;  /* 0x000000080414723c */ /* 0x084fe60000001814 */
[----:B------:R1:W5:Y:S04]  /*6360*/  LDL.LU R103, [R1+0x98] ;  /* 0x0000980001677983 */ /* 0x0003680000300800 */
[----:B------:R1:W5:Y:S04]  /*6370*/  LDL.LU R102, [R1+0x94] ;  /* 0x0000940001667983 */ /* 0x0003680000300800 */
[----:B------:R1:W5:Y:S01]  /*6380*/  LDL.LU R101, [R1+0x90] ;  /* 0x0000900001657983 */ /* 0x0003620000300800 */
[C---:B---3--:R-:W-:Y:S03]  /*6390*/  HMMA.16816.F32 R24, R12.reuse, R8, R24 ;  /* 0x000000080c18723c */ /* 0x048fe60000001818 */
[----:B------:R1:W5:Y:S04]  /*63a0*/  LDL.LU R100, [R1+0x8c] ;  /* 0x00008c0001647983 */ /* 0x0003680000300800 */
[----:B------:R1:W5:Y:S01]  /*63b0*/  LDL R96, [R1+0x68] ;  /* 0x0000680001607983 */ /* 0x0003620000100800 */
[-C--:B------:R-:W-:Y:S03]  /*63c0*/  HMMA.16816.F32 R28, R12, R10.reuse, R28 ;  /* 0x0000000a0c1c723c */ /* 0x080fe6000000181c */
[----:B------:R-:W2:Y:S03]  /*63d0*/  LDSM.16.MT88.4 R68, [R0+0xa000] ;  /* 0x00a000000044783b */ /* 0x000ea60000004200 */
[C---:B------:R-:W-:Y:S01]  /*63e0*/  HMMA.16816.F32 R32, R4.reuse, R10, R32 ;  /* 0x0000000a0420723c */ /* 0x040fe20000001820 */
[----:B------:R-:W-:Y:S04]  /*63f0*/  LDSM.16.MT88.4 R72, [R3+0x14800] ;  /* 0x014800000348783b */ /* 0x000fe80000004200 */
[----:B------:R-:W3:Y:S01]  /*6400*/  LDSM.16.MT88.4 R76, [R0+0x6800] ;  /* 0x00680000004c783b */ /* 0x000ee20000004200 */
[-C--:B----4-:R-:W-:Y:S03]  /*6410*/  HMMA.16816.F32 R36, R4, R16.reuse, R36 ;  /* 0x000000100424723c */ /* 0x090fe60000001824 */
[----:B------:R-:W4:Y:S04]  /*6420*/  LDSM.16.MT88.4 R80, [R2+0x14800] ;  /* 0x014800000250783b */ /* 0x000f280000004200 */
[----:B------:R-:W1:Y:S01]  /*6430*/  LDSM.16.MT88.4 R84, [R0+0x8800] ;  /* 0x008800000054783b */ /* 0x000e620000004200 */
[C---:B------:R-:W-:Y:S03]  /*6440*/  HMMA.16816.F32 R40, R12.reuse, R16, R40 ;  /* 0x000000100c28723c */ /* 0x040fe60000001828 */
[----:B------:R-:W1:Y:S03]  /*6450*/  LDSM.16.MT88.4 R8, [R0+0xa800] ;  /* 0x00a800000008783b */ /* 0x000e660000004200 */
[-C--:B------:R-:W-:Y:S01]  /*6460*/  HMMA.16816.F32 R44, R12, R18.reuse, R44 ;  /* 0x000000120c2c723c */ /* 0x080fe2000000182c */
[----:B------:R-:W-:Y:S04]  /*6470*/  LDSM.16.MT88.4 R88, [R0+0x7800] ;  /* 0x007800000058783b */ /* 0x000fe80000004200 */
[----:B------:R-:W-:Y:S01]  /*6480*/  LDSM.16.MT88.4 R92, [R2+0x15800] ;  /* 0x01580000025c783b */ /* 0x000fe20000004200 */
[C---:B------:R-:W-:Y:S03]  /*6490*/  HMMA.16816.F32 R48, R4.reuse, R18, R48 ;  /* 0x000000120430723c */ /* 0x040fe60000001830 */
[----:B------:R-:W-:Y:S03]  /*64a0*/  LDSM.16.MT88.4 R16, [R2+0x15000] ;  /* 0x015000000210783b */ /* 0x000fe60000004200 */
[-C--:B--2---:R-:W-:Y:S06]  /*64b0*/  HMMA.16816.F32 R52, R4, R68.reuse, R52 ;  /* 0x000000440434723c */ /* 0x084fec0000001834 */
[C---:B------:R-:W-:Y:S06]  /*64c0*/  HMMA.16816.F32 R56, R12.reuse, R68, R56 ;  /* 0x000000440c38723c */ /* 0x040fec0000001838 */
[-C--:B------:R-:W-:Y:S01]  /*64d0*/  HMMA.16816.F32 R60, R12, R70.reuse, R60 ;  /* 0x000000460c3c723c */ /* 0x080fe2000000183c */
[----:B------:R-:W-:Y:S05]  /*64e0*/  LDSM.16.MT88.4 R12, [R0+0x7000] ;  /* 0x00700000000c783b */ /* 0x000fea0000004200 */
[----:B------:R-:W-:Y:S01]  /*64f0*/  HMMA.16816.F32 R64, R4, R70, R64 ;  /* 0x000000460440723c */ /* 0x000fe20000001840 */
[----:B------:R-:W2:Y:S04]  /*6500*/  LDSM.16.MT88.4 R4, [R3+0x15000] ;  /* 0x015000000304783b */ /* 0x000ea80000004200 */
[----:B------:R-:W2:Y:S01]  /*6510*/  LDSM.16.MT88.4 R68, [R0+0x9000] ;  /* 0x009000000044783b */ /* 0x000ea20000004200 */
[-C--:B---3--:R-:W-:Y:S06]  /*6520*/  HMMA.16816.F32 R20, R72, R76.reuse, R20 ;  /* 0x0000004c4814723c */ /* 0x088fec0000001814 */
[C---:B----4-:R-:W-:Y:S06]  /*6530*/  HMMA.16816.F32 R24, R80.reuse, R76, R24 ;  /* 0x0000004c5018723c */ /* 0x050fec0000001818 */
[-C--:B------:R-:W-:Y:S06]  /*6540*/  HMMA.16816.F32 R28, R80, R78.reuse, R28 ;  /* 0x0000004e501c723c */ /* 0x080fec000000181c */
[C---:B------:R-:W-:Y:S01]  /*6550*/  HMMA.16816.F32 R32, R72.reuse, R78, R32 ;  /* 0x0000004e4820723c */ /* 0x040fe20000001820 */
[----:B------:R-:W3:Y:S05]  /*6560*/  LDSM.16.MT88.4 R76, [R0+0xb000] ;  /* 0x00b00000004c783b */ /* 0x000eea0000004200 */
[-C--:B-1----:R-:W-:Y:S06]  /*6570*/  HMMA.16816.F32 R36, R72, R84.reuse, R36 ;  /* 0x000000544824723c */ /* 0x082fec0000001824 */
[C---:B------:R-:W-:Y:S06]  /*6580*/  HMMA.16816.F32 R40, R80.reuse, R84, R40 ;  /* 0x000000545028723c */ /* 0x040fec0000001828 */
[-C--:B------:R-:W-:Y:S06]  /*6590*/  HMMA.16816.F32 R44, R80, R86.reuse, R44 ;  /* 0x00000056502c723c */ /* 0x080fec000000182c */
[C---:B------:R-:W-:Y:S01]  /*65a0*/  HMMA.16816.F32 R48, R72.reuse, R86, R48 ;  /* 0x000000564830723c */ /* 0x040fe20000001830 */
[----:B------:R-:W1:Y:S05]  /*65b0*/  LDSM.16.MT88.4 R84, [R3+0x15800] ;  /* 0x015800000354783b */ /* 0x000e6a0000004200 */
[-C--:B------:R-:W-:Y:S06]  /*65c0*/  HMMA.16816.F32 R52, R72, R8.reuse, R52 ;  /* 0x000000084834723c */ /* 0x080fec0000001834 */
[C---:B------:R-:W-:Y:S06]  /*65d0*/  HMMA.16816.F32 R56, R80.reuse, R8, R56 ;  /* 0x000000085038723c */ /* 0x040fec0000001838 */
[-C--:B------:R-:W-:Y:S01]  /*65e0*/  HMMA.16816.F32 R60, R80, R10.reuse, R60 ;  /* 0x0000000a503c723c */ /* 0x080fe2000000183c */
[----:B------:R-:W4:Y:S05]  /*65f0*/  LDSM.16.MT88.4 R80, [R0+0x9800] ;  /* 0x009800000050783b */ /* 0x000f2a0000004200 */
[----:B------:R-:W-:Y:S01]  /*6600*/  HMMA.16816.F32 R64, R72, R10, R64 ;  /* 0x0000000a4840723c */ /* 0x000fe20000001840 */
[----:B------:R-:W4:Y:S01]  /*6610*/  LDSM.16.MT88.4 R8, [R0+0xb800] ;  /* 0x00b800000008783b */ /* 0x000f220000004200 */
[----:B------:R-:W-:Y:S04]  /*6620*/  BAR.SYNC.DEFER_BLOCKING 0x0 ;  /* 0x0000000000007b1d */ /* 0x000fe80000010000 */
        /* <DEDUP_REMOVED lines=12> */
[-C--:B-1----:R-:W-:Y:S06]  /*66f0*/  HMMA.16816.F32 R20, R84, R88.reuse, R20 ;  /* 0x000000585414723c */ /* 0x082fec0000001814 */
[C---:B------:R-:W-:Y:S06]  /*6700*/  HMMA.16816.F32 R24, R92.reuse, R88, R24 ;  /* 0x000000585c18723c */ /* 0x040fec0000001818 */
[-C--:B------:R-:W-:Y:S06]  /*6710*/  HMMA.16816.F32 R28, R92, R90.reuse, R28 ;  /* 0x0000005a5c1c723c */ /* 0x080fec000000181c */
[C---:B------:R-:W-:Y:S06]  /*6720*/  HMMA.16816.F32 R32, R84.reuse, R90, R32 ;  /* 0x0000005a5420723c */ /* 0x040fec0000001820 */
        /* <DEDUP_REMOVED lines=64> */
.L_x_332:
        /* <DEDUP_REMOVED lines=430> */
.L_x_333:
        /* <DEDUP_REMOVED lines=176> */
.L_x_335:
        /* <DEDUP_REMOVED lines=19> */
.L_x_336:
        /* <DEDUP_REMOVED lines=53> */
.L_x_338:
[----:B------:R-:W-:Y:S05]  /*9590*/  BSYNC B0 ;  /* 0x0000000000007941 */ /* 0x000fea0003800000 */
.L_x_337:
        /* <DEDUP_REMOVED lines=20> */
.L_x_340:
[----:B------:R-:W-:Y:S05]  /*96e0*/  BSYNC B0 ;  /* 0x0000000000007941 */ /* 0x000fea0003800000 */
.L_x_339:
        /* <DEDUP_REMOVED lines=35> */
.L_x_342:
[----:B------:R-:W-:Y:S05]  /*9920*/  BSYNC B0 ;  /* 0x0000000000007941 */ /* 0x000fea0003800000 */
.L_x_341:
        /* <DEDUP_REMOVED lines=19> */
.L_x_315:
[----:B------:R-:W-:Y:S05]  /*9a60*/  BSYNC B1 ;  /* 0x0000000000017941 */ /* 0x000fea0003800000 */
.L_x_301:
        /* <DEDUP_REMOVED lines=8> */
.L_x_343:
[----:B------:R-:W-:Y:S05]  /*9af0*/  EXIT ;  /* 0x000000000000794d */ /* 0x000fea0003800000 */
.L_x_345:
        /* <DEDUP_REMOVED lines=16> */
.L_x_810:


//--------------------- .text._ZN5flash44flash_bwd_dq_dk_dv_loop_seqk_parallel_kernelI23Flash_bwd_kernel_traitsILi192ELi64ELi64ELi8ELi4ELi2ELi2ELb1ELb1EN7cutlass6half_tE19Flash_kernel_traitsILi192ELi64ELi64ELi8ES3_EELb1ELb1ELb0ELb0ELb0ELb1ELb0EEEvNS_16Flash_bwd_paramsE --------------------------
	.section	.text._ZN5flash44flash_bwd_dq_dk_dv_loop_seqk_parallel_kernelI23Flash_bwd_kernel_traitsILi192ELi64ELi64ELi8ELi4ELi2ELi2ELb1ELb1EN7cutlass6half_tE19Flash_kernel_traitsILi192ELi64ELi64ELi8ES3_EELb1ELb1ELb0ELb0ELb0ELb1ELb0EEEvNS_16Flash_bwd_paramsE,"ax",@progbits
	.align	128
        .global         _ZN5flash44flash_bwd_dq_dk_dv_loop_seqk_parallel_kernelI23Flash_bwd_kernel_traitsILi192ELi64ELi64ELi8ELi4ELi2ELi2ELb1ELb1EN7cutlass6half_tE19Flash_kernel_traitsILi192ELi64ELi64ELi8ES3_EELb1ELb1ELb0ELb0ELb0ELb1ELb0EEEvNS_16Flash_bwd_paramsE
        .type           _ZN5flash44flash_bwd_dq_dk_dv_loop_seqk_parallel_kernelI23Flash_bwd_kernel_traitsILi192ELi64ELi64ELi8ELi4ELi2ELi2ELb1ELb1EN7cutlass6half_tE19Flash_kernel_traitsILi192ELi64ELi64ELi8ES3_EELb1ELb1ELb0ELb0ELb0ELb1ELb0EEEvNS_16Flash_bwd_paramsE,@function
        .size           _ZN5flash44flash_bwd_dq_dk_dv_loop_seqk_parallel_kernelI23Flash_bwd_kernel_traitsILi192ELi64ELi64ELi8ELi4ELi2ELi2ELb1ELb1EN7cutlass6half_tE19Flash_kernel_traitsILi192ELi64ELi64ELi8ES3_EELb1ELb1ELb0ELb0ELb0ELb1ELb0EEEvNS_16Flash_bwd_paramsE,(.L_x_811 - _ZN5flash44flash_bwd_dq_dk_dv_loop_seqk_parallel_kernelI23Flash_bwd_kernel_traitsILi192ELi64ELi64ELi8ELi4ELi2ELi2ELb1ELb1EN7cutlass6half_tE19Flash_kernel_traitsILi192ELi64ELi64ELi8ES3_EELb1ELb1ELb0ELb0ELb0ELb1ELb0EEEvNS_16Flash_bwd_paramsE)
        .other          _ZN5flash44flash_bwd_dq_dk_dv_loop_seqk_parallel_kernelI23Flash_bwd_kernel_traitsILi192ELi64ELi64ELi8ELi4ELi2ELi2ELb1ELb1EN7cutlass6half_tE19Flash_kernel_traitsILi192ELi64ELi64ELi8ES3_EELb1ELb1ELb0ELb0ELb0ELb1ELb0EEEvNS_16Flash_bwd_paramsE,@"STO_CUDA_ENTRY STV_DEFAULT"
_ZN5flash44flash_bwd_dq_dk_dv_loop_seqk_parallel_kernelI23Flash_bwd_kernel_traitsILi192ELi64ELi64ELi8ELi4ELi2ELi2ELb1ELb1EN7cutlass6half_tE19Flash_kernel_traitsILi192ELi64ELi64ELi8ES3_EELb1ELb1ELb0ELb0ELb0ELb1ELb0EEEvNS_16Flash_bwd_paramsE:
.text._ZN5flash44flash_bwd_dq_dk_dv_loop_seqk_parallel_kernelI23Flash_bwd_kernel_traitsILi192ELi64ELi64ELi8ELi4ELi2ELi2ELb1ELb1EN7cutlass6half_tE19Flash_kernel_traitsILi192ELi64ELi64ELi8ES3_EELb1ELb1ELb0ELb0ELb0ELb1ELb0EEEvNS_16Flash_bwd_paramsE:
        /* <DEDUP_REMOVED lines=21> */
[CC--:B------:R-:W-:Y:S02]  /*0150*/  LEA.HI R12, R2.reuse, R8.reuse, RZ, 0x3 ;  /* 0x00000008020c7211 */ /* 0x0c0fe400078f18ff */
[CC--:B-1----:R-:W-:Y:S02]  /*0160*/  LEA.HI R0, R2.reuse, R8.reuse, RZ, 0x5 ;  /* 0x0000000802007211 */ /* 0x0c2fe400078f28ff */
        /* <DEDUP_REMOVED lines=8> */
[----:B------:R-:W-:Y:S01]  /*01f0*/  IMAD.IADD R10, R8, 0x1, -R4 ;  /* 0x00000001080a7824 */ /* 0x000fe200078e0a04 */
[----:B------:R-:W-:Y:S01]  /*0200*/  LOP3.LUT R5, R12, 0xfffffff8, RZ, 0xc0, !PT ;  /* 0xfffffff80c057812 */ /* 0x000fe200078ec0ff */
[C---:B------:R-:W-:Y:S01]  /*0210*/  IMAD.IADD R11, R8.reuse, 0x1, -R6 ;  /* 0x00000001080b7824 */ /* 0x040fe200078e0a06 */
[--C-:B------:R-:W-:Y:S01]  /*0220*/  SHF.R.S32.HI R4, RZ, 0x5, R0.reuse ;  /* 0x00000005ff047819 */ /* 0x100fe20000011400 */
[C---:B------:R-:W-:Y:S01]  /*0230*/  IMAD.IADD R17, R8.reuse, 0x1, -R7 ;  /* 0x0000000108117824 */ /* 0x040fe200078e0a07 */
[----:B------:R-:W-:Y:S01]  /*0240*/  SHF.R.S32.HI R7, RZ, 0x1f, R0 ;  /* 0x0000001fff077819 */ /* 0x000fe20000011400 */
[----:B------:R-:W-:Y:S01]  /*0250*/  IMAD.IADD R5, R8, 0x1, -R5 ;  /* 0x0000000108057824 */ /* 0x000fe200078e0a05 */
[----:B------:R-:W-:-:S02]  /*0260*/  SHF.R.S32.HI R6, RZ, 0x4, R3 ;  /* 0x00000004ff067819 */ /* 0x000fc40000011403 */
[--C-:B------:R-:W-:Y:S02]  /*0270*/  SHF.R.S32.HI R8, RZ, 0x2, R2.reuse ;  /* 0x00000002ff087819 */ /* 0x100fe40000011402 */
[----:B------:R-:W-:Y:S02]  /*0280*/  SHF.R.S32.HI R9, RZ, 0x1f, R2 ;  /* 0x0000001fff097819 */ /* 0x000fe40000011402 */
[----:B------:R-:W-:Y:S02]  /*0290*/  LEA.HI R2, R7, R4, RZ, 0x2 ;  /* 0x0000000407027211 */ /* 0x000fe400078f10ff */
[----:B------:R-:W-:Y:S02]  /*02a0*/  LEA.HI R3, R3, R6, RZ, 0x1 ;  /* 0x0000000603037211 */ /* 0x000fe400078f08ff */
[----:B------:R-:W-:Y:S02]  /*02b0*/  SHF.R.S32.HI R13, RZ, 0x3, R12 ;  /* 0x00000003ff0d7819 */ /* 0x000fe4000001140c */
[----:B------:R-:W-:-:S02]  /*02c0*/  LEA.HI R0, R0, R4, RZ, 0x1 ;  /* 0x0000000400007211 */ /* 0x000fc400078f08ff */
[----:B------:R-:W-:Y:S01]  /*02d0*/  LOP3.LUT R7, R2, 0xfffffffc, RZ, 0xc0, !PT ;  /* 0xfffffffc02077812 */ /* 0x000fe200078ec0ff */
[----:B------:R-:W-:Y:S01]  /*02e0*/  IMAD.SHL.U32 R13, R13, 0x40, RZ ;  /* 0x000000400d0d7824 */ /* 0x000fe200078e00ff */
[----:B------:R-:W-:Y:S02]  /*02f0*/  LOP3.LUT R3, R3, 0xfffffffe, RZ, 0xc0, !PT ;  /* 0xfffffffe03037812 */ /* 0x000fe400078ec0ff */
[----:B------:R-:W-:Y:S01]  /*0300*/  LOP3.LUT R0, R0, 0xfffffffe, RZ, 0xc0, !PT ;  /* 0xfffffffe00007812 */ /* 0x000fe200078ec0ff */
[----:B------:R-:W-:Y:S01]  /*0310*/  IMAD.IADD R20, R4, 0x1, -R7 ;  /* 0x0000000104147824 */ /* 0x000fe200078e0a07 */
[----:B------:R-:W-:Y:S01]  /*0320*/  LEA.HI R2, R9, R8, RZ, 0x3 ;  /* 0x0000000809027211 */ /* 0x000fe200078f18ff */
[----:B------:R-:W-:Y:S01]  /*0330*/  IMAD.IADD R14, R6, 0x1, -R3 ;  /* 0x00000001060e7824 */ /* 0x000fe200078e0a03 */
[C---:B------:R-:W-:Y:S01]  /*0340*/  LOP3.LUT P4, RZ, R5.reuse, 0x2, RZ, 0xc0, !PT ;  /* 0x0000000205ff7812 */ /* 0x040fe2000788c0ff */
[----:B------:R-:W-:Y:S01]  /*0350*/  IMAD.IADD R15, R4, 0x1, -R0 ;  /* 0x00000001040f7824 */ /* 0x000fe200078e0a00 */
[----:B------:R-:W-:Y:S01]  /*0360*/  LOP3.LUT R2, R2, 0xfffffff8, RZ, 0xc0, !PT ;  /* 0xfffffff802027812 */ /* 0x000fe200078ec0ff */
[----:B------:R-:W-:Y:S01]  /*0370*/  IMAD.SHL.U32 R3, R5, 0x8, RZ ;  /* 0x0000000805037824 */ /* 0x000fe200078e00ff */
[----:B------:R-:W-:Y:S01]  /*0380*/  LOP3.LUT R0, R13, 0x1c0, RZ, 0xc0, !PT ;  /* 0x000001c00d007812 */ /* 0x000fe200078ec0ff */
[----:B------:R-:W-:Y:S01]  /*0390*/  STL [R1+0x7c], R20 ;  /* 0x00007c1401007387 */ /* 0x000fe20000100800 */
[----:B------:R-:W-:Y:S01]  /*03a0*/  SHF.R.S32.HI R4, RZ, 0x1f, R10 ;  /* 0x0000001fff047819 */ /* 0x000fe2000001140a */
[----:B------:R-:W-:Y:S01]  /*03b0*/  IMAD.IADD R7, R8, 0x1, -R2 ;  /* 0x0000000108077824 */ /* 0x000fe200078e0a02 */
[----:B------:R-:W-:-:S02]  /*03c0*/  LOP3.LUT R3, R0, 0x38, R3, 0xf8, !PT ;  /* 0x0000003800037812 */ /* 0x000fc400078ef803 */
[----:B------:R-:W-:Y:S01]  /*03d0*/  SHF.R.U32.HI R2, RZ, 0x3, R0 ;  /* 0x00000003ff027819 */ /* 0x000fe20000011600 */
[C---:B------:R-:W-:Y:S01]  /*03e0*/  IMAD.SHL.U32 R0, R5.reuse, 0x40, RZ ;  /* 0x0000004005007824 */ /* 0x040fe200078e00ff */
[----:B------:R-:W-:Y:S02]  /*03f0*/  LOP3.LUT P3, RZ, R5, 0x4, RZ, 0xc0, !PT ;  /* 0x0000000405ff7812 */ /* 0x000fe4000786c0ff */
[----:B------:R-:W-:Y:S01]  /*0400*/  LOP3.LUT R9, R3, R2, RZ, 0x3c, !PT ;  /* 0x0000000203097212 */ /* 0x000fe200078e3cff */
[----:B------:R-:W-:Y:S01]  /*0410*/  IMAD.SHL.U32 R2, R15, 0x10, RZ ;  /* 0x000000100f027824 */ /* 0x000fe200078e00ff */
[----:B------:R-:W-:Y:S02]  /*0420*/  LOP3.LUT R0, R0, 0x1c0, RZ, 0xc0, !PT ;  /* 0x000001c000007812 */ /* 0x000fe400078ec0ff */
[----:B------:R-:W-:Y:S02]  /*0430*/  SHF.R.S32.HI R3, RZ, 0x1f, R11 ;  /* 0x0000001fff037819 */ /* 0x000fe4000001140b */
[----:B------:R-:W-:-:S02]  /*0440*/  LOP3.LUT R5, R0, 0x10, R2, 0xf8, !PT ;  /* 0x0000001000057812 */ /* 0x000fc400078ef802 */
[----:B------:R-:W-:Y:S01]  /*0450*/  LEA.HI R19, R4, R10, RZ, 0x2 ;  /* 0x0000000a04137211 */ /* 0x000fe200078f10ff */
[C---:B------:R-:W-:Y:S01]  /*0460*/  IMAD.SHL.U32 R10, R14.reuse, 0x20, RZ ;  /* 0x000000200e0a7824 */ /* 0x040fe200078e00ff */
[----:B------:R-:W-:Y:S01]  /*0470*/  LEA.HI R13, R3, R11, RZ, 0x3 ;  /* 0x0000000b030d7211 */ /* 0x000fe200078f18ff */
[----:B------:R-:W-:Y:S01]  /*0480*/  IMAD.SHL.U32 R3, R14, 0x200, RZ ;  /* 0x000002000e037824 */ /* 0x000fe200078e00ff */
[----:B------:R-:W-:Y:S02]  /*0490*/  SHF.R.S32.HI R21, RZ, 0x7, R16 ;  /* 0x00000007ff157819 */ /* 0x000fe40000011410 */
[----:B------:R-:W-:Y:S02]  /*04a0*/  LOP3.LUT R4, R0, 0x8, R12, 0xf8, !PT ;  /* 0x0000000800047812 */ /* 0x000fe400078ef80c */
[----:B------:R-:W-:Y:S01]  /*04b0*/  SHF.R.U32.HI R2, RZ, 0x3, R0 ;  /* 0x00000003ff027819 */ /* 0x000fe20000011600 */
[----:B------:R1:W-:Y:S01]  /*04c0*/  STL [R1+0x78], R21 ;  /* 0x0000781501007387 */ /* 0x0003e20000100800 */
[----:B------:R-:W-:-:S02]  /*04d0*/  LOP3.LUT R5, R5, 0x8, R12, 0xf8, !PT ;  /* 0x0000000805057812 */ /* 0x000fc400078ef80c */
[----:B------:R-:W-:Y:S01]  /*04e0*/  LOP3.LUT R0, R4, R2, RZ, 0x3c, !PT ;  /* 0x0000000204007212 */ /* 0x000fe200078e3cff */
[----:B------:R-:W-:Y:S01]  /*04f0*/  IMAD R4, R21, 0x800, R3 ;  /* 0x0000080015047824 */ /* 0x000fe200078e0203 */
[----:B------:R-:W-:Y:S01]  /*0500*/  LOP3.LUT R2, R3, R5, R2, 0xf6, !PT ;  /* 0x0000000503027212 */ /* 0x000fe200078ef602 */
[C---:B------:R-:W-:Y:S01]  /*0510*/  IMAD.SHL.U32 R5, R7.reuse, 0x40, RZ ;  /* 0x0000004007057824 */ /* 0x040fe200078e00ff */
[----:B------:R-:W-:Y:S01]  /*0520*/  SHF.R.S32.HI R3, RZ, 0x6, R18 ;  /* 0x00000006ff037819 */ /* 0x000fe20000011412 */
[----:B------:R-:W-:Y:S01]  /*0530*/  IMAD.IADD R0, R4, 0x1, R0 ;  /* 0x0000000104007824 */ /* 0x000fe200078e0200 */
[----:B------:R-:W-:Y:S02]  /*0540*/  LOP3.LUT R6, R7, 0x1, RZ, 0xc0, !PT ;  /* 0x0000000107067812 */ /* 0x000fe400078ec0ff */
[----:B------:R-:W-:Y:S01]  /*0550*/  LOP3.LUT R8, R13, 0xfffffff8, RZ, 0xc0, !PT ;  /* 0xfffffff80d087812 */ /* 0x000fe200078ec0ff */
[C---:B------:R-:W-:Y:S01]  /*0560*/  IMAD R16, R3.reuse, 0x200, R9 ;  /* 0x0000020003107824 */ /* 0x040fe200078e0209 */
[----:B------:R-:W-:Y:S01]  /*0570*/  ISETP.NE.U32.AND P0, PT, R6, 0x1, PT ;  /* 0x000000010600780c */ /* 0x000fe20003f05070 */
[----:B------:R-:W-:Y:S01]  /*0580*/  IMAD.SHL.U32 R4, R3, 0x8, RZ ;  /* 0x0000000803047824 */ /* 0x000fe200078e00ff */
[----:B------:R-:W-:Y:S01]  /*0590*/  LOP3.LUT R3, R5, 0x1c0, RZ, 0xc0, !PT ;  /* 0x000001c005037812 */ /* 0x000fe200078ec0ff */
[----:B------:R-:W-:Y:S01]  /*05a0*/  IMAD.IADD R8, R11, 0x1, -R8 ;  /* 0x000000010b087824 */ /* 0x000fe200078e0a08 */
[----:B------:R-:W-:Y:S01]  /*05b0*/  R2P PR, R7, 0x6 ;  /* 0x0000000607007804 */ /* 0x000fe20000000000 */
[----:B------:R-:W-:Y:S01]  /*05c0*/  IMAD.SHL.U32 R6, R17, 0x2, RZ ;  /* 0x0000000211067824 */ /* 0x000fe200078e00ff */
[----:B------:R-:W-:-:S02]  /*05d0*/  SHF.R.U32.HI R5, RZ, 0x3, R3 ;  /* 0x00000003ff057819 */ /* 0x000fc40000011603 */
[----:B------:R-:W-:Y:S01]  /*05e0*/  LOP3.LUT R4, R4, 0x18, RZ, 0xc0, !PT ;  /* 0x0000001804047812 */ /* 0x000fe200078ec0ff */
[--C-:B------:R-:W-:Y:S01]  /*05f0*/  IMAD R11, R20, 0x400, R6.reuse ;  /* 0x00000400140b7824 */ /* 0x100fe200078e0206 */
[C---:B------:R-:W-:Y:S01]  /*0600*/  LOP3.LUT P6, RZ, R8.reuse, 0x2, RZ, 0xc0, !PT ;  /* 0x0000000208ff7812 */ /* 0x040fe200078cc0ff */
[----:B------:R-:W-:Y:S01]  /*0610*/  IMAD R6, R15, 0x400, R6 ;  /* 0x000004000f067824 */ /* 0x000fe200078e0206 */
[----:B------:R-:W-:Y:S01]  /*0620*/  LOP3.LUT P5, RZ, R8, 0x4, RZ, 0xc0, !PT ;  /* 0x0000000408ff7812 */ /* 0x000fe200078ac0ff */
[----:B-1----:R-:W-:Y:S01]  /*0630*/  IMAD.SHL.U32 R21, R21, 0x20, RZ ;  /* 0x0000002015157824 */ /* 0x002fe200078e00ff */
[----:B------:R-:W-:Y:S02]  /*0640*/  LOP3.LUT R10, R4, 0x20, R10, 0xf8, !PT ;  /* 0x00000020040a7812 */ /* 0x000fe400078ef80a */
[----:B------:R-:W-:Y:S02]  /*0650*/  LEA R2, R2, UR4, 0x1 ;  /* 0x0000000402027c11 */ /* 0x000fe4000f8e08ff */
[----:B------:R-:W-:Y:S01]  /*0660*/  LOP3.LUT R7, R3, 0x20, R21, 0xf8, !PT ;  /* 0x0000002003077812 */ /* 0x000fe200078ef815 */
[----:B------:R-:W-:Y:S03]  /*0670*/  STL [R1+0x84], R21 ;  /* 0x0000841501007387 */ /* 0x000fe60000100800 */
[----:B------:R-:W-:Y:S01]  /*0680*/  LOP3.LUT R9, R7, R5, RZ, 0x3c, !PT ;  /* 0x0000000507097212 */ /* 0x000fe200078e3cff */
[----:B------:R-:W-:Y:S01]  /*0690*/  IMAD.SHL.U32 R7, R8, 0x40, RZ ;  /* 0x0000004008077824 */ /* 0x000fe200078e00ff */
[----:B------:R-:W-:Y:S01]  /*06a0*/  LOP3.LUT R8, R5, R3, R4, 0x1e, !PT ;  /* 0x0000000305087212 */ /* 0x000fe200078e1e04 */
[----:B------:R-:W-:-:S02]  /*06b0*/  IMAD.SHL.U32 R5, R14, 0x8, RZ ;  /* 0x000000080e057824 */ /* 0x000fc400078e00ff */
[----:B------:R-:W-:Y:S01]  /*06c0*/  IMAD.IADD R12, R11, 0x1, R9 ;  /* 0x000000010b0c7824 */ /* 0x000fe200078e0209 */
[----:B------:R-:W-:Y:S01]  /*06d0*/  LOP3.LUT R3, R7, 0x1c0, RZ, 0xc0, !PT ;  /* 0x000001c007037812 */ /* 0x000fe200078ec0ff */
[----:B------:R-:W-:Y:S02]  /*06e0*/  IMAD.SHL.U32 R9, R13, 0x40, RZ ;  /* 0x000000400d097824 */ /* 0x000fe400078e00ff */
[----:B------:R-:W-:Y:S01]  /*06f0*/  IMAD.IADD R11, R6, 0x1, R8 ;  /* 0x00000001060b7824 */ /* 0x000fe200078e0208 */
[----:B------:R-:W-:Y:S01]  /*0700*/  SHF.R.U32.HI R4, RZ, 0x3, R3 ;  /* 0x00000003ff047819 */ /* 0x000fe20000011603 */
[----:B------:R-:W-:Y:S01]  /*0710*/  IMAD.MOV.U32 R6, RZ, RZ, 0x20 ;  /* 0x00000020ff067424 */ /* 0x000fe200078e00ff */
[----:B------:R-:W-:Y:S01]  /*0720*/  LOP3.LUT R5, R3, 0x8, R5, 0xf8, !PT ;  /* 0x0000000803057812 */ /* 0x000fe200078ef805 */
[----:B------:R-:W-:Y:S01]  /*0730*/  IMAD.MOV.U32 R13, RZ, RZ, 0x40 ;  /* 0x00000040ff0d7424 */ /* 0x000fe200078e00ff */
[----:B------:R-:W-:Y:S02]  /*0740*/  LOP3.LUT R9, R9, 0xfffffe00, RZ, 0xc0, !PT ;  /* 0xfffffe0009097812 */ /* 0x000fe400078ec0ff */
[----:B------:R-:W-:Y:S01]  /*0750*/  LOP3.LUT R3, R4, R10, R3, 0x1e, !PT ;  /* 0x0000000a04037212 */ /* 0x000fe200078e1e03 */
[----:B------:R-:W-:Y:S01]  /*0760*/  IMAD.MOV.U32 R10, RZ, RZ, -0x10 ;  /* 0xfffffff0ff0a7424 */ /* 0x000fe200078e00ff */
[----:B------:R-:W-:Y:S01]  /*0770*/  LOP3.LUT R4, R5, R4, RZ, 0x3c, !PT ;  /* 0x0000000405047212 */ /* 0x000fe200078e3cff */
[----:B------:R-:W-:Y:S01]  /*0780*/  IMAD R7, R20, 0x400, R9 ;  /* 0x0000040014077824 */ /* 0x000fe200078e0209 */
[----:B------:R-:W-:Y:S01]  /*0790*/  SHF.R.S32.HI R5, RZ, 0x2, R19 ;  /* 0x00000002ff057819 */ /* 0x000fe20000011413 */
[----:B------:R-:W-:Y:S01]  /*07a0*/  IMAD R8, R15, 0x400, R9 ;  /* 0x000004000f087824 */ /* 0x000fe200078e0209 */
[----:B------:R-:W-:Y:S01]  /*07b0*/  LOP3.LUT R9, R3, R9, RZ, 0xfc, !PT ;  /* 0x0000000903097212 */ /* 0x000fe200078efcff */
[----:B------:R-:W-:Y:S01]  /*07c0*/  IMAD.IADD R7, R7, 0x1, R4 ;  /* 0x0000000107077824 */ /* 0x000fe200078e0204 */
[----:B------:R-:W-:Y:S01]  /*07d0*/  SEL R10, R10, 0x10, !P0 ;  /* 0x000000100a0a7807 */ /* 0x000fe20004000000 */
[----:B------:R-:W-:-:S02]  /*07e0*/  IMAD.IADD R8, R4, 0x1, R8 ;  /* 0x0000000104087824 */ /* 0x000fc400078e0208 */
[----:B------:R-:W-:Y:S01]  /*07f0*/  IMAD R14, R20, 0x10, R5 ;  /* 0x00000010140e7824 */ /* 0x000fe200078e0205 */
[----:B------:R-:W-:Y:S01]  /*0800*/  LEA R5, R16, UR4, 0x1 ;  /* 0x0000000410057c11 */ /* 0x000fe2000f8e08ff */
[----:B------:R-:W-:Y:S01]  /*0810*/  IMAD.U32 R4, RZ, RZ, UR5 ;  /* 0x00000005ff047e24 */ /* 0x000fe2000f8e00ff */
[----:B------:R-:W-:Y:S01]  /*0820*/  USHF.R.S32.HI UR5, URZ, 0x1f, UR48 ;  /* 0x0000001f3f057899 */ /* 0x000fe20008011430 */
[----:B------:R-:W-:Y:S01]  /*0830*/  IMAD.U32 R3, RZ, RZ, UR6 ;  /* 0x00000006ff037e24 */ /* 0x000fe2000f8e00ff */
[----:B------:R-:W-:Y:S01]  /*0840*/  USHF.R.S32.HI UR6, URZ, 0x1f, UR59 ;  /* 0x0000001f3f067899 */ /* 0x000fe2000801143b */
[----:B------:R1:W-:Y:S01]  /*0850*/  STL [R1+0x48], R14 ;  /* 0x0000480e01007387 */ /* 0x0003e20000100800 */
[C---:B------:R-:W-:Y:S02]  /*0860*/  SEL R4, R6.reuse, 0xffffffe0, !P4 ;  /* 0xffffffe006047807 */ /* 0x040fe40006000000 */
[----:B------:R-:W-:Y:S01]  /*0870*/  IMAD.U32 R3, RZ, RZ, UR5 ;  /* 0x00000005ff037e24 */ /* 0x000fe2000f8e00ff */
[----:B------:R2:W-:Y:S01]  /*0880*/  STL [R1+0x2c], R5 ;  /* 0x00002c0501007387 */ /* 0x0005e20000100800 */
[----:B------:R-:W-:Y:S01]  /*0890*/  IMAD.U32 R3, RZ, RZ, UR6 ;  /* 0x00000006ff037e24 */ /* 0x000fe2000f8e00ff */
[----:B------:R-:W-:Y:S01]  /*08a0*/  SEL R3, R13, 0xffffffc0, !P3 ;  /* 0xffffffc00d037807 */ /* 0x000fe20005800000 */
[----:B------:R-:W-:Y:S01]  /*08b0*/  UIADD3 UR6, UR4, 0xc000, URZ ;  /* 0x0000c00004067890 */ /* 0x000fe2000fffe03f */
[----:B------:R-:W-:Y:S01]  /*08c0*/  SEL R6, R6, 0xffffffe0, !P6 ;  /* 0xffffffe006067807 */ /* 0x000fe20007000000 */
[----:B------:R-:W-:-:S06]  /*08d0*/  UIADD3 UR5, UR4, 0x12000, URZ ;  /* 0x0001200004057890 */ /* 0x000fcc000fffe03f */
[----:B------:R-:W-:Y:S02]  /*08e0*/  LEA R8, R8, UR5, 0x1 ;  /* 0x0000000508087c11 */ /* 0x000fe4000f8e08ff */
[----:B-1----:R-:W-:Y:S02]  /*08f0*/  LEA R14, R0, UR4, 0x1 ;  /* 0x00000004000e7c11 */ /* 0x002fe4000f8e08ff */
[----:B------:R-:W-:Y:S02]  /*0900*/  LEA R0, R12, UR4, 0x1 ;  /* 0x000000040c007c11 */ /* 0x000fe4000f8e08ff */
[----:B--2---:R-:W-:Y:S01]  /*0910*/  SEL R5, R13, 0xffffffc0, !P5 ;  /* 0xffffffc00d057807 */ /* 0x004fe20006800000 */
[----:B------:R-:W-:Y:S01]  /*0920*/  IMAD.IADD R13, R4, 0x1, R14 ;  /* 0x00000001040d7824 */ /* 0x000fe200078e020e */
[----:B------:R-:W-:Y:S01]  /*0930*/  STL [R1], R14 ;  /* 0x0000000e01007387 */ /* 0x000fe20000100800 */
[C---:B------:R-:W-:Y:S01]  /*0940*/  IADD3 R4, R3.reuse, R14, R4 ;  /* 0x0000000e03047210 */ /* 0x040fe20007ffe004 */
[----:B------:R-:W-:-:S02]  /*0950*/  IMAD.IADD R252, R3, 0x1, R14 ;  /* 0x0000000103fc7824 */ /* 0x000fc400078e020e */
[----:B------:R1:W-:Y:S01]  /*0960*/  STL [R1+0x4], R13 ;  /* 0x0000040d01007387 */ /* 0x0003e20000100800 */
[----:B------:R-:W-:-:S03]  /*0970*/  IMAD.IADD R3, R3, 0x1, R2 ;  /* 0x0000000103037824 */ /* 0x000fc600078e0202 */
[----:B------:R2:W-:Y:S04]  /*0980*/  STL [R1+0x10], R4 ;  /* 0x0000100401007387 */ /* 0x0005e80000100800 */
[----:B------:R3:W-:Y:S01]  /*0990*/  STL [R1+0x4c], R0 ;  /* 0x00004c0001007387 */ /* 0x0007e20000100800 */
[----:B-1----:R-:W-:Y:S01]  /*09a0*/  LEA R13, R11, UR6, 0x1 ;  /* 0x000000060b0d7c11 */ /* 0x002fe2000f8e08ff */
[C---:B------:R-:W-:Y:S02]  /*09b0*/  IMAD.IADD R11, R0.reuse, 0x1, R10 ;  /* 0x00000001000b7824 */ /* 0x040fe400078e020a */
[C---:B--2---:R-:W-:Y:S02]  /*09c0*/  VIADD R4, R0.reuse, 0x20 ;  /* 0x0000002000047836 */ /* 0x044fe40000000000 */
[----:B------:R-:W-:Y:S01]  /*09d0*/  STL [R1+0x64], R13 ;  /* 0x0000640d01007387 */ /* 0x000fe20000100800 */
[----:B------:R-:W-:-:S02]  /*09e0*/  @P1 VIADD R4, R0, 0xffffffe0 ;  /* 0xffffffe000041836 */ /* 0x000fc40000000000 */
[C---:B------:R-:W-:Y:S01]  /*09f0*/  VIADD R12, R13.reuse, 0x40 ;  /* 0x000000400d0c7836 */ /* 0x040fe20000000000 */
[----:B------:R1:W-:Y:S01]  /*0a00*/  STL [R1+0x58], R11 ;  /* 0x0000580b01007387 */ /* 0x0003e20000100800 */
[----:B------:R-:W-:Y:S01]  /*0a10*/  @P2 VIADD R12, R13, 0xffffffc0 ;  /* 0xffffffc00d0c2836 */ /* 0x000fe20000000000 */
[----:B---3--:R-:W-:Y:S02]  /*0a20*/  LEA R0, R9, UR4, 0x1 ;  /* 0x0000000409007c11 */ /* 0x008fe4000f8e08ff */
[----:B-1----:R-:W-:Y:S01]  /*0a30*/  LEA R11, R7, UR4, 0x1 ;  /* 0x00000004070b7c11 */ /* 0x002fe2000f8e08ff */
[----:B------:R-:W-:-:S04]  /*0a40*/  ULDC.64 UR4, c[0x0][0x208] ;  /* 0x0000820000047ab9 */ /* 0x000fc80000000a00 */
[----:B------:R-:W-:Y:S01]  /*0a50*/  STL [R1+0x8], R11 ;  /* 0x0000080b01007387 */ /* 0x000fe20000100800 */
[C---:B------:R-:W-:Y:S02]  /*0a60*/  IMAD.IADD R7, R11.reuse, 0x1, R6 ;  /* 0x000000010b077824 */ /* 0x040fe400078e0206 */
[----:B------:R-:W-:Y:S01]  /*0a70*/  IMAD.IADD R9, R11, 0x1, R5 ;  /* 0x000000010b097824 */ /* 0x000fe200078e0205 */
[----:B------:R1:W-:Y:S04]  /*0a80*/  STL [R1+0x50], R4 ;  /* 0x0000500401007387 */ /* 0x0003e80000100800 */
[----:B------:R-:W-:Y:S04]  /*0a90*/  STL [R1+0x1c], R8 ;  /* 0x00001c0801007387 */ /* 0x000fe80000100800 */
[----:B------:R-:W-:Y:S01]  /*0aa0*/  STL [R1+0x70], R12 ;  /* 0x0000700c01007387 */ /* 0x000fe20000100800 */
[----:B-1----:R-:W-:-:S05]  /*0ab0*/  IMAD.IADD R4, R10, 0x1, R4 ;  /* 0x000000010a047824 */ /* 0x002fca00078e0204 */
        /* <DEDUP_REMOVED lines=11> */
.L_x_374:
        /* <DEDUP_REMOVED lines=67> */
.L_x_346:
        /* <DEDUP_REMOVED lines=16> */
[----:B------:R-:W-:-:S02]  /*10a0*/  ULDC.U8 UR19, c[0x0][0x3d8] ;  /* 0x0000f60000137ab9 */ /* 0x000fc40000000000 */
[----:B------:R-:W-:Y:S01]  /*10b0*/  @!UP1 ULDC.64 UR6, c[0x0][0x418] ;  /* 0x0001060000069ab9 */ /* 0x000fe20000000a00 */
[----:B------:R-:W-:Y:S01]  /*10c0*/  ULDC UR61, c[0x0][0x2d4] ;  /* 0x0000b500003d7ab9 */ /* 0x000fe20000000800 */
[----:B------:R-:W-:Y:S02]  /*10d0*/  UISETP.NE.AND UP3, UPT, UR19, URZ, UPT ;  /* 0x0000003f1300728c */ /* 0x000fe4000bf65270 */
[----:B------:R-:W-:Y:S02]  /*10e0*/  USHF.L.U32 UR14, UR48, 0x7, URZ ;  /* 0x00000007300e7899 */ /* 0x000fe4000800063f */
[----:B------:R-:W-:Y:S01]  /*10f0*/  USHF.R.S32.HI UR45, URZ, 0x1f, UR61 ;  /* 0x0000001f3f2d7899 */ /* 0x000fe2000801143d */
[----:B------:R-:W-:Y:S01]  /*1100*/  ULDC UR23, c[0x0][0x2dc] ;  /* 0x0000b70000177ab9 */ /* 0x000fe20000000800 */
[----:B------:R-:W-:Y:S01]  /*1110*/  ULDC UR49, c[0x0][0x270] ;  /* 0x00009c0000317ab9 */ /* 0x000fe20000000800 */
[----:B-1----:R-:W-:Y:S01]  /*1120*/  IABS R8, R9 ;  /* 0x0000000900087213 */ /* 0x002fe20000000000 */
[----:B------:R-:W-:Y:S01]  /*1130*/  @!UP1 UIMAD.WIDE.U32 UR38, UR48, UR6, URZ ;  /* 0x00000006302692a5 */ /* 0x000fe2000f8e003f */
[----:B------:R-:W-:Y:S01]  /*1140*/  ISETP.NE.AND P3, PT, R9, RZ, PT ;  /* 0x000000ff0900720c */ /* 0x000fe20003f65270 */
[----:B------:R-:W-:Y:S01]  /*1150*/  USHF.L.U64.HI UR17, UR48, 0x7, UR60 ;  /* 0x0000000730117899 */ /* 0x000fe2000801023c */
[----:B------:R-:W1:Y:S01]  /*1160*/  I2F.RP R4, R8 ;  /* 0x0000000800047306 */ /* 0x000e620000209400 */
[----:B------:R-:W-:Y:S01]  /*1170*/  ULDC.64 UR42, c[0x0][0x240] ;  /* 0x00009000002a7ab9 */ /* 0x000fe20000000a00 */
[----:B------:R-:W-:-:S02]  /*1180*/  @UP0 UIADD3 UR16, UR35, UR37, URZ ;  /* 0x0000002523100290 */ /* 0x000fc4000fffe03f */
[----:B--2---:R-:W-:Y:S02]  /*1190*/  UIMAD.WIDE.U32 UR30, UR11, UR12, URZ ;  /* 0x0000000c0b1e72a5 */ /* 0x004fe4000f8e003f */
[----:B------:R-:W-:Y:S02]  /*11a0*/  USEL UR36, UR14, URZ, UP2 ;  /* 0x0000003f0e247287 */ /* 0x000fe40009000000 */
[----:B------:R-:W-:Y:S02]  /*11b0*/  UIMAD UR51, UR11, UR13, UR31 ;  /* 0x0000000d0b3372a4 */ /* 0x000fe4000f8e021f */
[----:B------:R-:W-:Y:S01]  /*11c0*/  @!UP1 UIMAD UR11, UR60, UR6, URZ ;  /* 0x000000063c0b92a4 */ /* 0x000fe2000f8e023f */
[----:B------:R-:W-:Y:S01]  /*11d0*/  @UP1 ULDC.64 UR12, c[0x0][0x420] ;  /* 0x00010800000c1ab9 */ /* 0x000fe20000000a00 */
[----:B------:R-:W-:Y:S01]  /*11e0*/  UIMAD.WIDE.U32 UR14, UR8, UR42, URZ ;  /* 0x0000002a080e72a5 */ /* 0x000fe2000f8e003f */
[----:B-1----:R-:W1:Y:S01]  /*11f0*/  MUFU.RCP R4, R4 ;  /* 0x0000000400047308 */ /* 0x002e620000001000 */
[----:B------:R-:W-:-:S02]  /*1200*/  @!UP1 UIMAD UR32, UR48, UR7, UR11 ;  /* 0x00000007302092a4 */ /* 0x000fc4000f8e020b */
[----:B------:R-:W-:Y:S02]  /*1210*/  UIADD3 UR11, UR27, 0x3f, URZ ;  /* 0x0000003f1b0b7890 */ /* 0x000fe4000fffe03f */
[----:B------:R-:W-:Y:S02]  /*1220*/  @UP1 UIMAD.WIDE.U32 UR40, UR8, UR12, URZ ;  /* 0x0000000c082812a5 */ /* 0x000fe4000f8e003f */
[----:B------:R-:W-:Y:S02]  /*1230*/  USHF.R.S32.HI UR18, URZ, 0x1f, UR11 ;  /* 0x0000001f3f127899 */ /* 0x000fe4000801140b */
[----:B------:R-:W-:Y:S02]  /*1240*/  @UP1 UIMAD UR52, UR8, UR13, UR41 ;  /* 0x0000000d083412a4 */ /* 0x000fe4000f8e0229 */
[----:B------:R-:W-:Y:S02]  /*1250*/  UIMAD.WIDE UR6, UR23, UR49, URZ ;  /* 0x00000031170672a5 */ /* 0x000fe4000f8e023f */
[----:B------:R-:W-:-:S02]  /*1260*/  UIMAD.WIDE.U32 UR12, UR48, UR61, URZ ;  /* 0x0000003d300c72a5 */ /* 0x000fc4000f8e003f */
[----:B------:R-:W-:Y:S01]  /*1270*/  ULEA.HI UR29, UR18, UR11, URZ, 0x6 ;  /* 0x0000000b121d7291 */ /* 0x000fe2000f8f303f */
[----:B-1----:R-:W-:Y:S01]  /*1280*/  VIADD R4, R4, 0xffffffe ;  /* 0x0ffffffe04047836 */ /* 0x002fe20000000000 */
[----:B------:R-:W-:Y:S01]  /*1290*/  @UP0 ULDC.64 UR24, c[0x0][0x248] ;  /* 0x0000920000180ab9 */ /* 0x000fe20000000a00 */
[----:B------:R-:W-:Y:S02]  /*12a0*/  UIMAD UR11, UR45, UR48, URZ ;  /* 0x000000302d0b72a4 */ /* 0x000fe4000f8e023f */
[----:B------:R-:W1:Y:S01]  /*12b0*/  F2I.FTZ.U32.TRUNC.NTZ R5, R4 ;  /* 0x0000000400057305 */ /* 0x000e62000021f000 */
[----:B------:R-:W-:Y:S02]  /*12c0*/  USEL UR34, UR17, URZ, UP2 ;  /* 0x0000003f11227287 */ /* 0x000fe40009000000 */
[----:B------:R-:W-:Y:S02]  /*12d0*/  @UP0 UIMAD.WIDE.U32 UR18, UR16, UR24, URZ ;  /* 0x00000018101202a5 */ /* 0x000fe4000f8e003f */
[----:B------:R-:W-:-:S02]  /*12e0*/  @UP0 UIMAD UR47, UR16, UR25, URZ ;  /* 0x00000019102f02a4 */ /* 0x000fc4000f8e023f */
[----:B------:R-:W-:Y:S01]  /*12f0*/  UIADD3 UR50, UR21, UR33, URZ ;  /* 0x0000002115327290 */ /* 0x000fe2000fffe03f */
[----:B------:R-:W-:Y:S01]  /*1300*/  ULDC UR46, c[0x0][0x2c4] ;  /* 0x0000b100002e7ab9 */ /* 0x000fe20000000800 */
[----:B------:R-:W-:Y:S02]  /*1310*/  UIMAD.WIDE.U32 UR16, UR6, UR12, URZ ;  /* 0x0000000c061072a5 */ /* 0x000fe4000f8e003f */
[----:B------:R-:W-:Y:S02]  /*1320*/  UIMAD UR21, UR7, UR12, URZ ;  /* 0x0000000c071572a4 */ /* 0x000fe4000f8e023f */
[----:B------:R-:W-:Y:S01]  /*1330*/  USEL UR58, UR20, UR14, !UP1 ;  /* 0x0000000e143a7287 */ /* 0x000fe2000c800000 */
[----:B-1----:R-:W-:Y:S01]  /*1340*/  IMAD.MOV R4, RZ, RZ, -R5 ;  /* 0x000000ffff047224 */ /* 0x002fe200078e0a05 */
[----:B------:R-:W-:Y:S02]  /*1350*/  UIMAD UR12, UR60, UR61, UR11 ;  /* 0x0000003d3c0c72a4 */ /* 0x000fe4000f8e020b */
[----:B------:R-:W-:Y:S01]  /*1360*/  @UP3 UIMAD UR20, UR48, UR46, URZ ;  /* 0x0000002e301432a4 */ /* 0x000fe2000f8e023f */
[----:B------:R-:W-:Y:S01]  /*1370*/  IMAD R6, R4, R8, RZ ;  /* 0x0000000804067224 */ /* 0x000fe200078e02ff */
[----:B------:R-:W-:Y:S01]  /*1380*/  UIMAD UR28, UR8, UR43, URZ ;  /* 0x0000002b081c72a4 */ /* 0x000fe2000f8e023f */
[----:B------:R-:W-:Y:S01]  /*1390*/  IMAD.MOV.U32 R4, RZ, RZ, RZ ;  /* 0x000000ffff047224 */ /* 0x000fe200078e00ff */
[----:B------:R-:W-:-:S02]  /*13a0*/  UIADD3 UR12, UR13, UR12, URZ ;  /* 0x0000000c0d0c7290 */ /* 0x000fc4000fffe03f */
[----:B------:R-:W-:Y:S01]  /*13b0*/  @UP3 USEL UR13, UR20, UR8, !UP1 ;  /* 0x00000008140d3287 */ /* 0x000fe2000c800000 */
[----:B------:R-:W-:Y:S01]  /*13c0*/  IMAD.HI.U32 R4, R5, R6, R4 ;  /* 0x0000000605047227 */ /* 0x000fe200078e0004 */
[----:B------:R-:W-:Y:S01]  /*13d0*/  MOV R5, R7 ;  /* 0x0000000700057202 */ /* 0x000fe20000000f00 */
[----:B------:R-:W-:Y:S02]  /*13e0*/  ULOP3.LUT UR20, UR29, 0xffffffc0, URZ, 0xc0, !UPT ;  /* 0xffffffc01d147892 */ /* 0x000fe4000f8ec03f */
[----:B------:R-:W-:Y:S02]  /*13f0*/  @UP1 UIADD3 UR50, UR15, UR28, URZ ;  /* 0x0000001c0f321290 */ /* 0x000fe4000fffe03f */
[----:B------:R-:W-:Y:S01]  /*1400*/  IMAD.HI.U32 R4, R4, R5, RZ ;  /* 0x0000000504047227 */ /* 0x000fe200078e00ff */
[----:B------:R-:W-:Y:S02]  /*1410*/  UIMAD.WIDE.U32 UR14, UR6, UR8, URZ ;  /* 0x00000008060e72a5 */ /* 0x000fe4000f8e003f */
[----:B------:R-:W-:Y:S01]  /*1420*/  UIADD3 UR20, UR20, -0x40, URZ ;  /* 0xffffffc014147890 */ /* 0x000fe2000fffe03f */
[----:B------:R-:W-:Y:S01]  /*1430*/  IMAD.MOV R6, RZ, RZ, -R4 ;  /* 0x000000ffff067224 */ /* 0x000fe200078e0a04 */
[----:B------:R-:W-:Y:S01]  /*1440*/  @UP3 ULDC UR11, c[0x0][0x2e4] ;  /* 0x0000b900000b3ab9 */ /* 0x000fe20000000800 */
[----:B------:R-:W-:-:S02]  /*1450*/  UIMAD UR21, UR6, UR12, UR21 ;  /* 0x0000000c061572a4 */ /* 0x000fc4000f8e0215 */
[C---:B------:R-:W-:Y:S01]  /*1460*/  IMAD R5, R8.reuse, R6, R5 ;  /* 0x0000000608057224 */ /* 0x040fe200078e0205 */
[----:B------:R-:W-:Y:S02]  /*1470*/  @!UP3 UIMAD UR12, UR48, UR49, UR59 ;  /* 0x00000031300cb2a4 */ /* 0x000fe4000f8e023b */
[----:B------:R-:W-:Y:S02]  /*1480*/  @UP3 UIMAD UR28, UR59, UR11, UR13 ;  /* 0x0000000b3b1c32a4 */ /* 0x000fe4000f8e020d */
[----:B------:R-:W-:Y:S01]  /*1490*/  ISETP.GT.U32.AND P1, PT, R8, R5, PT ;  /* 0x000000050800720c */ /* 0x000fe20003f24070 */
[----:B------:R-:W-:Y:S02]  /*14a0*/  USEL UR57, UR16, UR14, !UP1 ;  /* 0x0000000e10397287 */ /* 0x000fe4000c800000 */
[----:B------:R-:W-:Y:S02]  /*14b0*/  USHF.R.S32.HI UR16, URZ, 0x1f, UR20 ;  /* 0x0000001f3f107899 */ /* 0x000fe40008011414 */
[----:B------:R-:W-:-:S02]  /*14c0*/  UIADD3 UR11, UP2, UR20, UR36, URZ ;  /* 0x00000024140b7290 */ /* 0x000fc4000ff5e03f */
[----:B------:R-:W-:Y:S01]  /*14d0*/  @!UP3 UIMAD UR28, UR12, UR46, URZ ;  /* 0x0000002e0c1cb2a4 */ /* 0x000fe2000f8e023f */
[----:B------:R-:W-:Y:S01]  /*14e0*/  ULDC.U8 UR22, c[0x0][0x480] ;  /* 0x0001200000167ab9 */ /* 0x000fe20000000000 */
[----:B------:R-:W-:Y:S02]  /*14f0*/  UIADD3.X UR13, UR16, UR34, URZ, UP2, !UPT ;  /* 0x00000022100d7290 */ /* 0x000fe400097fe43f */
[----:B------:R-:W-:Y:S02]  /*1500*/  UIMAD UR12, UR7, UR11, URZ ;  /* 0x0000000b070c72a4 */ /* 0x000fe4000f8e023f */
[----:B------:R-:W-:Y:S01]  /*1510*/  @!P1 IMAD.IADD R5, R5, 0x1, -R8 ;  /* 0x0000000105059824 */ /* 0x000fe200078e0a08 */
[----:B------:R-:W-:Y:S01]  /*1520*/  @!P1 IADD3 R4, R4, 0x1, RZ ;  /* 0x0000000104049810 */ /* 0x000fe20007ffe0ff */
[----:B------:R-:W-:Y:S01]  /*1530*/  @UP0 UIADD3 UR31, UR35, UR37, URZ ;  /* 0x00000025231f0290 */ /* 0x000fe2000fffe03f */
[----:B------:R-:W-:Y:S01]  /*1540*/  PLOP3.LUT P1, PT, PT, PT, UP0, 0x80, 0x0 ;  /* 0x000000000000781c */ /* 0x000fe20003f2f008 */
[----:B------:R-:W-:Y:S01]  /*1550*/  UIMAD UR53, UR59, UR23, URZ ;  /* 0x000000173b3572a4 */ /* 0x000fe2000f8e023f */
[----:B------:R-:W-:Y:S01]  /*1560*/  ISETP.GE.U32.AND P0, PT, R5, R8, PT ;  /* 0x000000080500720c */ /* 0x000fe20003f06070 */
[----:B------:R-:W-:Y:S01]  /*1570*/  UISETP.NE.AND UP4, UPT, UR22, URZ, UPT ;  /* 0x0000003f1600728c */ /* 0x000fe2000bf85270 */
[----:B------:R-:W-:Y:S01]  /*1580*/  LOP3.LUT R5, R9, UR59, RZ, 0x3c, !PT ;  /* 0x0000003b09057c12 */ /* 0x000fe2000f8e3cff */
[----:B------:R-:W-:Y:S01]  /*1590*/  @!UP1 UIADD3 UR52, UR39, UR32, URZ ;  /* 0x0000002027349290 */ /* 0x000fe2000fffe03f */
[----:B------:R-:W-:-:S02]  /*15a0*/  @UP0 ULDC.64 UR22, c[0x0][0x250] ;  /* 0x0000940000160ab9 */ /* 0x000fc40000000a00 */
[----:B------:R-:W-:Y:S01]  /*15b0*/  ISETP.GE.AND P2, PT, R5, RZ, PT ;  /* 0x000000ff0500720c */ /* 0x000fe20003f46270 */
[----:B------:R-:W-:Y:S02]  /*15c0*/  UIMAD.WIDE.U32 UR32, UR6, UR11, URZ ;  /* 0x0000000b062072a5 */ /* 0x000fe4000f8e003f */
[----:B------:R-:W-:Y:S02]  /*15d0*/  UIMAD UR14, UR7, UR8, URZ ;  /* 0x00000008070e72a4 */ /* 0x000fe4000f8e023f */
[----:B------:R-:W-:Y:S02]  /*15e0*/  UIMAD UR11, UR6, UR13, UR12 ;  /* 0x0000000d060b72a4 */ /* 0x000fe4000f8e020c */
[----:B------:R-:W-:Y:S01]  /*15f0*/  @UP0 UIMAD.WIDE.U32 UR6, UR31, UR22, URZ ;  /* 0x000000161f0602a5 */ /* 0x000fe2000f8e003f */
[----:B------:R-:W-:Y:S01]  /*1600*/  @P0 VIADD R4, R4, 0x1 ;  /* 0x0000000104040836 */ /* 0x000fe20000000000 */
[----:B------:R-:W-:Y:S01]  /*1610*/  @UP0 UIMAD UR12, UR31, UR23, URZ ;  /* 0x000000171f0c02a4 */ /* 0x000fe2000f8e023f */
[----:B------:R-:W-:Y:S01]  /*1620*/  PLOP3.LUT P0, PT, PT, PT, UP3, 0x80, 0x0 ;  /* 0x000000000000781c */ /* 0x000fe20003f0f038 */
[----:B------:R-:W-:Y:S01]  /*1630*/  UIADD3 UR49, UR17, UR21, URZ ;  /* 0x0000001511317290 */ /* 0x000fe2000fffe03f */
[----:B------:R-:W-:Y:S01]  /*1640*/  IMAD.MOV.U32 R5, RZ, RZ, R4 ;  /* 0x000000ffff057224 */ /* 0x000fe200078e0004 */
[----:B------:R-:W-:-:S02]  /*1650*/  USEL UR54, UR51, URZ, UP4 ;  /* 0x0000003f33367287 */ /* 0x000fc4000a000000 */
[----:B------:R-:W-:Y:S02]  /*1660*/  USHF.R.S32.HI UR44, URZ, 0x1f, UR26 ;  /* 0x0000001f3f2c7899 */ /* 0x000fe4000801141a */
[----:B------:R-:W-:Y:S01]  /*1670*/  USHF.R.S32.HI UR56, URZ, 0x1f, UR53 ;  /* 0x0000001f3f387899 */ /* 0x000fe20008011435 */
[----:B------:R-:W-:Y:S01]  /*1680*/  @!P2 IADD3 R5, -R5, RZ, RZ ;  /* 0x000000ff0505a210 */ /* 0x000fe20007ffe1ff */
[----:B------:R-:W-:Y:S01]  /*1690*/  USEL UR55, UR30, URZ, UP4 ;  /* 0x0000003f1e377287 */ /* 0x000fe2000a000000 */
[----:B------:R-:W-:Y:S01]  /*16a0*/  @!P3 LOP3.LUT R5, RZ, R9, RZ, 0x33, !PT ;  /* 0x00000009ff05b212 */ /* 0x000fe200078e33ff */
[----:B------:R-:W-:Y:S02]  /*16b0*/  USHF.R.S32.HI UR45, URZ, 0x6, UR29 ;  /* 0x000000063f2d7899 */ /* 0x000fe4000801141d */
        /* <DEDUP_REMOVED lines=19> */
.L_x_348:
        /* <DEDUP_REMOVED lines=13> */
.L_x_349:
        /* <DEDUP_REMOVED lines=11> */
.L_x_350:
[----:B------:R-:W-:Y:S02]  /*1970*/  ULDC UR6, c[0x0][0x270] ;  /* 0x00009c0000067ab9 */ /* 0x000fe40000000800 */
[----:B------:R-:W-:-:S04]  /*1980*/  UIMAD UR6, UR48, UR6, UR59 ;  /* 0x00000006300672a4 */ /* 0x000fc8000f8e023b */
[----:B------:R-:W-:-:S12]  /*1990*/  UIMAD UR6, UR6, UR61, URZ ;  /* 0x0000003d060672a4 */ /* 0x000fd8000f8e023f */
.L_x_351:
[----:B------:R-:W1:Y:S01]  /*19a0*/  S2R R18, SR_TID.X ;  /* 0x0000000000127919 */ /* 0x000e620000002100 */
[----:B------:R-:W2:Y:S01]  /*19b0*/  LDC.64 R14, c[0x0][0x420] ;  /* 0x00010800ff0e7b82 */ /* 0x000ea20000000a00 */
[----:B------:R-:W-:Y:S01]  /*19c0*/  UIADD3 UR15, UR20, UR6, URZ ;  /* 0x00000006140f7290 */ /* 0x000fe2000fffe03f */
[----:B------:R-:W-:Y:S01]  /*19d0*/  BSSY B1, `(.L_x_347) ;  /* 0x0000701000017945 */ /* 0x000fe20003800000 */
[----:B------:R-:W-:Y:S01]  /*19e0*/  ULDC UR7, c[0x0][0x2dc] ;  /* 0x0000b70000077ab9 */ /* 0x000fe20000000800 */
[----:B------:R-:W-:Y:S01]  /*19f0*/  ULDC UR8, c[0x0][0x270] ;  /* 0x00009c0000087ab9 */ /* 0x000fe20000000800 */
[----:B------:R-:W-:Y:S02]  /*1a00*/  UIADD3 UR6, -UR9, UR27, UR26 ;  /* 0x0000001b09067290 */ /* 0x000fe4000fffe11a */
[----:B------:R-:W-:Y:S02]  /*1a10*/  UIMAD UR14, UR7, UR8, URZ ;  /* 0x00000008070e72a4 */ /* 0x000fe4000f8e023f */
[----:B------:R-:W-:Y:S01]  /*1a20*/  USHF.R.S32.HI UR47, URZ, 0x1f, UR59 ;  /* 0x0000001f3f2f7899 */ /* 0x000fe2000801143b */
[----:B------:R-:W-:Y:S01]  /*1a30*/  ULDC UR7, c[0x0][0x398] ;  /* 0x0000e60000077ab9 */ /* 0x000fe20000000800 */
[----:B------:R-:W-:Y:S01]  /*1a40*/  ULDC.64 UR12, c[0x0][0x428] ;  /* 0x00010a00000c7ab9 */ /* 0x000fe20000000a00 */
[----:B------:R-:W-:Y:S01]  /*1a50*/  UIADD3 UR6, UR6, -UR7, URZ ;  /* 0x8000000706067290 */ /* 0x000fe2000fffe03f */
[----:B------:R-:W-:Y:S01]  /*1a60*/  IMAD.U32 R16, RZ, RZ, UR12 ;  /* 0x0000000cff107e24 */ /* 0x000fe2000f8e00ff */
[----:B------:R-:W-:Y:S01]  /*1a70*/  UIMAD UR7, UR47, UR12, URZ ;  /* 0x0000000c2f0772a4 */ /* 0x000fe2000f8e023f */
[----:B------:R-:W-:Y:S01]  /*1a80*/  ULDC.64 UR18, c[0x0][0x258] ;  /* 0x0000960000127ab9 */ /* 0x000fe20000000a00 */
[----:B------:R-:W-:-:S02]  /*1a90*/  UIADD3 UR17, UR20, UR28, URZ ;  /* 0x0000001c14117290 */ /* 0x000fc4000fffe03f */
[----:B------:R-:W-:Y:S02]  /*1aa0*/  UIMAD UR13, UR59, UR13, UR7 ;  /* 0x0000000d3b0d72a4 */ /* 0x000fe4000f8e0207 */
[----:B------:R-:W-:Y:S01]  /*1ab0*/  USHF.L.U32 UR7, UR14, 0x6, URZ ;  /* 0x000000060e077899 */ /* 0x000fe2000800063f */
[----:B--2---:R-:W-:Y:S01]  /*1ac0*/  IMAD R12, R14, UR16, RZ ;  /* 0x000000100e0c7c24 */ /* 0x004fe2000f8e02ff */
[----:B------:R-:W-:Y:S01]  /*1ad0*/  ULDC.64 UR30, c[0x0][0x210] ;  /* 0x00008400001e7ab9 */ /* 0x000fe20000000a00 */
[----:B------:R-:W-:Y:S01]  /*1ae0*/  ULDC.64 UR28, c[0x0][0x3e0] ;  /* 0x0000f800001c7ab9 */ /* 0x000fe20000000a00 */
[----:B------:R-:W-:Y:S01]  /*1af0*/  ULDC.64 UR38, c[0x0][0x478] ;  /* 0x00011e0000267ab9 */ /* 0x000fe20000000a00 */
[----:B------:R-:W-:Y:S01]  /*1b00*/  IMAD R13, R15, UR20, R12 ;  /* 0x000000140f0d7c24 */ /* 0x000fe2000f8e020c */
[----:B------:R-:W-:Y:S01]  /*1b10*/  ULDC.64 UR40, c[0x0][0x2b0] ;  /* 0x0000ac0000287ab9 */ /* 0x000fe20000000a00 */
[----:B------:R-:W-:Y:S01]  /*1b20*/  UIADD3 UR8, UR45, -0x1, URZ ;  /* 0xffffffff2d087890 */ /* 0x000fe2000fffe03f */
[----:B-1----:R-:W-:-:S04]  /*1b30*/  SHF.R.S32.HI R19, RZ, 0x1f, R18 ;  /* 0x0000001fff137819 */ /* 0x002fc80000011412 */
[CC--:B------:R-:W-:Y:S02]  /*1b40*/  LEA.HI R4, R19.reuse, R18.reuse, RZ, 0x3 ;  /* 0x0000001213047211 */ /* 0x0c0fe400078f18ff */
[----:B------:R-:W-:Y:S02]  /*1b50*/  LEA.HI R12, R19, R18, RZ, 0x5 ;  /* 0x00000012130c7211 */ /* 0x000fe400078f28ff */
[----:B------:R-:W-:Y:S02]  /*1b60*/  LOP3.LUT R6, R4, 0xfffffff8, RZ, 0xc0, !PT ;  /* 0xfffffff804067812 */ /* 0x000fe400078ec0ff */
[----:B------:R-:W-:Y:S02]  /*1b70*/  SHF.R.S32.HI R4, RZ, 0x3, R4 ;  /* 0x00000003ff047819 */ /* 0x000fe40000011404 */
[----:B------:R-:W-:Y:S01]  /*1b80*/  LOP3.LUT R30, R12, 0xffffffe0, RZ, 0xc0, !PT ;  /* 0xffffffe00c1e7812 */ /* 0x000fe200078ec0ff */
[----:B------:R-:W-:Y:S01]  /*1b90*/  IMAD.IADD R31, R18, 0x1, -R6 ;  /* 0x00000001121f7824 */ /* 0x000fe200078e0a06 */
[----:B------:R-:W-:-:S02]  /*1ba0*/  SHF.R.S32.HI R24, RZ, 0x1f, R4 ;  /* 0x0000001fff187819 */ /* 0x000fc40000011404 */
[----:B------:R-:W-:Y:S01]  /*1bb0*/  IADD3 R10, P0, R4, UR20, RZ ;  /* 0x00000014040a7c10 */ /* 0x000fe2000ff1e0ff */
[----:B------:R-:W-:Y:S02]  /*1bc0*/  IMAD.SHL.U32 R6, R31, 0x8, RZ ;  /* 0x000000081f067824 */ /* 0x000fe400078e00ff */
[----:B------:R-:W-:Y:S01]  /*1bd0*/  IMAD.IADD R30, R18, 0x1, -R30 ;  /* 0x00000001121e7824 */ /* 0x000fe200078e0a1e */
[----:B------:R-:W-:Y:S01]  /*1be0*/  IADD3.X R8, R24, UR16, RZ, P0, !PT ;  /* 0x0000001018087c10 */ /* 0x000fe200087fe4ff */
[----:B------:R-:W-:Y:S01]  /*1bf0*/  USHF.R.S32.HI UR16, URZ, 0x1f, UR6 ;  /* 0x0000001f3f107899 */ /* 0x000fe20008011406 */
[----:B------:R-:W-:-:S03]  /*1c00*/  SHF.R.S32.HI R7, RZ, 0x1f, R6 ;  /* 0x0000001fff077819 */ /* 0x000fc60000011406 */
[----:B------:R-:W-:Y:S01]  /*1c10*/  IMAD R11, R8, UR42, RZ ;  /* 0x0000002a080b7c24 */ /* 0x000fe2000f8e02ff */
[----:B------:R-:W-:Y:S01]  /*1c20*/  ULEA.HI UR16, UR16, UR6, URZ, 0x6 ;  /* 0x0000000610107291 */ /* 0x000fe2000f8f303f */
[----:B------:R-:W-:-:S03]  /*1c30*/  IMAD.WIDE.U32 R8, R10, UR42, R6 ;  /* 0x0000002a0a087c25 */ /* 0x000fc6000f8e0006 */
[----:B------:R-:W-:Y:S01]  /*1c40*/  USHF.R.S32.HI UR16, URZ, 0x6, UR16 ;  /* 0x000000063f107899 */ /* 0x000fe20008011410 */
[----:B------:R-:W-:Y:S01]  /*1c50*/  IMAD R11, R10, UR43, R11 ;  /* 0x0000002b0a0b7c24 */ /* 0x000fe2000f8e020b */
[----:B------:R-:W-:-:S04]  /*1c60*/  IADD3 R10, P0, R8, UR58, RZ ;  /* 0x0000003a080a7c10 */ /* 0x000fc8000ff1e0ff */
[----:B------:R-:W-:Y:S02]  /*1c70*/  IADD3.X R11, R9, UR50, R11, P0, !PT ;  /* 0x00000032090b7c10 */ /* 0x000fe400087fe40b */
[----:B------:R-:W-:Y:S01]  /*1c80*/  IADD3 R8, P0, R6, UR11, RZ ;  /* 0x0000000b06087c10 */ /* 0x000fe2000ff1e0ff */
[----:B------:R-:W-:-:S03]  /*1c90*/  UIMAD UR11, UR47, UR18, URZ ;  /* 0x000000122f0b72a4 */ /* 0x000fc6000f8e023f */
[----:B------:R-:W-:Y:S01]  /*1ca0*/  IADD3.X R9, R7, UR52, RZ, P0, !PT ;  /* 0x0000003407097c10 */ /* 0x000fe200087fe4ff */
[----:B------:R-:W-:Y:S02]  /*1cb0*/  UIMAD UR19, UR59, UR19, UR11 ;  /* 0x000000133b1372a4 */ /* 0x000fe4000f8e020b */
[----:B------:R-:W-:Y:S01]  /*1cc0*/  USHF.R.S32.HI UR11, URZ, 0x1f, UR7 ;  /* 0x0000001f3f0b7899 */ /* 0x000fe20008011407 */
[----:B------:R-:W-:Y:S01]  /*1cd0*/  IMAD.WIDE.U32 R8, R14, UR20, R8 ;  /* 0x000000140e087c25 */ /* 0x000fe2000f8e0008 */
[----:B------:R-:W-:-:S03]  /*1ce0*/  UIADD3 UR7, UP2, UP1, UR32, UR7, UR53 ;  /* 0x0000000720077290 */ /* 0x000fc6000f95e035 */
[----:B------:R-:W-:Y:S01]  /*1cf0*/  IMAD.IADD R9, R9, 0x1, R13 ;  /* 0x0000000109097824 */ /* 0x000fe200078e020d */
[----:B------:R-:W-:Y:S01]  /*1d00*/  SHF.R.S32.HI R13, RZ, 0x5, R12 ;  /* 0x00000005ff0d7819 */ /* 0x000fe2000001140c */
[----:B------:R-:W-:Y:S01]  /*1d10*/  UIADD3.X UR6, UR51, UR11, UR56, UP2, UP1 ;  /* 0x0000000b33067290 */ /* 0x000fe200097e2438 */
[----:B------:R-:W-:Y:S01]  /*1d20*/  IMAD.U32 R12, RZ, RZ, UR18 ;  /* 0x00000012ff0c7e24 */ /* 0x000fe2000f8e00ff */
[----:B------:R-:W-:Y:S01]  /*1d30*/  UIADD3 UR7, UP2, UP1, UR55, UR7, UR57 ;  /* 0x0000000737077290 */ /* 0x000fe2000f95e039 */
[----:B------:R-:W-:-:S03]  /*1d40*/  IMAD.WIDE.U32 R8, R16, UR59, R8 ;  /* 0x0000003b10087c25 */ /* 0x000fc6000f8e0008 */
[----:B------:R-:W-:Y:S01]  /*1d50*/  UIADD3.X UR11, UR54, UR6, UR49, UP2, UP1 ;  /* 0x00000006360b7290 */ /* 0x000fe200097e2431 */
[----:B------:R-:W-:Y:S01]  /*1d60*/  IMAD R13, R13, UR14, R30 ;  /* 0x0000000e0d0d7c24 */ /* 0x000fe2000f8e021e */
[----:B------:R-:W-:Y:S01]  /*1d70*/  UISETP.LT.AND UP1, UPT, URZ, UR16, UPT ;  /* 0x000000103f00728c */ /* 0x000fe2000bf21270 */
[----:B------:R-:W-:Y:S01]  /*1d80*/  VIADD R9, R9, UR13 ;  /* 0x0000000d09097c36 */ /* 0x000fe20008000000 */
[----:B------:R-:W-:Y:S01]  /*1d90*/  UIMAD.WIDE UR12, UR15, 0x4, UR38 ;  /* 0x000000040f0c78a5 */ /* 0x000fe2000f8e0226 */
[-C--:B------:R-:W-:Y:S01]  /*1da0*/  IMAD R16, R24, R14.reuse, RZ ;  /* 0x0000000e18107224 */ /* 0x080fe200078e02ff */
[----:B------:R-:W-:Y:S01]  /*1db0*/  USEL UR16, URZ, UR16, !UP1 ;  /* 0x000000103f107287 */ /* 0x000fe2000c800000 */
[----:B------:R-:W-:Y:S01]  /*1dc0*/  IMAD.WIDE.U32 R10, R12, UR59, R10 ;  /* 0x0000003b0c0a7c25 */ /* 0x000fe2000f8e000a */
[C---:B------:R-:W-:Y:S01]  /*1dd0*/  IADD3 R12, P0, R13.reuse, UR7, RZ ;  /* 0x000000070d0c7c10 */ /* 0x040fe2000ff1e0ff */
[----:B------:R-:W-:Y:S01]  /*1de0*/  ULDC.64 UR6, c[0x0][0x400] ;  /* 0x0001000000067ab9 */ /* 0x000fe20000000a00 */
[----:B------:R-:W-:Y:S01]  /*1df0*/  UISETP.GT.AND UP1, UPT, UR45, UR16, UPT ;  /* 0x000000102d00728c */ /* 0x000fe2000bf24270 */
[C---:B------:R-:W-:Y:S01]  /*1e00*/  IMAD R16, R4.reuse, R15, R16 ;  /* 0x0000000f04107224 */ /* 0x040fe200078e0210 */
[----:B------:R-:W-:Y:S01]  /*1e10*/  LEA.HI.X.SX32 R13, R13, UR11, 0x1, P0 ;  /* 0x0000000b0d0d7c11 */ /* 0x000fe200080f0eff */
[----:B------:R-:W-:Y:S01]  /*1e20*/  IMAD.WIDE.U32 R8, R4, R14, R8 ;  /* 0x0000000e04087225 */ /* 0x000fe200078e0008 */
[----:B------:R-:W-:Y:S01]  /*1e30*/  LEA R20, P0, R12, UR6, 0x2 ;  /* 0x000000060c147c11 */ /* 0x000fe2000f8010ff */
[----:B------:R-:W-:Y:S01]  /*1e40*/  UMOV UR11, UR13 ;  /* 0x0000000d000b7c82 */ /* 0x000fe20008000000 */
[----:B------:R-:W-:Y:S01]  /*1e50*/  LEA R36, P3, R10, UR30, 0x1 ;  /* 0x0000001e0a247c11 */ /* 0x000fe2000f8608ff */
[----:B------:R-:W-:Y:S01]  /*1e60*/  VIADD R11, R11, UR19 ;  /* 0x000000130b0b7c36 */ /* 0x000fe20008000000 */
[----:B------:R-:W-:Y:S01]  /*1e70*/  LEA R38, P2, R8, UR28, 0x1 ;  /* 0x0000001c08267c11 */ /* 0x000fe2000f8408ff */
[----:B------:R-:W-:Y:S01]  /*1e80*/  IMAD.IADD R9, R9, 0x1, R16 ;  /* 0x0000000109097824 */ /* 0x000fe200078e0210 */
[----:B------:R-:W-:Y:S01]  /*1e90*/  LEA.HI.X R21, R12, UR7, R13, 0x2, P0 ;  /* 0x000000070c157c11 */ /* 0x000fe200080f140d */
[----:B------:R-:W-:Y:S01]  /*1ea0*/  UIMAD.WIDE UR6, UR17, 0x4, UR40 ;  /* 0x00000004110678a5 */ /* 0x000fe2000f8e0228 */
[----:B------:R-:W-:-:S02]  /*1eb0*/  LEA.HI.X R37, R10, UR31, R11, 0x1, P3 ;  /* 0x0000001f0a257c11 */ /* 0x000fc400098f0c0b */
[----:B------:R-:W-:Y:S01]  /*1ec0*/  LEA.HI.X R39, R8, UR29, R9, 0x1, P2 ;  /* 0x0000001d08277c11 */ /* 0x000fe200090f0c09 */
[----:B------:R1:W-:Y:S01]  /*1ed0*/  STL.64 [R1+0x30], R20 ;  /* 0x0000301401007387 */ /* 0x0003e20000100a00 */
[----:B------:R-:W-:-:S03]  /*1ee0*/  PLOP3.LUT P0, PT, PT, PT, UP1, 0x80, 0x0 ;  /* 0x000000000000781c */ /* 0x000fc60003f0f018 */
[----:B------:R1:W-:Y:S04]  /*1ef0*/  STL.64 [R1+0x40], R36 ;  /* 0x0000402401007387 */ /* 0x0003e80000100a00 */
[----:B------:R1:W-:Y:S06]  /*1f00*/  STL.64 [R1+0x38], R38 ;  /* 0x0000382601007387 */ /* 0x0003ec0000100a00 */
        /* <DEDUP_REMOVED lines=20> */
.L_x_353:
        /* <DEDUP_REMOVED lines=19> */
.L_x_354:
        /* <DEDUP_REMOVED lines=32> */
.L_x_356:
[----:B------:R-:W-:Y:S05]  /*2380*/  BSYNC B0 ;  /* 0x0000000000007941 */ /* 0x000fea0003800000 */
.L_x_355:
        /* <DEDUP_REMOVED lines=15> */
.L_x_358:
[----:B------:R-:W-:Y:S05]  /*2480*/  BSYNC B0 ;  /* 0x0000000000007941 */ /* 0x000fea0003800000 */
.L_x_357:
[----:B------:R-:W-:Y:S01]  /*2490*/  UIMAD UR6, UR44, UR12, URZ ;  /* 0x0000000c2c0672a4 */ /* 0x000fe2000f8e023f */
[----:B------:R-:W-:Y:S01]  /*24a0*/  IMAD.U32 R5, RZ, RZ, UR12 ;  /* 0x0000000cff057e24 */ /* 0x000fe2000f8e00ff */
[----:B------:R-:W-:Y:S01]  /*24b0*/  USHF.R.S32.HI UR8, URZ, 0x1f, UR59 ;  /* 0x0000001f3f087899 */ /* 0x000fe2000801143b */
[----:B------:R-:W-:Y:S01]  /*24c0*/  BSSY B0, `(.L_x_359) ;  /* 0x0000019000007945 */ /* 0x000fe20003800000 */
[----:B------:R-:W-:Y:S01]  /*24d0*/  UIMAD UR6, UR26, UR13, UR6 ;  /* 0x0000000d1a0672a4 */ /* 0x000fe2000f8e0206 */
[----:B------:R-:W-:-:S05]  /*24e0*/  IMAD.WIDE.U32 R6, R5, UR26, R6 ;  /* 0x0000001a05067c25 */ /* 0x000fca000f8e0006 */
[----:B------:R-:W-:Y:S01]  /*24f0*/  IMAD.U32 R5, RZ, RZ, UR6 ;  /* 0x00000006ff057e24 */ /* 0x000fe2000f8e00ff */
[----:B--23--:R-:W-:Y:S01]  /*2500*/  IADD3 R8, P2, R6, UR11, RZ ;  /* 0x0000000b06087c10 */ /* 0x00cfe2000ff5e0ff */
        /* <DEDUP_REMOVED lines=20> */
.L_x_360:
[----:B------:R-:W-:Y:S05]  /*2650*/  BSYNC B0 ;  /* 0x0000000000007941 */ /* 0x000fea0003800000 */
.L_x_359:
        /* <DEDUP_REMOVED lines=16> */
.L_x_352:
[----:B------:R-:W2:Y:S01]  /*2760*/  LDL R34, [R1+0x2c] ;  /* 0x00002c0001227983 */ /* 0x000ea20000100800 */
[----:B------:R-:W-:Y:S01]  /*2770*/  UIMAD UR15, UR44, UR22, URZ ;  /* 0x000000162c0f72a4 */ /* 0x000fe2000f8e023f */
[----:B------:R-:W-:Y:S01]  /*2780*/  VIADD R12, R4, 0x20 ;  /* 0x00000020040c7836 */ /* 0x000fe20000000000 */
[----:B------:R-:W-:Y:S01]  /*2790*/  UIMAD UR13, UR44, UR24, URZ ;  /* 0x000000182c0d72a4 */ /* 0x000fe2000f8e023f */
[----:B------:R-:W-:Y:S01]  /*27a0*/  IMAD.U32 R8, RZ, RZ, UR22 ;  /* 0x00000016ff087e24 */ /* 0x000fe2000f8e00ff */
[----:B------:R-:W-:Y:S01]  /*27b0*/  UIMAD UR17, UR26, UR23, UR15 ;  /* 0x000000171a1172a4 */ /* 0x000fe2000f8e020f */
[----:B------:R-:W-:Y:S01]  /*27c0*/  IMAD.SHL.U32 R15, R15, 0x40, RZ ;  /* 0x000000400f0f7824 */ /* 0x000fe200078e00ff */
[----:B------:R-:W-:Y:S01]  /*27d0*/  UIMAD UR15, UR26, UR25, UR13 ;  /* 0x000000191a0f72a4 */ /* 0x000fe2000f8e020d */
[----:B------:R-:W-:Y:S01]  /*27e0*/  IMAD.WIDE.U32 R8, R8, UR26, R6 ;  /* 0x0000001a08087c25 */ /* 0x000fe2000f8e0006 */
[----:B------:R-:W-:Y:S02]  /*27f0*/  UIMAD UR13, UR8, -0x40, UR27 ;  /* 0xffffffc0080d78a4 */ /* 0x000fe4000f8e021b */
[----:B------:R-:W-:Y:S01]  /*2800*/  UIMAD UR14, UR10, -0x40, UR9 ;  /* 0xffffffc00a0e78a4 */ /* 0x000fe2000f8e0209 */
[----:B------:R-:W-:Y:S01]  /*2810*/  IMAD.U32 R11, RZ, RZ, UR17 ;  /* 0x00000011ff0b7e24 */ /* 0x000fe2000f8e00ff */
[----:B------:R-:W-:Y:S01]  /*2820*/  IADD3 R8, P3, R8, UR21, RZ ;  /* 0x0000001508087c10 */ /* 0x000fe2000ff7e0ff */
[----:B------:R-:W-:Y:S01]  /*2830*/  IMAD.U32 R10, RZ, RZ, UR24 ;  /* 0x00000018ff0a7e24 */ /* 0x000fe2000f8e00ff */
[C---:B------:R-:W-:Y:S01]  /*2840*/  ISETP.GE.AND P0, PT, R12.reuse, UR13, PT ;  /* 0x0000000d0c007c0c */ /* 0x040fe2000bf06270 */
[----:B------:R-:W-:Y:S01]  /*2850*/  ULDC.64 UR20, c[0x0][0x268] ;  /* 0x00009a0000147ab9 */ /* 0x000fe20000000a00 */
[----:B------:R-:W-:Y:S01]  /*2860*/  ISETP.GE.AND P2, PT, R12, UR14, PT ;  /* 0x0000000e0c007c0c */ /* 0x000fe2000bf46270 */
[----:B------:R-:W-:Y:S01]  /*2870*/  IMAD.WIDE.U32 R12, R14, 0x40, RZ ;  /* 0x000000400e0c7825 */ /* 0x000fe200078e00ff */
[----:B------:R-:W-:Y:S01]  /*2880*/  IADD3.X R9, R9, UR46, R11, P3, !PT ;  /* 0x0000002e09097c10 */ /* 0x000fe20009ffe40b */
[----:B------:R-:W-:Y:S01]  /*2890*/  ULDC.64 UR18, c[0x0][0x260] ;  /* 0x0000980000127ab9 */ /* 0x000fe20000000a00 */
[----:B------:R-:W-:Y:S01]  /*28a0*/  ISETP.GE.AND P3, PT, R4, UR14, PT ;  /* 0x0000000e04007c0c */ /* 0x000fe2000bf66270 */
[----:B------:R-:W-:Y:S01]  /*28b0*/  IMAD.WIDE.U32 R6, R10, UR26, R6 ;  /* 0x0000001a0a067c25 */ /* 0x000fe2000f8e0006 */
[----:B------:R-:W-:Y:S01]  /*28c0*/  USHF.L.U32 UR17, UR43, 0x6, URZ ;  /* 0x000000062b117899 */ /* 0x000fe2000800063f */
[----:B------:R-:W-:-:S02]  /*28d0*/  ULDC UR28, c[0x0][0x270] ;  /* 0x00009c00001c7ab9 */ /* 0x000fc40000000800 */
[----:B------:R-:W-:Y:S01]  /*28e0*/  IMAD.U32 R10, RZ, RZ, UR15 ;  /* 0x0000000fff0a7e24 */ /* 0x000fe2000f8e00ff */
[----:B------:R-:W-:Y:S01]  /*28f0*/  IADD3 R6, P1, R6, UR34, RZ ;  /* 0x0000002206067c10 */ /* 0x000fe2000ff3e0ff */
[----:B------:R-:W-:Y:S01]  /*2900*/  IMAD R11, R17, UR18, RZ ;  /* 0x00000012110b7c24 */ /* 0x000fe2000f8e02ff */
[----:B------:R-:W-:Y:S01]  /*2910*/  @!P0 IADD3 R12, P4, R38, R12, RZ ;  /* 0x0000000c260c8210 */ /* 0x000fe20007f9e0ff */
[----:B------:R-:W-:Y:S01]  /*2920*/  IMAD.WIDE.U32 R8, R5, UR20, R8 ;  /* 0x0000001405087c25 */ /* 0x000fe2000f8e0008 */
[----:B------:R-:W-:Y:S01]  /*2930*/  IADD3.X R7, R7, UR36, R10, P1, !PT ;  /* 0x0000002407077c10 */ /* 0x000fe20008ffe40a */
[----:B------:R-:W3:Y:S01]  /*2940*/  @!P2 LDC.64 R22, c[0x0][0x220] ;  /* 0x00008800ff16ab82 */ /* 0x000ee20000000a00 */
[----:B------:R-:W-:Y:S01]  /*2950*/  @!P0 IADD3.X R13, R39, R13, R15, P4, !PT ;  /* 0x0000000d270d8210 */ /* 0x000fe200027fe40f */
[----:B------:R-:W-:Y:S01]  /*2960*/  IMAD R10, R17, UR20, RZ ;  /* 0x00000014110a7c24 */ /* 0x000fe2000f8e02ff */
[----:B------:R-:W-:Y:S01]  /*2970*/  PLOP3.LUT P4, PT, PT, PT, UP4, 0x80, 0x0 ;  /* 0x000000000000781c */ /* 0x000fe20003f8f048 */
[C---:B------:R-:W-:Y:S01]  /*2980*/  IMAD R11, R5.reuse, UR19, R11 ;  /* 0x00000013050b7c24 */ /* 0x040fe2000f8e020b */
[----:B------:R-:W-:Y:S01]  /*2990*/  @!P2 IADD3 R18, P1, R4, 0x20, RZ ;  /* 0x000000200412a810 */ /* 0x000fe20007f3e0ff */
[C---:B------:R-:W-:Y:S01]  /*29a0*/  IMAD R10, R5.reuse, UR21, R10 ;  /* 0x00000015050a7c24 */ /* 0x040fe2000f8e020a */
[----:B------:R-:W-:Y:S01]  /*29b0*/  UIMAD.WIDE.U32 UR14, UR42, 0x40, URZ ;  /* 0x000000402a0e78a5 */ /* 0x000fe2000f8e003f */
[----:B------:R-:W4:Y:S01]  /*29c0*/  @!P3 LDC.64 R32, c[0x0][0x220] ;  /* 0x00008800ff20bb82 */ /* 0x000f220000000a00 */
[----:B------:R-:W-:-:S04]  /*29d0*/  IMAD.WIDE.U32 R6, R5, UR18, R6 ;  /* 0x0000001205067c25 */ /* 0x000fc8000f8e0006 */
[----:B------:R-:W-:Y:S01]  /*29e0*/  IMAD.MOV.U32 R240, RZ, RZ, 0x20 ;  /* 0x00000020fff07424 */ /* 0x000fe200078e00ff */
[----:B------:R-:W-:Y:S01]  /*29f0*/  CS2R R142, SRZ ;  /* 0x00000000008e7805 */ /* 0x000fe2000001ff00 */
[----:B------:R-:W-:Y:S01]  /*2a00*/  @!P2 IMAD.X R5, RZ, RZ, R24, P1 ;  /* 0x000000ffff05a224 */ /* 0x000fe200008e0618 */
[----:B------:R-:W-:Y:S01]  /*2a10*/  @P4 BAR.SYNC.DEFER_BLOCKING 0x0 ;  /* 0x0000000000004b1d */ /* 0x000fe20000010000 */
[----:B------:R-:W-:Y:S01]  /*2a20*/  IMAD.IADD R9, R9, 0x1, R10 ;  /* 0x0000000109097824 */ /* 0x000fe200078e020a */
[----:B------:R-:W-:Y:S01]  /*2a30*/  @!P2 IADD3 R14, P1, R4, 0x20, RZ ;  /* 0x00000020040ea810 */ /* 0x000fe20007f3e0ff */
[----:B------:R-:W-:Y:S02]  /*2a40*/  IMAD.IADD R7, R7, 0x1, R11 ;  /* 0x0000000107077824 */ /* 0x000fe400078e020b */
[----:B------:R-:W-:-:S03]  /*2a50*/  @!P2 IMAD R5, R5, UR22, RZ ;  /* 0x000000160505ac24 */ /* 0x000fc6000f8e02ff */
[----:B------:R-:W5:Y:S01]  /*2a60*/  @!P3 LDC.64 R28, c[0x0][0x218] ;  /* 0x00008600ff1cbb82 */ /* 0x000f620000000a00 */
[----:B------:R-:W-:Y:S01]  /*2a70*/  @!P2 IMAD.MOV.U32 R10, RZ, RZ, R8 ;  /* 0x000000ffff0aa224 */ /* 0x000fe200078e0008 */
[----:B------:R-:W-:Y:S01]  /*2a80*/  CS2R R140, SRZ ;  /* 0x00000000008c7805 */ /* 0x000fe2000001ff00 */
[----:B------:R-:W-:Y:S01]  /*2a90*/  @!P2 IMAD.MOV.U32 R11, RZ, RZ, R9 ;  /* 0x000000ffff0ba224 */ /* 0x000fe200078e0009 */
[----:B------:R-:W-:Y:S01]  /*2aa0*/  CS2R R146, SRZ ;  /* 0x0000000000927805 */ /* 0x000fe2000001ff00 */
[----:B------:R-:W-:Y:S01]  /*2ab0*/  @!P3 IMAD R15, R24, UR22, RZ ;  /* 0x00000016180fbc24 */ /* 0x000fe2000f8e02ff */
[----:B------:R-:W-:Y:S01]  /*2ac0*/  CS2R R144, SRZ ;  /* 0x0000000000907805 */ /* 0x000fe2000001ff00 */
[C---:B------:R-:W-:Y:S01]  /*2ad0*/  @!P2 IMAD R25, R18.reuse, UR23, R5 ;  /* 0x000000171219ac24 */ /* 0x040fe2000f8e0205 */
[----:B------:R-:W2:Y:S01]  /*2ae0*/  @!P2 LDC.64 R26, c[0x0][0x218] ;  /* 0x00008600ff1aab82 */ /* 0x000ea20000000a00 */
[----:B------:R-:W-:Y:S01]  /*2af0*/  @!P2 IMAD.WIDE.U32 R18, R18, UR22, R10 ;  /* 0x000000161212ac25 */ /* 0x000fe2000f8e000a */
[----:B------:R-:W-:-:S02]  /*2b00*/  CS2R R138, SRZ ;  /* 0x00000000008a7805 */ /* 0x000fc4000001ff00 */
[----:B------:R-:W-:Y:S02]  /*2b10*/  CS2R R136, SRZ ;  /* 0x0000000000887805 */ /* 0x000fe4000001ff00 */
[----:B------:R-:W-:Y:S01]  /*2b20*/  CS2R R134, SRZ ;  /* 0x0000000000867805 */ /* 0x000fe2000001ff00 */
[----:B------:R-:W-:Y:S01]  /*2b30*/  @!P3 IMAD R5, R24, UR24, RZ ;  /* 0x000000181805bc24 */ /* 0x000fe2000f8e02ff */
[----:B------:R-:W-:Y:S01]  /*2b40*/  CS2R R132, SRZ ;  /* 0x0000000000847805 */ /* 0x000fe2000001ff00 */
[C---:B------:R-:W-:Y:S01]  /*2b50*/  @!P3 IMAD R15, R4.reuse, UR23, R15 ;  /* 0x00000017040fbc24 */ /* 0x040fe2000f8e020f */
[----:B------:R-:W-:Y:S01]  /*2b60*/  CS2R R126, SRZ ;  /* 0x00000000007e7805 */ /* 0x000fe2000001ff00 */
[----:B------:R-:W-:Y:S01]  /*2b70*/  @!P3 IMAD.WIDE.U32 R8, R4, UR22, R8 ;  /* 0x000000160408bc25 */ /* 0x000fe2000f8e0008 */
[----:B------:R-:W-:Y:S02]  /*2b80*/  CS2R R124, SRZ ;  /* 0x00000000007c7805 */ /* 0x000fe4000001ff00 */
[----:B------:R-:W-:-:S02]  /*2b90*/  CS2R R130, SRZ ;  /* 0x0000000000827805 */ /* 0x000fc4000001ff00 */
[----:B------:R-:W-:Y:S01]  /*2ba0*/  CS2R R128, SRZ ;  /* 0x0000000000807805 */ /* 0x000fe2000001ff00 */
[----:B------:R-:W-:Y:S01]  /*2bb0*/  @!P2 IMAD.X R10, RZ, RZ, R24, P1 ;  /* 0x000000ffff0aa224 */ /* 0x000fe200008e0618 */
[C---:B------:R-:W-:Y:S01]  /*2bc0*/  ISETP.GE.AND P1, PT, R4.reuse, UR13, PT ;  /* 0x0000000d04007c0c */ /* 0x040fe2000bf26270 */
[--C-:B-1----:R-:W-:Y:S01]  /*2bd0*/  @!P2 IMAD.MOV.U32 R20, RZ, RZ, R6.reuse ;  /* 0x000000ffff14a224 */ /* 0x102fe200078e0006 */
[----:B------:R-:W-:Y:S01]  /*2be0*/  CS2R R122, SRZ ;  /* 0x00000000007a7805 */ /* 0x000fe2000001ff00 */
[C---:B------:R-:W-:Y:S01]  /*2bf0*/  @!P3 IMAD R24, R4.reuse, UR25, R5 ;  /* 0x000000190418bc24 */ /* 0x040fe2000f8e0205 */
[----:B------:R-:W-:Y:S01]  /*2c00*/  CS2R R120, SRZ ;  /* 0x0000000000787805 */ /* 0x000fe2000001ff00 */
[----:B------:R-:W-:Y:S01]  /*2c10*/  @!P3 IMAD.WIDE.U32 R16, R4, UR24, R6 ;  /* 0x000000180410bc25 */ /* 0x000fe2000f8e0006 */
[----:B----4-:R-:W-:Y:S02]  /*2c20*/  @!P3 LEA R4, P5, R8, R32, 0x1 ;  /* 0x000000200804b211 */ /* 0x010fe400078a08ff */
[----:B------:R-:W-:-:S02]  /*2c30*/  CS2R R118, SRZ ;  /* 0x0000000000767805 */ /* 0x000fc4000001ff00 */
[----:B------:R-:W-:Y:S01]  /*2c40*/  CS2R R116, SRZ ;  /* 0x0000000000747805 */ /* 0x000fe2000001ff00 */
[----:B------:R-:W-:Y:S01]  /*2c50*/  @!P2 IMAD R5, R10, UR24, RZ ;  /* 0x000000180a05ac24 */ /* 0x000fe2000f8e02ff */
[----:B---3--:R-:W-:Y:S01]  /*2c60*/  @!P2 LEA R10, P4, R18, R22, 0x1 ;  /* 0x00000016120aa211 */ /* 0x008fe200078808ff */
[----:B------:R-:W-:Y:S01]  /*2c70*/  @!P3 IMAD.IADD R6, R9, 0x1, R15 ;  /* 0x000000010906b824 */ /* 0x000fe200078e020f */
[----:B------:R-:W-:Y:S01]  /*2c80*/  CS2R R110, SRZ ;  /* 0x00000000006e7805 */ /* 0x000fe2000001ff00 */
[----:B------:R-:W-:Y:S01]  /*2c90*/  @!P2 IMAD.MOV.U32 R21, RZ, RZ, R7 ;  /* 0x000000ffff15a224 */ /* 0x000fe200078e0007 */
[----:B------:R-:W-:Y:S01]  /*2ca0*/  CS2R R108, SRZ ;  /* 0x00000000006c7805 */ /* 0x000fe2000001ff00 */
[----:B------:R-:W-:Y:S01]  /*2cb0*/  @!P2 IMAD R7, R14, UR25, R5 ;  /* 0x000000190e07ac24 */ /* 0x000fe2000f8e0205 */
[----:B------:R-:W-:Y:S01]  /*2cc0*/  @!P3 LEA.HI.X R5, R8, R33, R6, 0x1, P5 ;  /* 0x000000210805b211 */ /* 0x000fe200028f0c06 */
[----:B------:R-:W-:Y:S01]  /*2cd0*/  @!P2 IMAD.IADD R6, R19, 0x1, R25 ;  /* 0x000000011306a824 */ /* 0x000fe200078e0219 */
[----:B------:R-:W-:Y:S01]  /*2ce0*/  @!P0 IADD3 R8, P6, R36, UR14, RZ ;  /* 0x0000000e24088c10 */ /* 0x000fe2000ffde0ff */
[----:B------:R-:W-:Y:S01]  /*2cf0*/  IMAD.U32 R9, RZ, RZ, UR17 ;  /* 0x00000011ff097e24 */ /* 0x000fe2000f8e00ff */
[----:B------:R-:W-:Y:S01]  /*2d00*/  CS2R R114, SRZ ;  /* 0x0000000000727805 */ /* 0x000fe2000001ff00 */
[----:B------:R-:W-:Y:S01]  /*2d10*/  @!P2 IMAD.WIDE.U32 R14, R14, UR24, R20 ;  /* 0x000000180e0eac25 */ /* 0x000fe2000f8e0014 */
[----:B------:R-:W-:-:S02]  /*2d20*/  @!P2 LEA.HI.X R11, R18, R23, R6, 0x1, P4 ;  /* 0x00000017120ba211 */ /* 0x000fc400020f0c06 */
[----:B------:R-:W-:Y:S02]  /*2d30*/  CS2R R112, SRZ ;  /* 0x0000000000707805 */ /* 0x000fe4000001ff00 */
[----:B------:R-:W-:Y:S01]  /*2d40*/  @!P0 IADD3.X R9, R37, UR15, R9, P6, !PT ;  /* 0x0000000f25098c10 */ /* 0x000fe2000b7fe409 */
[----:B------:R-:W-:Y:S01]  /*2d50*/  @!P2 IMAD.IADD R15, R15, 0x1, R7 ;  /* 0x000000010f0fa824 */ /* 0x000fe200078e0207 */
[----:B-----5:R-:W-:Y:S02]  /*2d60*/  @!P3 LEA R6, P5, R16, R28, 0x1 ;  /* 0x0000001c1006b211 */ /* 0x020fe400078a08ff */
        /* <DEDUP_REMOVED lines=18> */
[----:B------:R-:W-:Y:S01]  /*2e90*/  ULDC UR36, c[0x0][0x2dc] ;  /* 0x0000b70000247ab9 */ /* 0x000fe20000000800 */
[----:B--2---:R-:W-:Y:S01]  /*2ea0*/  @P3 STS.128 [R34+0x12000], RZ ;  /* 0x012000ff22003388 */ /* 0x004fe20000000c00 */
[----:B------:R-:W-:Y:S01]  /*2eb0*/  USHF.L.U32 UR20, UR10, 0x6, URZ ;  /* 0x000000060a147899 */ /* 0x000fe2000800063f */
[----:B------:R-:W-:Y:S02]  /*2ec0*/  CS2R R32, SRZ ;  /* 0x0000000000207805 */ /* 0x000fe4000001ff00 */
[----:B------:R-:W-:Y:S01]  /*2ed0*/  CS2R R22, SRZ ;  /* 0x0000000000167805 */ /* 0x000fe2000001ff00 */
[----:B------:R-:W-:Y:S01]  /*2ee0*/  @P3 STS.128 [R34+0x14000], RZ ;  /* 0x014000ff22003388 */ /* 0x000fe20000000c00 */
[----:B------:R-:W-:Y:S01]  /*2ef0*/  CS2R R20, SRZ ;  /* 0x0000000000147805 */ /* 0x000fe2000001ff00 */
[----:B------:R-:W-:-:S02]  /*2f00*/  ULDC.U8 UR15, c[0x0][0x388] ;  /* 0x0000e200000f7ab9 */ /* 0x000fc40000000000 */
        /* <DEDUP_REMOVED lines=15> */
[----:B------:R-:W-:Y:S01]  /*3000*/  @!P2 LDGSTS.E.BYPASS.LTC128B.128 [R34+0x17000], desc[UR4][R10.64+0x100] ;  /* 0x170001000a22afae */ /* 0x000fe2000b901d44 */
[----:B-1----:R-:W-:-:S03]  /*3010*/  @!P3 IMAD.IADD R5, R17, 0x1, R24 ;  /* 0x000000011105b824 */ /* 0x002fc600078e0218 */
[----:B------:R-:W0:Y:S01]  /*3020*/  LDGDEPBAR ;  /* 0x00000000000079af */ /* 0x000e220000000000 */
[----:B------:R-:W-:-:S03]  /*3030*/  @!P2 LEA R4, P4, R14, R26, 0x1 ;  /* 0x0000001a0e04a211 */ /* 0x000fc600078808ff */
[----:B------:R-:W-:Y:S01]  /*3040*/  @P1 STS.128 [R34+0x6000], RZ ;  /* 0x006000ff22001388 */ /* 0x000fe20000000c00 */
[----:B------:R-:W-:Y:S02]  /*3050*/  @!P3 LEA.HI.X R7, R16, R29, R5, 0x1, P5 ;  /* 0x0000001d1007b211 */ /* 0x000fe400028f0c05 */
[----:B------:R-:W-:Y:S01]  /*3060*/  @!P2 LEA.HI.X R5, R14, R27, R15, 0x1, P4 ;  /* 0x0000001b0e05a211 */ /* 0x000fe200020f0c0f */
[----:B------:R-:W-:Y:S04]  /*3070*/  @P1 STS.128 [R34+0x8000], RZ ;  /* 0x008000ff22001388 */ /* 0x000fe80000000c00 */
[----:B------:R-:W-:Y:S04]  /*3080*/  @P1 STS.128 [R34+0xa000], RZ ;  /* 0x00a000ff22001388 */ /* 0x000fe80000000c00 */
[----:B------:R-:W-:Y:S01]  /*3090*/  @!PT LDS RZ, [RZ] ;  /* 0x00000000fffff984 */ /* 0x000fe20000000800 */
[----:B------:R-:W-:Y:S01]  /*30a0*/  @!PT LDS RZ, [RZ] ;  /* 0x00000000fffff984 */ /* 0x000fe20000000800 */
[----:B------:R-:W-:Y:S01]  /*30b0*/  @!PT LDS RZ, [RZ] ;  /* 0x00000000fffff984 */ /* 0x000fe20000000800 */
[----:B------:R-:W-:Y:S04]  /*30c0*/  @!P1 LDGSTS.E.BYPASS.LTC128B.128 [R34+0x6000], desc[UR4][R38.64] ;  /* 0x0600000026229fae */ /* 0x000fe8000b901d44 */
[----:B------:R-:W-:Y:S04]  /*30d0*/  @!P1 LDGSTS.E.BYPASS.LTC128B.128 [R34+0x8000], desc[UR4][R38.64+0x80] ;  /* 0x0800008026229fae */ /* 0x000fe8000b901d44 */
[----:B------:R-:W2:Y:S04]  /*30e0*/  LDL R10, [R1+0x48] ;  /* 0x00004800010a7983 */ /* 0x000ea80000100800 */
[----:B------:R-:W-:Y:S04]  /*30f0*/  @!P1 LDGSTS.E.BYPASS.LTC128B.128 [R34+0xa000], desc[UR4][R38.64+0x100] ;  /* 0x0a00010026229fae */ /* 0x000fe8000b901d44 */
        /* <DEDUP_REMOVED lines=8> */
[----:B------:R-:W-:Y:S04]  /*3180*/  @!P0 LDGSTS.E.BYPASS.LTC128B.128 [R34+0xb000], desc[UR4][R12.64+0x100] ;  /* 0x0b0001000c228fae */ /* 0x000fe8000b901d44 */
        /* <DEDUP_REMOVED lines=36> */
[----:B------:R-:W0:Y:S01]  /*33d0*/  LDGDEPBAR ;  /* 0x00000000000079af */ /* 0x000e220000000000 */
[----:B-1----:R-:W-:-:S02]  /*33e0*/  IMAD.MOV.U32 R9, RZ, RZ, 0x7f800000 ;  /* 0x7f800000ff097424 */ /* 0x002fc400078e00ff */
[----:B------:R-:W-:Y:S01]  /*33f0*/  IMAD.MOV.U32 R8, RZ, RZ, 0x7f800000 ;  /* 0x7f800000ff087424 */ /* 0x000fe200078e00ff */
[----:B---3--:R-:W1:Y:S01]  /*3400*/  LDC.64 R6, c[0x0][0x3b8] ;  /* 0x0000ee00ff067b82 */ /* 0x008e620000000a00 */
[----:B------:R-:W-:-:S04]  /*3410*/  DEPBAR.LE SB0, 0x1 ;  /* 0x000080400000791a */ /* 0x000fc80000000000 */
[C---:B--2---:R-:W-:Y:S01]  /*3420*/  VIADD R4, R10.reuse, 0x8 ;  /* 0x000000080a047836 */ /* 0x044fe20000000000 */
[----:B------:R-:W-:-:S04]  /*3430*/  ISETP.GE.AND P1, PT, R10, UR13, PT ;  /* 0x0000000d0a007c0c */ /* 0x000fc8000bf26270 */
[----:B------:R-:W-:Y:S01]  /*3440*/  ISETP.GE.AND P0, PT, R4, UR13, PT ;  /* 0x0000000d04007c0c */ /* 0x000fe2000bf06270 */
[----:B------:R-:W-:-:S04]  /*3450*/  IMAD.MOV.U32 R4, RZ, RZ, 0x4 ;  /* 0x00000004ff047424 */ /* 0x000fc800078e00ff */
[----:B------:R-:W-:-:S05]  /*3460*/  IMAD.WIDE R4, R10, R4, UR6 ;  /* 0x000000060a047e25 */ /* 0x000fca000f8e0204 */
[----:B------:R2:W3:Y:S04]  /*3470*/  @!P1 LDG.E R9, desc[UR4][R4.64] ;  /* 0x0000000404099981 */ /* 0x0004e8000c1e1900 */
[----:B------:R-:W4:Y:S01]  /*3480*/  @!P0 LDG.E R8, desc[UR4][R4.64+0x20] ;  /* 0x0000200404088981 */ /* 0x000f22000c1e1900 */
[----:B------:R-:W-:Y:S06]  /*3490*/  BAR.SYNC.DEFER_BLOCKING 0x0 ;  /* 0x0000000000007b1d */ /* 0x000fec0000010000 */
[----:B-1----:R-:W2:Y:S01]  /*34a0*/  LDG.E.64 R4, desc[UR4][R6.64+0x8] ;  /* 0x0000080406047981 */ /* 0x002ea2000c1e1b00 */
[----:B------:R-:W-:Y:S01]  /*34b0*/  UIMAD UR13, UR48, UR28, UR59 ;  /* 0x0000001c300d72a4 */ /* 0x000fe2000f8e023b */
[----:B------:R-:W-:-:S02]  /*34c0*/  LOP3.LUT P0, RZ, R31, 0x2, RZ, 0xc0, !PT ;  /* 0x000000021fff7812 */ /* 0x000fc4000780c0ff */
[----:B------:R-:W1:Y:S04]  /*34d0*/  LDSM.16.M88.4 R164, [R252+0x12000] ;  /* 0x01200000fca4783b */ /* 0x000e680000000200 */
[----:B------:R-:W1:Y:S04]  /*34e0*/  LDSM.16.M88.4 R168, [R252+0x12800] ;  /* 0x01280000fca8783b */ /* 0x000e680000000200 */
[----:B------:R-:W1:Y:S04]  /*34f0*/  LDSM.16.M88.4 R196, [R252+0x14000] ;  /* 0x01400000fcc4783b */ /* 0x000e680000000200 */
[----:B------:R-:W1:Y:S04]  /*3500*/  LDSM.16.M88.4 R200, [R252+0x14800] ;  /* 0x01480000fcc8783b */ /* 0x000e680000000200 */
[----:B------:R-:W1:Y:S04]  /*3510*/  LDSM.16.M88.4 R228, [R252+0x16000] ;  /* 0x01600000fce4783b */ /* 0x000e680000000200 */
[----:B------:R-:W1:Y:S04]  /*3520*/  LDSM.16.M88.4 R232, [R252+0x16800] ;  /* 0x01680000fce8783b */ /* 0x000e680000000200 */
[----:B------:R-:W5:Y:S01]  /*3530*/  LDG.E.64 R6, desc[UR4][R6.64] ;  /* 0x0000000406067981 */ /* 0x000f62000c1e1b00 */
[----:B------:R-:W-:-:S04]  /*3540*/  USHF.L.U32 UR13, UR13, 0x5, URZ ;  /* 0x000000050d0d7899 */ /* 0x000fc8000800063f */
[----:B------:R-:W-:Y:S01]  /*3550*/  USHF.R.S32.HI UR14, URZ, 0x1f, UR13 ;  /* 0x0000001f3f0e7899 */ /* 0x000fe2000801140d */
[----:B----4-:R4:W-:Y:S02]  /*3560*/  STL [R1+0x60], R8 ;  /* 0x0000600801007387 */ /* 0x0109e40000100800 */
[--C-:B----4-:R-:W-:Y:S02]  /*3570*/  SHF.R.S32.HI R8, RZ, 0x1f, R30.reuse ;  /* 0x0000001fff087819 */ /* 0x110fe4000001141e */
[----:B--2---:R-:W-:-:S04]  /*3580*/  IADD3 R4, P2, P1, R4, UR13, R30 ;  /* 0x0000000d04047c10 */ /* 0x004fc8000f95e01e */
[----:B------:R-:W-:Y:S02]  /*3590*/  IADD3.X R5, R5, UR14, R8, P2, P1 ;  /* 0x0000000e05057c10 */ /* 0x000fe400097e2408 */
[----:B-----5:R-:W-:-:S03]  /*35a0*/  R2UR UR19, R6 ;  /* 0x00000000061372ca */ /* 0x020fc600000e0000 */
[----:B------:R2:W-:Y:S01]  /*35b0*/  STL [R1+0x74], R5 ;  /* 0x0000740501007387 */ /* 0x0005e20000100800 */
[----:B------:R-:W-:Y:S02]  /*35c0*/  SEL R240, R240, 0xffffffe0, !P0 ;  /* 0xffffffe0f0f07807 */ /* 0x000fe40004000000 */
[----:B------:R-:W-:Y:S01]  /*35d0*/  R2UR UR18, R7 ;  /* 0x00000000071272ca */ /* 0x000fe200000e0000 */
[----:B------:R-:W4:Y:S01]  /*35e0*/  LDL R6, [R1] ;  /* 0x0000000001067983 */ /* 0x000f220000100800 */
[----:B------:R-:W-:Y:S01]  /*35f0*/  UIADD3 UR21, UR27, 0x40, UR20 ;  /* 0x000000401b157890 */ /* 0x000fe2000fffe014 */
        /* <DEDUP_REMOVED lines=8> */
[----:B--2---:R-:W2:Y:S01]  /*3680*/  LDL R5, [R1+0x4] ;  /* 0x0000040001057983 */ /* 0x004ea20000100800 */
[----:B------:R-:W-:-:S05]  /*3690*/  IMAD.IADD R240, R240, 0x1, R252 ;  /* 0x00000001f0f07824 */ /* 0x000fca00078e02fc */
[----:B------:R-:W1:Y:S04]  /*36a0*/  LDSM.16.M88.4 R172, [R240+0x12000] ;  /* 0x01200000f0ac783b */ /* 0x000e680000000200 */
[----:B------:R-:W1:Y:S04]  /*36b0*/  LDSM.16.M88.4 R176, [R240+0x12800] ;  /* 0x01280000f0b0783b */ /* 0x000e680000000200 */
[----:B------:R-:W1:Y:S04]  /*36c0*/  LDSM.16.M88.4 R204, [R240+0x14000] ;  /* 0x01400000f0cc783b */ /* 0x000e680000000200 */
[----:B------:R-:W1:Y:S04]  /*36d0*/  LDSM.16.M88.4 R208, [R240+0x14800] ;  /* 0x01480000f0d0783b */ /* 0x000e680000000200 */
[----:B------:R-:W1:Y:S04]  /*36e0*/  LDSM.16.M88.4 R236, [R240+0x16000] ;  /* 0x01600000f0ec783b */ /* 0x000e680000000200 */
[----:B------:R-:W1:Y:S04]  /*36f0*/  LDSM.16.M88.4 R240, [R240+0x16800] ;  /* 0x01680000f0f0783b */ /* 0x000e680000000200 */
[----:B---3--:R-:W-:Y:S01]  /*3700*/  STL [R1+0x5c], R9 ;  /* 0x00005c0901007387 */ /* 0x008fe20000100800 */
[----:B------:R-:W-:-:S02]  /*3710*/  UIADD3 UR20, UR20, 0x40, URZ ;  /* 0x0000004014147890 */ /* 0x000fc4000fffe03f */
[----:B------:R-:W-:Y:S02]  /*3720*/  UIADD3 UR21, UR21, -UR9, URZ ;  /* 0x8000000915157290 */ /* 0x000fe4000fffe03f */
[----:B------:R-:W-:Y:S02]  /*3730*/  UIADD3 UR34, UR19, -0x61c88647, URZ ;  /* 0x9e3779b913227890 */ /* 0x000fe4000fffe03f */
[----:B------:R-:W-:Y:S02]  /*3740*/  UIADD3 UR33, UR18, -0x4498517b, URZ ;  /* 0xbb67ae8512217890 */ /* 0x000fe4000fffe03f */
[----:B------:R-:W-:Y:S02]  /*3750*/  UIADD3 UR32, UR19, 0x3c6ef372, URZ ;  /* 0x3c6ef37213207890 */ /* 0x000fe4000fffe03f */
[----:B------:R-:W-:Y:S02]  /*3760*/  UIADD3 UR31, UR18, 0x76cf5d0a, URZ ;  /* 0x76cf5d0a121f7890 */ /* 0x000fe4000fffe03f */
[----:B------:R-:W-:-:S02]  /*3770*/  UIADD3 UR30, UR19, -0x255992d5, URZ ;  /* 0xdaa66d2b131e7890 */ /* 0x000fc4000fffe03f */
[----:B------:R-:W-:Y:S02]  /*3780*/  UIADD3 UR29, UR18, 0x32370b8f, URZ ;  /* 0x32370b8f121d7890 */ /* 0x000fe4000fffe03f */
[----:B------:R-:W-:Y:S02]  /*3790*/  UIADD3 UR28, UR19, 0x78dde6e4, URZ ;  /* 0x78dde6e4131c7890 */ /* 0x000fe4000fffe03f */
[----:B------:R-:W-:Y:S02]  /*37a0*/  UIADD3 UR26, UR18, -0x126145ec, URZ ;  /* 0xed9eba14121a7890 */ /* 0x000fe4000fffe03f */
[----:B------:R-:W-:Y:S02]  /*37b0*/  UIADD3 UR25, UR19, 0x1715609d, URZ ;  /* 0x1715609d13197890 */ /* 0x000fe4000fffe03f */
[----:B------:R-:W-:Y:S02]  /*37c0*/  UIADD3 UR24, UR18, -0x56f99767, URZ ;  /* 0xa906689912187890 */ /* 0x000fe4000fffe03f */
[----:B------:R-:W-:-:S02]  /*37d0*/  UIADD3 UR23, UR19, -0x4ab325aa, URZ ;  /* 0xb54cda5613177890 */ /* 0x000fc4000fffe03f */
[----:B------:R-:W-:Y:S01]  /*37e0*/  UIADD3 UR22, UR18, 0x646e171e, URZ ;  /* 0x646e171e12167890 */ /* 0x000fe2000fffe03f */
[----:B----4-:R-:W3:Y:S04]  /*37f0*/  LDSM.16.M88.4 R148, [R6+0x12000] ;  /* 0x012000000694783b */ /* 0x010ee80000000200 */
[----:B------:R-:W4:Y:S04]  /*3800*/  LDSM.16.M88.4 R152, [R6+0x12800] ;  /* 0x012800000698783b */ /* 0x000f280000000200 */
        /* <DEDUP_REMOVED lines=12> */
.L_x_364:
[----:B------:R-:W2:Y:S01]  /*38d0*/  LDL R98, [R1] ;  /* 0x0000000001627983 */ /* 0x000ea20000100800 */
[----:B------:R-:W-:Y:S02]  /*38e0*/  USHF.L.U32 UR13, UR8, 0x6, URZ ;  /* 0x00000006080d7899 */ /* 0x000fe4000800063f */
[----:B------:R-:W-:Y:S02]  /*38f0*/  UISETP.GT.AND UP1, UPT, UR8, UR16, UPT ;  /* 0x000000100800728c */ /* 0x000fe4000bf24270 */
[----:B------:R-:W3:Y:S01]  /*3900*/  LDL R249, [R1+0x8] ;  /* 0x0000080001f97983 */ /* 0x000ee20000100800 */
[----:B------:R-:W-:Y:S04]  /*3910*/  UISETP.GE.AND UP0, UPT, UR13, UR21, UPT ;  /* 0x000000150d00728c */ /* 0x000fe8000bf06270 */
[----:B------:R-:W4:Y:S01]  /*3920*/  LDL R96, [R1+0x4] ;  /* 0x0000040001607983 */ /* 0x000f220000100800 */
[----:B------:R-:W-:Y:S04]  /*3930*/  UISETP.LT.AND UP0, UPT, UR20, UR9, UP0 ;  /* 0x000000091400728c */ /* 0x000fe80008701270 */
[----:B------:R-:W4:Y:S02]  /*3940*/  LDL R248, [R1+0xc] ;  /* 0x00000c0001f87983 */ /* 0x000f240000100800 */
[----:B------:R-:W-:Y:S03]  /*3950*/  PLOP3.LUT P4, PT, PT, PT, UP0, 0x80, 0x0 ;  /* 0x000000000000781c */ /* 0x000fe60003f8f008 */
[----:B-1----:R-:W4:Y:S05]  /*3960*/  LDL R247, [R1+0x18] ;  /* 0x0000180001f77983 */ /* 0x002f2a0000100800 */
        /* <DEDUP_REMOVED lines=424> */
[----:B------:R-:W-:Y:S01]  /*53f0*/  FMUL.FTZ R10, R89, R10 ;  /* 0x0000000a590a7220 */ /* 0x000fe20000410000 */
[----:B------:R-:W-:Y:S01]  /*5400*/  PLOP3.LUT P3, PT, PT, PT, UP1, 0x80, 0x0 ;  /* 0x000000000000781c */ /* 0x000fe20003f6f018 */
[----:B------:R-:W-:Y:S01]  /*5410*/  FMUL.FTZ R90, R90, R4 ;  /* 0x000000045a5a7220 */ /* 0x000fe20000410000 */
[----:B------:R-:W-:Y:S02]  /*5420*/  F2FP.F16.F32.PACK_AB R4, R94, R96 ;  /* 0x000000605e04723e */ /* 0x000fe400000000ff */
[----:B------:R-:W-:Y:S01]  /*5430*/  FSEL R5, R5, R80, P1 ;  /* 0x0000005005057208 */ /* 0x000fe20000800000 */
[----:B------:R-:W-:Y:S01]  /*5440*/  @P0 FADD.FTZ R80, -R80, R19 ;  /* 0x0000001350500221 */ /* 0x000fe20000010100 */
[----:B------:R-:W-:Y:S01]  /*5450*/  F2FP.F16.F32.PACK_AB R6, R90, R91 ;  /* 0x0000005b5a06723e */ /* 0x000fe200000000ff */
[----:B------:R1:W-:Y:S02]  /*5460*/  STS [R245+0x12400], R4 ;  /* 0x01240004f5007388 */ /* 0x0003e40000000800 */
[----:B------:R-:W-:Y:S01]  /*5470*/  FMUL.FTZ R84, R84, R5 ;  /* 0x0000000554547220 */ /* 0x000fe20000410000 */
[----:B------:R-:W-:Y:S02]  /*5480*/  F2FP.F16.F32.PACK_AB R5, R87, R10 ;  /* 0x0000000a5705723e */ /* 0x000fe400000000ff */
[----:B------:R-:W-:Y:S01]  /*5490*/  STS [R244+0x12000], R9 ;  /* 0x01200009f4007388 */ /* 0x000fe20000000800 */
[----:B------:R-:W-:Y:S04]  /*54a0*/  FMUL.FTZ R80, R82, R80 ;  /* 0x0000005052507220 */ /* 0x000fe80000410000 */
[----:B------:R-:W-:Y:S05]  /*54b0*/  STS [R244+0x12400], R6 ;  /* 0x01240006f4007388 */ /* 0x000fea0000000800 */
[----:B------:R-:W-:Y:S05]  /*54c0*/  STS [R99+0x12000], R8 ;  /* 0x0120000863007388 */ /* 0x000fea0000000800 */
[----:B------:R-:W-:Y:S05]  /*54d0*/  STS [R99+0x12400], R5 ;  /* 0x0124000563007388 */ /* 0x000fea0000000800 */
[----:B------:R-:W-:Y:S01]  /*54e0*/  STS [R98+0x12000], R7 ;  /* 0x0120000762007388 */ /* 0x000fe20000000800 */
[----:B-1----:R-:W-:Y:S05]  /*54f0*/  F2FP.F16.F32.PACK_AB R4, R80, R84 ;  /* 0x000000545004723e */ /* 0x002fea00000000ff */
[----:B------:R-:W-:Y:S01]  /*5500*/  STS [R98+0x12400], R4 ;  /* 0x0124000462007388 */ /* 0x000fe20000000800 */
[----:B------:R-:W-:Y:S06]  /*5510*/  BAR.SYNC.DEFER_BLOCKING 0x0 ;  /* 0x0000000000007b1d */ /* 0x000fec0000010000 */
[----:B------:R-:W-:Y:S05]  /*5520*/  LDSM.16.MT88.4 R4, [R2+0x14000] ;  /* 0x014000000204783b */ /* 0x000fea0000004200 */
[----:B------:R-:W1:Y:S05]  /*5530*/  LDSM.16.MT88.4 R8, [R0+0x6000] ;  /* 0x006000000008783b */ /* 0x000e6a0000004200 */
[----:B------:R-:W2:Y:S05]  /*5540*/  LDSM.16.MT88.4 R12, [R3+0x14000] ;  /* 0x01400000030c783b */ /* 0x000eaa0000004200 */
[----:B------:R-:W3:Y:S05]  /*5550*/  LDSM.16.MT88.4 R16, [R0+0x8000] ;  /* 0x008000000010783b */ /* 0x000eea0000004200 */
[----:B------:R-:W4:Y:S05]  /*5560*/  LDSM.16.MT88.4 R68, [R0+0xa000] ;  /* 0x00a000000044783b */ /* 0x000f2a0000004200 */
[----:B------:R-:W-:Y:S05]  /*5570*/  LDSM.16.MT88.4 R72, [R2+0x14800] ;  /* 0x014800000248783b */ /* 0x000fea0000004200 */
[----:B------:R-:W4:Y:S05]  /*5580*/  LDSM.16.MT88.4 R76, [R0+0x6800] ;  /* 0x00680000004c783b */ /* 0x000f2a0000004200 */
[----:B------:R-:W4:Y:S05]  /*5590*/  LDSM.16.MT88.4 R80, [R3+0x14800] ;  /* 0x014800000350783b */ /* 0x000f2a0000004200 */
[----:B------:R-:W4:Y:S01]  /*55a0*/  LDSM.16.MT88.4 R84, [R0+0x8800] ;  /* 0x008800000054783b */ /* 0x000f220000004200 */
[-C--:B-1---5:R-:W-:Y:S04]  /*55b0*/  HMMA.16816.F32 R20, R4, R8.reuse, R20 ;  /* 0x000000080414723c */ /* 0x0a2fe80000001814 */
[----:B------:R1:W5:Y:S05]  /*55c0*/  LDL R244, [R1+0x2c] ;  /* 0x00002c0001f47983 */ /* 0x00036a0000100800 */
[----:B------:R-:W-:Y:S01]  /*55d0*/  LDSM.16.MT88.4 R88, [R0+0x7800] ;  /* 0x007800000058783b */ /* 0x000fe20000004200 */
[C---:B--2---:R-:W-:Y:S04]  /*55e0*/  HMMA.16816.F32 R24, R12.reuse, R8, R24 ;  /* 0x000000080c18723c */ /* 0x044fe80000001818 */
[----:B------:R-:W-:Y:S02]  /*55f0*/  LDSM.16.MT88.4 R92, [R3+0x15800] ;  /* 0x01580000035c783b */ /* 0x000fe40000004200 */
        /* <DEDUP_REMOVED lines=13> */
[----:B------:R-:W3:Y:S05]  /*56d0*/  LDSM.16.MT88.4 R4, [R2+0x15000] ;  /* 0x015000000204783b */ /* 0x000eea0000004200 */
[-C--:B------:R-:W-:Y:S01]  /*56e0*/  HMMA.16816.F32 R20, R72, R76.reuse, R20 ;  /* 0x0000004c4814723c */ /* 0x080fe20000001814 */
[----:B------:R-:W4:Y:S05]  /*56f0*/  LDSM.16.MT88.4 R68, [R0+0x9000] ;  /* 0x009000000044783b */ /* 0x000f2a0000004200 */
        /* <DEDUP_REMOVED lines=14> */
[----:B------:R-:W2:Y:S05]  /*57e0*/  LDSM.16.MT88.4 R8, [R0+0xb800] ;  /* 0x00b800000008783b */ /* 0x000eaa0000004200 */
[-C--:B---3--:R-:W-:Y:S01]  /*57f0*/  HMMA.16816.F32 R20, R4, R12.reuse, R20 ;  /* 0x0000000c0414723c */ /* 0x088fe20000001814 */
[----:B------:R-:W-:Y:S05]  /*5800*/  BAR.SYNC.DEFER_BLOCKING 0x0 ;  /* 0x0000000000007b1d */ /* 0x000fea0000010000 */
        /* <DEDUP_REMOVED lines=47> */
.L_x_362:
        /* <DEDUP_REMOVED lines=27> */
[----:B------:R-:W-:Y:S01]  /*5cb0*/  LDSM.16.MT88.4 R36, [R0+0xe800] ;  /* 0x00e800000024783b */ /* 0x000fe20000004200 */
[----:B----4-:R-:W1:Y:S03]  /*5cc0*/  LDC R22, c[0x0][0x270] ;  /* 0x00009c00ff167b82 */ /* 0x010e660000000800 */
[----:B------:R-:W4:Y:S01]  /*5cd0*/  LDL R20, [R1+0x20] ;  /* 0x0000200001147983 */ /* 0x000f220000100800 */
[----:B-1----:R-:W-:Y:S04]  /*5ce0*/  IMAD R23, R22, UR36, RZ ;  /* 0x0000002416177c24 */ /* 0x002fe8000f8e02ff */
[----:B------:R-:W-:Y:S01]  /*5cf0*/  IMAD R22, R23, 0x28, RZ ;  /* 0x0000002817167824 */ /* 0x000fe200078e02ff */
        /* <DEDUP_REMOVED lines=47> */
[-C--:B------:R-:W-:Y:S06]  /*5ff0*/  HMMA.16816.F32 R76, R36, R246.reuse, R76 ;  /* 0x000000f6244c723c */ /* 0x080fec000000184c */
        /* <DEDUP_REMOVED lines=8> */
[----:B------:R4:W2:Y:S04]  /*6080*/  LDSM.16.M88.4 R36, [R20+0x1000] ;  /* 0x001000001424783b */ /* 0x0008a80000000200 */
[----:B----4-:R-:W4:Y:S01]  /*6090*/  LDL.LU.64 R20, [R1+0x30] ;  /* 0x0000300001147983 */ /* 0x010f220000300a00 */
[-C--:B-1----:R-:W-:Y:S06]  /*60a0*/  HMMA.16816.F32 R4, R244, R40.reuse, R4 ;  /* 0x00000028f404723c */ /* 0x082fec0000001804 */
[C---:B--2---:R-:W-:Y:S06]  /*60b0*/  HMMA.16816.F32 R8, R36.reuse, R40, R8 ;  /* 0x000000282408723c */ /* 0x044fec0000001808 */
        /* <DEDUP_REMOVED lines=10> */
[----:B---3--:R-:W2:Y:S01]  /*6160*/  @P3 LDG.E R33, desc[UR4][R28.64+0x20] ;  /* 0x000020041c213981 */ /* 0x008ea2000c1e1900 */
[C---:B------:R-:W-:Y:S01]  /*6170*/  IMAD.SHL.U32 R249, R23.reuse, 0x10, RZ ;  /* 0x0000001017f97824 */ /* 0x040fe200078e00ff */
[-C--:B------:R-:W-:Y:S02]  /*6180*/  HMMA.16816.F32 R84, R244, R24.reuse, R84 ;  /* 0x00000018f454723c */ /* 0x080fe40000001854 */
[----:B------:R1:W3:Y:S03]  /*6190*/  @P3 LDG.E R32, desc[UR4][R28.64] ;  /* 0x000000041c203981 */ /* 0x0002e6000c1e1900 */
[C---:B------:R-:W-:Y:S01]  /*61a0*/  IMAD.U32 R248, R23.reuse, -0x40, RZ ;  /* 0xffffffc017f87824 */ /* 0x040fe200078e00ff */
[C---:B------:R-:W-:Y:S01]  /*61b0*/  HMMA.16816.F32 R88, R36.reuse, R24, R88 ;  /* 0x000000182458723c */ /* 0x040fe20000001858 */
[----:B------:R-:W1:Y:S05]  /*61c0*/  LDC R24, c[0x0][0x270] ;  /* 0x00009c00ff187b82 */ /* 0x000e6a0000000800 */
[-C--:B------:R-:W-:Y:S05]  /*61d0*/  HMMA.16816.F32 R92, R36, R26.reuse, R92 ;  /* 0x0000001a245c723c */ /* 0x080fea000000185c */
[----:B------:R-:W-:Y:S01]  /*61e0*/  IMAD.MOV.U32 R25, RZ, RZ, R30 ;  /* 0x000000ffff197224 */ /* 0x000fe200078e001e */
[----:B------:R-:W-:Y:S05]  /*61f0*/  HMMA.16816.F32 R96, R244, R26, R96 ;  /* 0x0000001af460723c */ /* 0x000fea0000001860 */
[C---:B------:R-:W-:Y:S02]  /*6200*/  IMAD R30, R23.reuse, 0x18, RZ ;  /* 0x00000018171e7824 */ /* 0x040fe400078e02ff */
[C---:B-1----:R-:W-:Y:S04]  /*6210*/  IMAD.SHL.U32 R28, R23.reuse, 0x20, RZ ;  /* 0x00000020171c7824 */ /* 0x042fe800078e00ff */
[----:B------:R-:W-:Y:S02]  /*6220*/  IMAD R29, R24, UR36, RZ ;  /* 0x00000024181d7c24 */ /* 0x000fe4000f8e02ff */
[----:B------:R-:W-:Y:S02]  /*6230*/  IMAD R24, R23, 0x38, RZ ;  /* 0x0000003817187824 */ /* 0x000fe400078e02ff */
[----:B------:R-:W-:Y:S01]  /*6240*/  IMAD.SHL.U32 R29, R29, 0x20, RZ ;  /* 0x000000201d1d7824 */ /* 0x000fe200078e00ff */
[C---:B----4-:R-:W-:Y:S04]  /*6250*/  LEA R251, P0, R248.reuse, R20, 0x2 ;  /* 0x00000014f8fb7211 */ /* 0x050fe800078010ff */
[----:B------:R-:W-:Y:S01]  /*6260*/  LEA.HI.X.SX32 R250, R248, R21, 0x2, P0 ;  /* 0x00000015f8fa7211 */ /* 0x000fe200000f16ff */
[----:B------:R-:W-:Y:S02]  /*6270*/  IMAD.MOV.U32 R20, RZ, RZ, R251 ;  /* 0x000000ffff147224 */ /* 0x000fe400078e00fb */
[----:B------:R-:W-:Y:S02]  /*6280*/  IMAD.SHL.U32 R248, R23, 0x8, RZ ;  /* 0x0000000817f87824 */ /* 0x000fe400078e00ff */
[----:B------:R-:W-:Y:S01]  /*6290*/  IMAD.MOV.U32 R21, RZ, RZ, R250 ;  /* 0x000000ffff157224 */ /* 0x000fe200078e00fa */
[-C--:B------:R-:W-:Y:S02]  /*62a0*/  LEA R22, P2, R22, R20.reuse, 0x2 ;  /* 0x0000001416167211 */ /* 0x080fe400078410ff */
[CC--:B------:R-:W-:Y:S02]  /*62b0*/  LEA R250, P1, R248.reuse, R20.reuse, 0x2 ;  /* 0x00000014f8fa7211 */ /* 0x0c0fe400078210ff */
[----:B------:R-:W-:Y:S02]  /*62c0*/  STL.64 [R1+0x30], R20 ;  /* 0x0000301401007387 */ /* 0x000fe40000100a00 */
[-C--:B------:R-:W-:Y:S02]  /*62d0*/  LEA.HI.X.SX32 R251, R248, R21.reuse, 0x2, P1 ;  /* 0x00000015f8fb7211 */ /* 0x080fe400008f16ff */
[----:B------:R1:W-:Y:S04]  /*62e0*/  REDG.E.ADD.F32.FTZ.RN.STRONG.GPU desc[UR4][R20.64], R4 ;  /* 0x00000004140079a6 */ /* 0x0003e8000c10f384 */
[----:B------:R4:W-:Y:S01]  /*62f0*/  REDG.E.ADD.F32.FTZ.RN.STRONG.GPU desc[UR4][R250.64], R5 ;  /* 0x00000005fa0079a6 */ /* 0x0009e2000c10f384 */
[CC--:B-1----:R-:W-:Y:S04]  /*6300*/  LEA R4, P1, R30.reuse, R20.reuse, 0x2 ;  /* 0x000000141e047211 */ /* 0x0c2fe800078210ff */
[-C--:B----4-:R-:W-:Y:S01]  /*6310*/  LEA.HI.X.SX32 R5, R30, R21.reuse, 0x2, P1 ;  /* 0x000000151e057211 */ /* 0x090fe200008f16ff */
[----:B--2---:R-:W-:Y:S04]  /*6320*/  @P3 STL [R1+0x60], R33 ;  /* 0x0000602101003387 */ /* 0x004fe80000100800 */
[----:B---3--:R1:W-:Y:S04]  /*6330*/  @P3 STL [R1+0x5c], R32 ;  /* 0x00005c2001003387 */ /* 0x0083e80000100800 */
        /* <DEDUP_REMOVED lines=256> */
.L_x_363:
        /* <DEDUP_REMOVED lines=8> */
[----:B------:R-:W3:Y:S01]  /*73c0*/  LDL R84, [R1+0x70] ;  /* 0x0000700001547983 */ /* 0x000ee20000100800 */
[----:B------:R-:W-:Y:S01]  /*73d0*/  FMUL.FTZ R15, R49, UR7 ;  /* 0x00000007310f7c20 */ /* 0x000fe20008410000 */
[----:B------:R-:W-:Y:S01]  /*73e0*/  FMUL.FTZ R69, R48, UR7 ;  /* 0x0000000730457c20 */ /* 0x000fe20008410000 */
[----:B------:R-:W-:Y:S01]  /*73f0*/  FMUL.FTZ R100, R100, UR6 ;  /* 0x0000000664647c20 */ /* 0x000fe20008410000 */
[----:B------:R-:W-:Y:S01]  /*7400*/  FMUL.FTZ R49, R101, UR6 ;  /* 0x0000000665317c20 */ /* 0x000fe20008410000 */
[----:B------:R-:W-:Y:S01]  /*7410*/  FMUL.FTZ R14, R51, UR7 ;  /* 0x00000007330e7c20 */ /* 0x000fe20008410000 */
[----:B-----5:R-:W-:Y:S01]  /*7420*/  FMUL.FTZ R13, R45, UR7 ;  /* 0x000000072d0d7c20 */ /* 0x020fe20008410000 */
        /* <DEDUP_REMOVED lines=116> */
[----:B-1----:R-:W-:Y:S01]  /*7b70*/  FMUL.FTZ R9, R57, UR7 ;  /* 0x0000000739097c20 */ /* 0x002fe20008410000 */
        /* <DEDUP_REMOVED lines=66> */
[----:B------:R-:W-:Y:S04]  /*7fa0*/  STS [R84+0x8400], R14 ;  /* 0x0084000e54007388 */ /* 0x000fe80000000800 */
[----:B------:R-:W-:Y:S04]  /*7fb0*/  STS [R85+0x9000], R17 ;  /* 0x0090001155007388 */ /* 0x000fe80000000800 */
[----:B------:R-:W-:Y:S04]  /*7fc0*/  STS [R85+0x9400], R16 ;  /* 0x0094001055007388 */ /* 0x000fe80000000800 */
[----:B------:R-:W-:Y:S01]  /*7fd0*/  STS [R84+0x9000], R13 ;  /* 0x0090000d54007388 */ /* 0x000fe20000000800 */
[----:B-1----:R-:W1:Y:S03]  /*7fe0*/  S2R R19, SR_TID.X ;  /* 0x0000000000137919 */ /* 0x002e660000002100 */
        /* <DEDUP_REMOVED lines=8> */
[----:B------:R2:W-:Y:S01]  /*8070*/  STS [R84+0xb400], R4 ;  /* 0x00b4000454007388 */ /* 0x0005e20000000800 */
[----:B-1----:R-:W-:Y:S01]  /*8080*/  SHF.R.S32.HI R5, RZ, 0x1f, R19 ;  /* 0x0000001fff057819 */ /* 0x002fe20000011413 */
[----:B------:R-:W-:Y:S06]  /*8090*/  @P0 BRA `(.L_x_365) ;  /* 0x0000000000340947 */ /* 0x000fec0003800000 */
        /* <DEDUP_REMOVED lines=13> */
.L_x_365:
[----:B------:R-:W-:Y:S01]  /*8170*/  @UP0 UIADD3 UR8, UR35, UR37, URZ ;  /* 0x0000002523080290 */ /* 0x000fe2000fffe03f */
[----:B------:R-:W-:Y:S01]  /*8180*/  LEA.HI R5, R5, R19, RZ, 0x3 ;  /* 0x0000001305057211 */ /* 0x000fe200078f18ff */
[----:B------:R-:W-:Y:S02]  /*8190*/  @UP0 ULDC.64 UR12, c[0x0][0x458] ;  /* 0x00011600000c0ab9 */ /* 0x000fe40000000a00 */
[----:B------:R-:W-:Y:S01]  /*81a0*/  @UP0 UIMAD.WIDE.U32 UR14, UR8, UR12, URZ ;  /* 0x0000000c080e02a5 */ /* 0x000fe2000f8e003f */
[----:B--2---:R-:W-:Y:S01]  /*81b0*/  LOP3.LUT R4, R5, 0xfffffff8, RZ, 0xc0, !PT ;  /* 0xfffffff805047812 */ /* 0x004fe200078ec0ff */
        /* <DEDUP_REMOVED lines=18> */
.L_x_366:
        /* <DEDUP_REMOVED lines=47> */
.L_x_368:
[----:B------:R-:W-:Y:S05]  /*85d0*/  BSYNC B0 ;  /* 0x0000000000007941 */ /* 0x000fea0003800000 */
.L_x_367:
        /* <DEDUP_REMOVED lines=16> */
.L_x_370:
[----:B------:R-:W-:Y:S05]  /*86e0*/  BSYNC B0 ;  /* 0x0000000000007941 */ /* 0x000fea0003800000 */
.L_x_369:
[----:B-1----:R1:W1:Y:S01]  /*86f0*/  LDS.128 R20, [R247+0x12000] ;  /* 0x01200000f7147984 */ /* 0x0022620000000c00 */
[----:B------:R-:W-:Y:S01]  /*8700*/  UIMAD UR6, UR8, UR12, URZ ;  /* 0x0000000c080672a4 */ /* 0x000fe2000f8e023f */
[----:B--2---:R-:W-:Y:S01]  /*8710*/  IMAD.U32 R6, RZ, RZ, UR12 ;  /* 0x0000000cff067e24 */ /* 0x004fe2000f8e00ff */
[----:B------:R-:W-:Y:S01]  /*8720*/  USHF.R.S32.HI UR9, URZ, 0x1f, UR59 ;  /* 0x0000001f3f097899 */ /* 0x000fe2000801143b */
[----:B------:R2:W1:Y:S01]  /*8730*/  LDS.128 R16, [R247+0x14000] ;  /* 0x01400000f7107984 */ /* 0x0004620000000c00 */
[----:B------:R-:W-:Y:S01]  /*8740*/  UIMAD UR6, UR18, UR13, UR6 ;  /* 0x0000000d120672a4 */ /* 0x000fe2000f8e0206 */
[----:B------:R-:W-:Y:S01]  /*8750*/  IMAD.WIDE.U32 R6, R6, UR18, R8 ;  /* 0x0000001206067c25 */ /* 0x000fe2000f8e0008 */
[----:B------:R-:W-:Y:S01]  /*8760*/  BSSY B0, `(.L_x_371) ;  /* 0x0000018000007945 */ /* 0x000fe20003800000 */
[----:B------:R2:W1:Y:S03]  /*8770*/  LDS.128 R12, [R247+0x16000] ;  /* 0x01600000f70c7984 */ /* 0x0004660000000c00 */
[----:B------:R-:W-:Y:S01]  /*8780*/  IMAD.U32 R5, RZ, RZ, UR6 ;  /* 0x00000006ff057e24 */ /* 0x000fe2000f8e00ff */
[----:B------:R-:W-:Y:S01]  /*8790*/  IADD3 R6, P0, R6, UR16, RZ ;  /* 0x0000001006067c10 */ /* 0x000fe2000ff1e0ff */
[----:B------:R-:W-:-:S02]  /*87a0*/  ULDC.64 UR6, c[0x0][0x470] ;  /* 0x00011c0000067ab9 */ /* 0x000fc40000000a00 */
        /* <DEDUP_REMOVED lines=19> */
.L_x_372:
[----:B------:R-:W-:Y:S05]  /*88e0*/  BSYNC B0 ;  /* 0x0000000000007941 */ /* 0x000fea0003800000 */
.L_x_371:
        /* <DEDUP_REMOVED lines=15> */
.L_x_361:
[----:B------:R-:W-:Y:S05]  /*89e0*/  BSYNC B1 ;  /* 0x0000000000017941 */ /* 0x000fea0003800000 */
.L_x_347:
        /* <DEDUP_REMOVED lines=8> */
.L_x_373:
[----:B------:R-:W-:Y:S05]  /*8a70*/  EXIT ;  /* 0x000000000000794d */ /* 0x000fea0003800000 */
.L_x_375:
        /* <DEDUP_REMOVED lines=16> */
.L_x_811:


//--------------------- .text._ZN5flash44flash_bwd_dq_dk_dv_loop_seqk_parallel_kernelI23Flash_bwd_kernel_traitsILi192ELi64ELi64ELi8ELi4ELi2ELi2ELb1ELb1EN7cutlass6half_tE19Flash_kernel_traitsILi192ELi64ELi64ELi8ES3_EELb0ELb1ELb0ELb0ELb0ELb1ELb1EEEvNS_16Flash_bwd_paramsE --------------------------
	.section	.text._ZN5flash44flash_bwd_dq_dk_dv_loop_seqk_parallel_kernelI23Flash_bwd_kernel_traitsILi192ELi64ELi64ELi8ELi4ELi2ELi2ELb1ELb1EN7cutlass6half_tE19Flash_kernel_traitsILi192ELi64ELi64ELi8ES3_EELb0ELb1ELb0ELb0ELb0ELb1ELb1EEEvNS_16Flash_bwd_paramsE,"ax",@progbits
	.align	128
        .global         _ZN5flash44flash_bwd_dq_dk_dv_loop_seqk_parallel_kernelI23Flash_bwd_kernel_traitsILi192ELi64ELi64ELi8ELi4ELi2ELi2ELb1ELb1EN7cutlass6half_tE19Flash_kernel_traitsILi192ELi64ELi64ELi8ES3_EELb0ELb1ELb0ELb0ELb0ELb1ELb1EEEvNS_16Flash_bwd_paramsE
        .type           _ZN5flash44flash_bwd_dq_dk_dv_loop_seqk_parallel_kernelI23Flash_bwd_kernel_traitsILi192ELi64ELi64ELi8ELi4ELi2ELi2ELb1ELb1EN7cutlass6half_tE19Flash_kernel_traitsILi192ELi64ELi64ELi8ES3_EELb0ELb1ELb0ELb0ELb0ELb1ELb1EEEvNS_16Flash_bwd_paramsE,@function
        .size           _ZN5flash44flash_bwd_dq_dk_dv_loop_seqk_parallel_kernelI23Flash_bwd_kernel_traitsILi192ELi64ELi64ELi8ELi4ELi2ELi2ELb1ELb1EN7cutlass6half_tE19Flash_kernel_traitsILi192ELi64ELi64ELi8ES3_EELb0ELb1ELb0ELb0ELb0ELb1ELb1EEEvNS_16Flash_bwd_paramsE,(.L_x_812 - _ZN5flash44flash_bwd_dq_dk_dv_loop_seqk_parallel_kernelI23Flash_bwd_kernel_traitsILi192ELi64ELi64ELi8ELi4ELi2ELi2ELb1ELb1EN7cutlass6half_tE19Flash_kernel_traitsILi192ELi64ELi64ELi8ES3_EELb0ELb1ELb0ELb0ELb0ELb1ELb1EEEvNS_16Flash_bwd_paramsE)
        .other          _ZN5flash44flash_bwd_dq_dk_dv_loop_seqk_parallel_kernelI23Flash_bwd_kernel_traitsILi192ELi64ELi64ELi8ELi4ELi2ELi2ELb1ELb1EN7cutlass6half_tE19Flash_kernel_traitsILi192ELi64ELi64ELi8ES3_EELb0ELb1ELb0ELb0ELb0ELb1ELb1EEEvNS_16Flash_bwd_paramsE,@"STO_CUDA_ENTRY STV_DEFAULT"
_ZN5flash44flash_bwd_dq_dk_dv_loop_seqk_parallel_kernelI23Flash_bwd_kernel_traitsILi192ELi64ELi64ELi8ELi4ELi2ELi2ELb1ELb1EN7cutlass6half_tE19Flash_kernel_traitsILi192ELi64ELi64ELi8ES3_EELb0ELb1ELb0ELb0ELb0ELb1ELb1EEEvNS_16Flash_bwd_paramsE:
.text._ZN5flash44flash_bwd_dq_dk_dv_loop_seqk_parallel_kernelI23Flash_bwd_kernel_traitsILi192ELi64ELi64ELi8ELi4ELi2ELi2ELb1ELb1EN7cutlass6half_tE19Flash_kernel_traitsILi192ELi64ELi64ELi8ES3_EELb0ELb1ELb0ELb0ELb0ELb1ELb1EEEvNS_16Flash_bwd_paramsE:
        /* <DEDUP_REMOVED lines=179> */
.L_x_404:
        /* <DEDUP_REMOVED lines=67> */
.L_x_376:
        /* <DEDUP_REMOVED lines=101> */
[----:B------:R-:W-:Y:S01]  /*15b0*/  PLOP3.LUT P0, PT, PT, PT, UP1, 0x80, 0x0 ;  /* 0x000000000000781c */ /* 0x000fe20003f0f018 */
[----:B------:R-:W-:Y:S02]  /*15c0*/  @!UP3 UIMAD UR10, UR47, UR43, UR57 ;  /* 0x0000002b2f0ab2a4 */ /* 0x000fe4000f8e0239 */
        /* <DEDUP_REMOVED lines=30> */
.L_x_378:
        /* <DEDUP_REMOVED lines=13> */
.L_x_379:
        /* <DEDUP_REMOVED lines=11> */
.L_x_380:
[----:B------:R-:W-:Y:S02]  /*1930*/  ULDC UR5, c[0x0][0x270] ;  /* 0x00009c0000057ab9 */ /* 0x000fe40000000800 */
[----:B------:R-:W-:-:S04]  /*1940*/  UIMAD UR5, UR47, UR5, UR57 ;  /* 0x000000052f0572a4 */ /* 0x000fc8000f8e0239 */
[----:B------:R-:W-:-:S12]  /*1950*/  UIMAD UR5, UR5, UR61, URZ ;  /* 0x0000003d050572a4 */ /* 0x000fd8000f8e023f */
.L_x_381:
[----:B------:R-:W1:Y:S01]  /*1960*/  S2R R26, SR_TID.X ;  /* 0x00000000001a7919 */ /* 0x000e620000002100 */
[----:B------:R-:W2:Y:S01]  /*1970*/  LDC.64 R14, c[0x0][0x420] ;  /* 0x00010800ff0e7b82 */ /* 0x000ea20000000a00 */
[----:B------:R-:W-:Y:S01]  /*1980*/  ULDC UR8, c[0x0][0x2dc] ;  /* 0x0000b70000087ab9 */ /* 0x000fe20000000800 */
[----:B------:R-:W-:Y:S01]  /*1990*/  ULDC UR11, c[0x0][0x270] ;  /* 0x00009c00000b7ab9 */ /* 0x000fe20000000800 */
[----:B------:R-:W-:Y:S01]  /*19a0*/  USHF.R.S32.HI UR61, URZ, 0x1f, UR57 ;  /* 0x0000001f3f3d7899 */ /* 0x000fe20008011439 */
[----:B------:R-:W-:Y:S01]  /*19b0*/  BSSY B1, `(.L_x_377) ;  /* 0x00006d3000017945 */ /* 0x000fe20003800000 */
[----:B------:R-:W-:Y:S02]  /*19c0*/  UIMAD UR13, UR8, UR11, URZ ;  /* 0x0000000b080d72a4 */ /* 0x000fe4000f8e023f */
[----:B------:R-:W-:Y:S01]  /*19d0*/  UIADD3 UR8, -UR9, UR32, UR23 ;  /* 0x0000002009087290 */ /* 0x000fe2000fffe117 */
[----:B------:R-:W-:Y:S01]  /*19e0*/  ULDC UR12, c[0x0][0x398] ;  /* 0x0000e600000c7ab9 */ /* 0x000fe20000000800 */
[----:B------:R-:W-:-:S02]  /*19f0*/  UIADD3 UR33, UR16, UR5, URZ ;  /* 0x0000000510217290 */ /* 0x000fc4000fffe03f */
[----:B------:R-:W-:Y:S02]  /*1a00*/  UIADD3 UR12, UR8, -UR12, URZ ;  /* 0x8000000c080c7290 */ /* 0x000fe4000fffe03f */
[----:B------:R-:W-:Y:S02]  /*1a10*/  USHF.L.U32 UR5, UR13, 0x6, URZ ;  /* 0x000000060d057899 */ /* 0x000fe4000800063f */
[----:B------:R-:W-:Y:S02]  /*1a20*/  UIADD3 UR21, UR16, UR15, URZ ;  /* 0x0000000f10157290 */ /* 0x000fe4000fffe03f */
[----:B------:R-:W-:Y:S01]  /*1a30*/  UIADD3 UR17, UP2, UP0, UR34, UR5, UR50 ;  /* 0x0000000522117290 */ /* 0x000fe2000f85e032 */
[----:B------:R-:W-:Y:S01]  /*1a40*/  ULDC.64 UR14, c[0x0][0x258] ;  /* 0x00009600000e7ab9 */ /* 0x000fe20000000a00 */
[----:B------:R-:W-:Y:S01]  /*1a50*/  USHF.R.S32.HI UR5, URZ, 0x1f, UR5 ;  /* 0x0000001f3f057899 */ /* 0x000fe20008011405 */
[----:B------:R-:W-:Y:S01]  /*1a60*/  ULDC.64 UR18, c[0x0][0x400] ;  /* 0x0001000000127ab9 */ /* 0x000fe20000000a00 */
[----:B--2---:R-:W-:-:S02]  /*1a70*/  IMAD R16, R14, UR31, RZ ;  /* 0x0000001f0e107c24 */ /* 0x004fc4000f8e02ff */
[----:B------:R-:W-:Y:S01]  /*1a80*/  UIADD3.X UR5, UR53, UR5, UR55, UP2, UP0 ;  /* 0x0000000535057290 */ /* 0x000fe200097e0437 */
[----:B------:R-:W-:Y:S01]  /*1a90*/  ULDC.64 UR36, c[0x0][0x210] ;  /* 0x0000840000247ab9 */ /* 0x000fe20000000a00 */
[----:B------:R-:W-:Y:S01]  /*1aa0*/  ULDC.64 UR28, c[0x0][0x3e0] ;  /* 0x0000f800001c7ab9 */ /* 0x000fe20000000a00 */
        /* <DEDUP_REMOVED lines=37> */
[----:B------:R-:W-:Y:S02]  /*1d00*/  VIADD R9, R9, UR11 ;  /* 0x0000000b09097c36 */ /* 0x000fe40008000000 */
[----:B------:R-:W-:Y:S01]  /*1d10*/  IMAD.IADD R12, R26, 0x1, -R12 ;  /* 0x000000011a0c7824 */ /* 0x000fe200078e0a0c */
[----:B------:R-:W-:Y:S01]  /*1d20*/  USHF.R.S32.HI UR16, URZ, 0x6, UR16 ;  /* 0x000000063f107899 */ /* 0x000fe20008011410 */
[-C--:B------:R-:W-:Y:S02]  /*1d30*/  IMAD R17, R27, R14.reuse, RZ ;  /* 0x0000000e1b117224 */ /* 0x080fe400078e02ff */
        /* <DEDUP_REMOVED lines=17> */
[----:B------:R-:W-:Y:S01]  /*1e50*/  UIMAD.WIDE UR14, UR33, 0x4, UR34 ;  /* 0x00000004210e78a5 */ /* 0x000fe2000f8e0222 */
[----:B------:R-:W-:Y:S01]  /*1e60*/  LEA.HI.X R33, R8, UR29, R9, 0x1, P2 ;  /* 0x0000001d08217c11 */ /* 0x000fe200090f0c09 */
[----:B------:R1:W-:Y:S01]  /*1e70*/  STL.64 [R1+0x30], R22 ;  /* 0x0000301601007387 */ /* 0x0003e20000100a00 */
[----:B------:R-:W-:Y:S01]  /*1e80*/  UMOV UR11, UR12 ;  /* 0x0000000c000b7c82 */ /* 0x000fe20008000000 */
[----:B------:R-:W-:Y:S01]  /*1e90*/  PLOP3.LUT P1, PT, PT, PT, UP0, 0x80, 0x0 ;  /* 0x000000000000781c */ /* 0x000fe20003f2f008 */
[----:B------:R-:W-:Y:S01]  /*1ea0*/  UMOV UR10, UR13 ;  /* 0x0000000d000a7c82 */ /* 0x000fe20008000000 */
[----:B------:R1:W-:Y:S01]  /*1eb0*/  STL.64 [R1+0x40], R30 ;  /* 0x0000401e01007387 */ /* 0x0003e20000100a00 */
[----:B------:R-:W-:Y:S01]  /*1ec0*/  UIADD3 UR5, UR43, -0x1, URZ ;  /* 0xffffffff2b057890 */ /* 0x000fe2000fffe03f */
[----:B------:R-:W-:-:S02]  /*1ed0*/  UMOV UR13, UR14 ;  /* 0x0000000e000d7c82 */ /* 0x000fc40008000000 */
[----:B------:R1:W-:Y:S01]  /*1ee0*/  STL.64 [R1+0x38], R32 ;  /* 0x0000382001007387 */ /* 0x0003e20000100a00 */
[----:B------:R-:W-:-:S06]  /*1ef0*/  UMOV UR12, UR15 ;  /* 0x0000000f000c7c82 */ /* 0x000fcc0008000000 */
        /* <DEDUP_REMOVED lines=20> */
.L_x_383:
        /* <DEDUP_REMOVED lines=19> */
.L_x_384:
        /* <DEDUP_REMOVED lines=32> */
.L_x_386:
[----:B------:R-:W-:Y:S05]  /*2370*/  BSYNC B0 ;  /* 0x0000000000007941 */ /* 0x000fea0003800000 */
.L_x_385:
        /* <DEDUP_REMOVED lines=15> */
.L_x_388:
[----:B------:R-:W-:Y:S05]  /*2470*/  BSYNC B0 ;  /* 0x0000000000007941 */ /* 0x000fea0003800000 */
.L_x_387:
        /* <DEDUP_REMOVED lines=28> */
.L_x_390:
[----:B------:R-:W-:Y:S05]  /*2640*/  BSYNC B0 ;  /* 0x0000000000007941 */ /* 0x000fea0003800000 */
.L_x_389:
        /* <DEDUP_REMOVED lines=16> */
.L_x_382:
        /* <DEDUP_REMOVED lines=29> */
[----:B------:R-:W-:Y:S01]  /*2920*/  IMAD.U32 R11, RZ, RZ, UR17 ;  /* 0x00000011ff0b7e24 */ /* 0x000fe2000f8e00ff */
[----:B------:R-:W-:Y:S01]  /*2930*/  SHF.R.S32.HI R18, RZ, 0x2, R18 ;  /* 0x00000002ff127819 */ /* 0x000fe20000011412 */
[----:B------:R-:W-:Y:S01]  /*2940*/  ULDC.64 UR18, c[0x0][0x260] ;  /* 0x0000980000127ab9 */ /* 0x000fe20000000a00 */
        /* <DEDUP_REMOVED lines=12> */
[----:B------:R-:W-:Y:S01]  /*2a10*/  @!P4 IMAD R9, R27, UR24, RZ ;  /* 0x000000181b09cc24 */ /* 0x000fe2000f8e02ff */
[----:B------:R-:W-:Y:S01]  /*2a20*/  ULDC UR21, c[0x0][0x2dc] ;  /* 0x0000b70000157ab9 */ /* 0x000fe20000000800 */
        /* <DEDUP_REMOVED lines=9> */
[----:B------:R-:W-:Y:S02]  /*2ac0*/  @!P3 IMAD R5, R9, UR24, RZ ;  /* 0x000000180905bc24 */ /* 0x000fe4000f8e02ff */
[----:B------:R-:W-:Y:S02]  /*2ad0*/  @!P4 IMAD.IADD R9, R11, 0x1, R13 ;  /* 0x000000010b09c824 */ /* 0x000fe400078e020d */
[----:B------:R-:W-:Y:S01]  /*2ae0*/  @!P3 IMAD R11, R12, UR25, R5 ;  /* 0x000000190c0bbc24 */ /* 0x000fe2000f8e0205 */
[----:B------:R-:W-:Y:S01]  /*2af0*/  @!P3 IADD3 R5, P1, R4, 0x20, RZ ;  /* 0x000000200405b810 */ /* 0x000fe20007f3e0ff */
[----:B------:R-:W-:Y:S01]  /*2b00*/  @!P3 IMAD.WIDE.U32 R12, R12, UR24, R6 ;  /* 0x000000180c0cbc25 */ /* 0x000fe2000f8e0006 */
[----:B------:R-:W-:Y:S02]  /*2b10*/  @!P4 LEA.HI.X R9, R10, R21, R9, 0x1, P0 ;  /* 0x000000150a09c211 */ /* 0x000fe400000f0c09 */
[----:B------:R-:W-:Y:S01]  /*2b20*/  PLOP3.LUT P0, PT, PT, PT, UP4, 0x80, 0x0 ;  /* 0x000000000000781c */ /* 0x000fe20003f0f048 */
[----:B------:R-:W-:-:S02]  /*2b30*/  IMAD.IADD R7, R15, 0x1, R19 ;  /* 0x000000010f077824 */ /* 0x000fc400078e0213 */
[----:B------:R-:W-:Y:S01]  /*2b40*/  @!P3 IMAD.X R19, RZ, RZ, R27, P1 ;  /* 0x000000ffff13b224 */ /* 0x000fe200008e061b */
[C---:B-1----:R-:W-:Y:S01]  /*2b50*/  @!P3 LEA R10, P1, R12.reuse, R22, 0x1 ;  /* 0x000000160c0ab211 */ /* 0x042fe200078208ff */
[----:B------:R-:W-:Y:S02]  /*2b60*/  @!P3 IMAD.IADD R11, R13, 0x1, R11 ;  /* 0x000000010d0bb824 */ /* 0x000fe400078e020b */
[----:B------:R-:W-:Y:S02]  /*2b70*/  @!P3 IMAD.MOV.U32 R15, RZ, RZ, R7 ;  /* 0x000000ffff0fb224 */ /* 0x000fe400078e0007 */
[----:B------:R-:W-:Y:S01]  /*2b80*/  @!P4 IMAD R13, R27, UR26, RZ ;  /* 0x0000001a1b0dcc24 */ /* 0x000fe2000f8e02ff */
[----:B------:R-:W-:Y:S01]  /*2b90*/  @!P3 LEA.HI.X R11, R12, R23, R11, 0x1, P1 ;  /* 0x000000170c0bb211 */ /* 0x000fe200008f0c0b */
[----:B------:R-:W-:Y:S01]  /*2ba0*/  @!P3 IMAD R19, R19, UR26, RZ ;  /* 0x0000001a1313bc24 */ /* 0x000fe2000f8e02ff */
[----:B------:R-:W-:Y:S01]  /*2bb0*/  ISETP.GE.AND P1, PT, R4, UR8, PT ;  /* 0x0000000804007c0c */ /* 0x000fe2000bf26270 */
[----:B------:R-:W-:Y:S01]  /*2bc0*/  @P0 BAR.SYNC.DEFER_BLOCKING 0x0 ;  /* 0x0000000000000b1d */ /* 0x000fe20000010000 */
[----:B------:R-:W-:-:S02]  /*2bd0*/  @!P4 IMAD.MOV.U32 R6, RZ, RZ, R14 ;  /* 0x000000ffff06c224 */ /* 0x000fc400078e000e */
[----:B------:R-:W-:Y:S02]  /*2be0*/  @!P4 IMAD R20, R4, UR27, R13 ;  /* 0x0000001b0414cc24 */ /* 0x000fe4000f8e020d */
[C---:B------:R-:W-:Y:S02]  /*2bf0*/  @!P3 IMAD R19, R5.reuse, UR27, R19 ;  /* 0x0000001b0513bc24 */ /* 0x040fe4000f8e0213 */
[----:B------:R-:W-:-:S04]  /*2c00*/  @!P3 IMAD.WIDE.U32 R14, R5, UR26, R14 ;  /* 0x0000001a050ebc25 */ /* 0x000fc8000f8e000e */
[----:B------:R-:W-:Y:S01]  /*2c10*/  @!P4 IMAD.WIDE.U32 R12, R4, UR26, R6 ;  /* 0x0000001a040ccc25 */ /* 0x000fe2000f8e0006 */
[----:B------:R-:W-:-:S03]  /*2c20*/  @!P2 IADD3 R4, P0, R30, UR14, RZ ;  /* 0x0000000e1e04ac10 */ /* 0x000fc6000ff1e0ff */
[----:B------:R-:W-:Y:S02]  /*2c30*/  IMAD.U32 R5, RZ, RZ, UR17 ;  /* 0x00000011ff057e24 */ /* 0x000fe4000f8e00ff */
[----:B------:R-:W-:-:S03]  /*2c40*/  @!P4 IMAD.IADD R7, R13, 0x1, R20 ;  /* 0x000000010d07c824 */ /* 0x000fc600078e0214 */
[----:B------:R-:W-:Y:S01]  /*2c50*/  @!P2 IADD3.X R5, R31, UR15, R5, P0, !PT ;  /* 0x0000000f1f05ac10 */ /* 0x000fe200087fe405 */
[----:B--2---:R-:W-:Y:S01]  /*2c60*/  @P4 STS.128 [R29+0x12000], RZ ;  /* 0x012000ff1d004388 */ /* 0x004fe20000000c00 */
[----:B------:R-:W-:Y:S01]  /*2c70*/  IMAD.MOV.U32 R240, RZ, RZ, 0x20 ;  /* 0x00000020fff07424 */ /* 0x000fe200078e00ff */
[----:B------:R-:W-:Y:S02]  /*2c80*/  USHF.L.U32 UR18, UR22, 0x6, URZ ;  /* 0x0000000616127899 */ /* 0x000fe4000800063f */
[----:B------:R-:W-:Y:S01]  /*2c90*/  @P4 STS.128 [R29+0x14000], RZ ;  /* 0x014000ff1d004388 */ /* 0x000fe20000000c00 */
[----:B------:R-:W-:Y:S02]  /*2ca0*/  CS2R R142, SRZ ;  /* 0x00000000008e7805 */ /* 0x000fe4000001ff00 */
[----:B------:R-:W-:Y:S02]  /*2cb0*/  CS2R R140, SRZ ;  /* 0x00000000008c7805 */ /* 0x000fe4000001ff00 */
[----:B------:R-:W-:Y:S01]  /*2cc0*/  CS2R R146, SRZ ;  /* 0x0000000000927805 */ /* 0x000fe2000001ff00 */
[----:B------:R-:W-:Y:S01]  /*2cd0*/  @P4 STS.128 [R29+0x16000], RZ ;  /* 0x016000ff1d004388 */ /* 0x000fe20000000c00 */
[----:B------:R-:W-:-:S02]  /*2ce0*/  CS2R R144, SRZ ;  /* 0x0000000000907805 */ /* 0x000fc4000001ff00 */
[----:B------:R-:W-:Y:S02]  /*2cf0*/  CS2R R138, SRZ ;  /* 0x00000000008a7805 */ /* 0x000fe4000001ff00 */
[----:B------:R-:W-:Y:S01]  /*2d00*/  CS2R R136, SRZ ;  /* 0x0000000000887805 */ /* 0x000fe2000001ff00 */
[----:B------:R-:W-:Y:S01]  /*2d10*/  @!PT LDS RZ, [RZ] ;  /* 0x00000000fffff984 */ /* 0x000fe20000000800 */
[----:B------:R-:W-:Y:S01]  /*2d20*/  @!PT LDS RZ, [RZ] ;  /* 0x00000000fffff984 */ /* 0x000fe20000000800 */
[----:B------:R-:W-:Y:S01]  /*2d30*/  @!PT LDS RZ, [RZ] ;  /* 0x00000000fffff984 */ /* 0x000fe20000000800 */
[----:B------:R-:W-:Y:S01]  /*2d40*/  @!P4 LDGSTS.E.BYPASS.LTC128B.128 [R29+0x12000], desc[UR6][R8.64] ;  /* 0x12000000081dcfae */ /* 0x000fe2000b901d46 */
[----:B------:R-:W-:Y:S02]  /*2d50*/  CS2R R134, SRZ ;  /* 0x0000000000867805 */ /* 0x000fe4000001ff00 */
[----:B------:R-:W-:Y:S02]  /*2d60*/  CS2R R132, SRZ ;  /* 0x0000000000847805 */ /* 0x000fe4000001ff00 */
[----:B------:R-:W-:Y:S01]  /*2d70*/  CS2R R126, SRZ ;  /* 0x00000000007e7805 */ /* 0x000fe2000001ff00 */
[----:B------:R-:W-:Y:S01]  /*2d80*/  @!P4 LDGSTS.E.BYPASS.LTC128B.128 [R29+0x14000], desc[UR6][R8.64+0x80] ;  /* 0x14000080081dcfae */ /* 0x000fe2000b901d46 */
[----:B------:R-:W-:-:S02]  /*2d90*/  CS2R R124, SRZ ;  /* 0x00000000007c7805 */ /* 0x000fc4000001ff00 */
[----:B------:R-:W-:Y:S02]  /*2da0*/  CS2R R130, SRZ ;  /* 0x0000000000827805 */ /* 0x000fe4000001ff00 */
[----:B------:R-:W-:Y:S01]  /*2db0*/  CS2R R128, SRZ ;  /* 0x0000000000807805 */ /* 0x000fe2000001ff00 */
[----:B------:R1:W-:Y:S01]  /*2dc0*/  @!P4 LDGSTS.E.BYPASS.LTC128B.128 [R29+0x16000], desc[UR6][R8.64+0x100] ;  /* 0x16000100081dcfae */ /* 0x0003e2000b901d46 */
[----:B------:R-:W-:Y:S02]  /*2dd0*/  CS2R R122, SRZ ;  /* 0x00000000007a7805 */ /* 0x000fe4000001ff00 */
[----:B------:R-:W-:Y:S02]  /*2de0*/  CS2R R120, SRZ ;  /* 0x0000000000787805 */ /* 0x000fe4000001ff00 */
[----:B------:R-:W-:Y:S01]  /*2df0*/  CS2R R118, SRZ ;  /* 0x0000000000767805 */ /* 0x000fe2000001ff00 */
[----:B------:R-:W-:Y:S01]  /*2e00*/  @P3 STS.128 [R29+0x13000], RZ ;  /* 0x013000ff1d003388 */ /* 0x000fe20000000c00 */
[----:B------:R-:W-:-:S02]  /*2e10*/  CS2R R116, SRZ ;  /* 0x0000000000747805 */ /* 0x000fc4000001ff00 */
[----:B------:R-:W-:Y:S02]  /*2e20*/  CS2R R110, SRZ ;  /* 0x00000000006e7805 */ /* 0x000fe4000001ff00 */
[----:B------:R-:W-:Y:S01]  /*2e30*/  CS2R R108, SRZ ;  /* 0x00000000006c7805 */ /* 0x000fe2000001ff00 */
        /* <DEDUP_REMOVED lines=21> */
[----:B------:R-:W-:Y:S01]  /*2f90*/  CS2R R52, SRZ ;  /* 0x0000000000347805 */ /* 0x000fe2000001ff00 */
[----:B-1----:R-:W1:Y:S01]  /*2fa0*/  @!P4 LDC.64 R8, c[0x0][0x218] ;  /* 0x00008600ff08cb82 */ /* 0x002e620000000a00 */
[----:B------:R-:W0:Y:S01]  /*2fb0*/  LDGDEPBAR ;  /* 0x00000000000079af */ /* 0x000e220000000000 */
[----:B------:R-:W-:Y:S02]  /*2fc0*/  CS2R R46, SRZ ;  /* 0x00000000002e7805 */ /* 0x000fe4000001ff00 */
[----:B------:R-:W-:-:S02]  /*2fd0*/  CS2R R44, SRZ ;  /* 0x00000000002c7805 */ /* 0x000fc4000001ff00 */
[----:B------:R-:W-:Y:S01]  /*2fe0*/  CS2R R50, SRZ ;  /* 0x0000000000327805 */ /* 0x000fe2000001ff00 */
[----:B------:R-:W-:Y:S01]  /*2ff0*/  @P1 STS.128 [R29+0x6000], RZ ;  /* 0x006000ff1d001388 */ /* 0x000fe20000000c00 */
[----:B------:R-:W-:Y:S02]  /*3000*/  CS2R R48, SRZ ;  /* 0x0000000000307805 */ /* 0x000fe4000001ff00 */
[----:B------:R-:W-:Y:S02]  /*3010*/  CS2R R42, SRZ ;  /* 0x00000000002a7805 */ /* 0x000fe4000001ff00 */
[----:B------:R-:W-:Y:S01]  /*3020*/  CS2R R40, SRZ ;  /* 0x0000000000287805 */ /* 0x000fe2000001ff00 */
[----:B------:R-:W-:Y:S01]  /*3030*/  @P1 STS.128 [R29+0x8000], RZ ;  /* 0x008000ff1d001388 */ /* 0x000fe20000000c00 */
[----:B------:R-:W-:Y:S02]  /*3040*/  CS2R R38, SRZ ;  /* 0x0000000000267805 */ /* 0x000fe4000001ff00 */
[----:B------:R-:W-:-:S02]  /*3050*/  CS2R R36, SRZ ;  /* 0x0000000000247805 */ /* 0x000fc4000001ff00 */
[----:B------:R-:W-:Y:S01]  /*3060*/  CS2R R34, SRZ ;  /* 0x0000000000227805 */ /* 0x000fe2000001ff00 */
[----:B------:R-:W-:Y:S01]  /*3070*/  @P1 STS.128 [R29+0xa000], RZ ;  /* 0x00a000ff1d001388 */ /* 0x000fe20000000c00 */
[----:B------:R-:W-:Y:S02]  /*3080*/  CS2R R22, SRZ ;  /* 0x0000000000167805 */ /* 0x000fe4000001ff00 */
[----:B------:R-:W-:Y:S01]  /*3090*/  CS2R R20, SRZ ;  /* 0x0000000000147805 */ /* 0x000fe2000001ff00 */
[----:B------:R-:W-:Y:S01]  /*30a0*/  ULDC UR15, c[0x0][0x2ec] ;  /* 0x0000bb00000f7ab9 */ /* 0x000fe20000000800 */
        /* <DEDUP_REMOVED lines=30> */
[----:B------:R-:W-:Y:S01]  /*3290*/  UIADD3 UR19, UR32, 0x40, UR18 ;  /* 0x0000004020137890 */ /* 0x000fe2000fffe012 */
[C---:B-1----:R-:W-:Y:S01]  /*32a0*/  IMAD.SHL.U32 R17, R18.reuse, 0x4, RZ ;  /* 0x0000000412117824 */ /* 0x042fe200078e00ff */
[----:B------:R-:W-:Y:S01]  /*32b0*/  @P2 STS.128 [R29+0x1000], RZ ;  /* 0x001000ff1d002388 */ /* 0x000fe20000000c00 */
[----:B------:R-:W-:Y:S01]  /*32c0*/  SHF.L.U64.HI R16, R18, 0x2, R8 ;  /* 0x0000000212107819 */ /* 0x000fe20000010208 */
[----:B------:R-:W-:Y:S01]  /*32d0*/  IMAD.MOV.U32 R8, RZ, RZ, 0x7f800000 ;  /* 0x7f800000ff087424 */ /* 0x000fe200078e00ff */
[----:B------:R-:W-:Y:S01]  /*32e0*/  CS2R R32, SRZ ;  /* 0x0000000000207805 */ /* 0x000fe2000001ff00 */
[----:B------:R-:W-:Y:S01]  /*32f0*/  @P2 STS.128 [R29+0x3000], RZ ;  /* 0x003000ff1d002388 */ /* 0x000fe20000000c00 */
[----:B------:R-:W-:-:S03]  /*3300*/  ULDC UR8, c[0x0][0x39c] ;  /* 0x0000e70000087ab9 */ /* 0x000fc60000000800 */
        /* <DEDUP_REMOVED lines=82> */
[----:B------:R-:W-:-:S02]  /*3830*/  CS2R R30, SRZ ;  /* 0x00000000001e7805 */ /* 0x000fc4000001ff00 */
        /* <DEDUP_REMOVED lines=11> */
.L_x_394:
[----:B------:R-:W4:Y:S01]  /*38f0*/  LDL R246, [R1] ;  /* 0x0000000001f67983 */ /* 0x000f220000100800 */
[----:B------:R-:W-:Y:S03]  /*3900*/  USHF.L.U32 UR14, UR5, 0x6, URZ ;  /* 0x00000006050e7899 */ /* 0x000fe6000800063f */
[----:B------:R-:W2:Y:S01]  /*3910*/  LDL R245, [R1+0x4] ;  /* 0x0000040001f57983 */ /* 0x000ea20000100800 */
[----:B------:R-:W-:Y:S03]  /*3920*/  UISETP.GE.AND UP0, UPT, UR14, UR19, UPT ;  /* 0x000000130e00728c */ /* 0x000fe6000bf06270 */
[----:B------:R-:W3:Y:S01]  /*3930*/  LDL R244, [R1+0x10] ;  /* 0x0000100001f47983 */ /* 0x000ee20000100800 */
[----:B------:R-:W-:Y:S03]  /*3940*/  UISETP.LT.AND UP0, UPT, UR18, UR9, UP0 ;  /* 0x000000091200728c */ /* 0x000fe60008701270 */
[----:B-1----:R1:W-:Y:S03]  /*3950*/  STL [R1+0xb8], R115 ;  /* 0x0000b87301007387 */ /* 0x0023e60000100800 */
[----:B------:R-:W-:Y:S01]  /*3960*/  PLOP3.LUT P0, PT, PT, PT, UP0, 0x80, 0x0 ;  /* 0x000000000000781c */ /* 0x000fe20003f0f008 */
[----:B------:R-:W0:Y:S01]  /*3970*/  LDGDEPBAR ;  /* 0x00000000000079af */ /* 0x000e220000000000 */
[----:B------:R-:W-:Y:S06]  /*3980*/  UISETP.GT.AND UP0, UPT, UR5, UR16, UPT ;  /* 0x000000100500728c */ /* 0x000fec000bf04270 */
[----:B------:R-:W-:Y:S01]  /*3990*/  PLOP3.LUT P3, PT, PT, PT, UP0, 0x80, 0x0 ;  /* 0x000000000000781c */ /* 0x000fe20003f6f008 */
[----:B-1----:R-:W3:Y:S04]  /*39a0*/  LDL R115, [R1+0x8] ;  /* 0x0000080001737983 */ /* 0x002ee80000100800 */
[----:B------:R1:W-:Y:S04]  /*39b0*/  STL [R1+0xb4], R114 ;  /* 0x0000b47201007387 */ /* 0x0003e80000100800 */
[----:B-1----:R-:W3:Y:S04]  /*39c0*/  LDL R114, [R1+0xc] ;  /* 0x00000c0001727983 */ /* 0x002ee80000100800 */
[----:B------:R1:W-:Y:S04]  /*39d0*/  STL [R1+0xb0], R113 ;  /* 0x0000b07101007387 */ /* 0x0003e80000100800 */
[----:B-1----:R-:W3:Y:S04]  /*39e0*/  LDL R113, [R1+0x18] ;  /* 0x0000180001717983 */ /* 0x002ee80000100800 */
[----:B------:R1:W-:Y:S04]  /*39f0*/  STL [R1+0xac], R112 ;  /* 0x0000ac7001007387 */ /* 0x0003e80000100800 */
[----:B-1----:R-:W3:Y:S04]  /*3a00*/  LDL R112, [R1+0x14] ;  /* 0x0000140001707983 */ /* 0x002ee80000100800 */
        /* <DEDUP_REMOVED lines=12> */
[----:B-1----:R-:W3:Y:S04]  /*3ad0*/  LDL R103, [R1+0x48] ;  /* 0x0000480001677983 */ /* 0x002ee80000100800 */
[----:B------:R-:W3:Y:S04]  /*3ae0*/  LDL R102, [R1+0x54] ;  /* 0x0000540001667983 */ /* 0x000ee80000100800 */
[----:B------:R-:W3:Y:S04]  /*3af0*/  LDL R101, [R1+0x4c] ;  /* 0x00004c0001657983 */ /* 0x000ee80000100800 */
[----:B------:R-:W3:Y:S01]  /*3b00*/  LDL R100, [R1+0x50] ;  /* 0x0000500001647983 */ /* 0x000ee20000100800 */
[----:B------:R-:W-:Y:S04]  /*3b10*/  DEPBAR.LE SB0, 0x0 ;  /* 0x000080000000791a */ /* 0x000fe80000000000 */
[----:B------:R-:W-:Y:S06]  /*3b20*/  BAR.SYNC.DEFER_BLOCKING 0x0 ;  /* 0x0000000000007b1d */ /* 0x000fec0000010000 */
[----:B------:R-:W-:Y:S04]  /*3b30*/  LDSM.16.M88.4 R88, [R252+-0x6000] ;  /* 0xffa00000fc58783b */ /* 0x000fe80000000200 */
[----:B----4-:R-:W-:Y:S04]  /*3b40*/  LDSM.16.M88.4 R8, [R246+0xc000] ;  /* 0x00c00000f608783b */ /* 0x010fe80000000200 */
[----:B------:R-:W-:Y:S04]  /*3b50*/  LDSM.16.M88.4 R68, [R246+0xc800] ;  /* 0x00c80000f644783b */ /* 0x000fe80000000200 */
[----:B--2---:R-:W-:Y:S04]  /*3b60*/  LDSM.16.M88.4 R76, [R245+-0x6000] ;  /* 0xffa00000f54c783b */ /* 0x004fe80000000200 */
[----:B------:R-:W-:Y:S04]  /*3b70*/  LDSM.16.M88.4 R80, [R245+-0x5800] ;  /* 0xffa80000f550783b */ /* 0x000fe80000000200 */
[----:B---3--:R-:W-:Y:S04]  /*3b80*/  LDSM.16.M88.4 R96, [R244] ;  /* 0x00000000f460783b */ /* 0x008fe80000000200 */
        /* <DEDUP_REMOVED lines=219> */
[----:B------:R-:W-:Y:S07]  /*4940*/  IADD3.X R83, R13, UR12, RZ, P0, !PT ;  /* 0x0000000c0d537c10 */ /* 0x000fee00087fe4ff */
        /* <DEDUP_REMOVED lines=283> */
.L_x_392:
        /* <DEDUP_REMOVED lines=389> */
.L_x_393:
        /* <DEDUP_REMOVED lines=178> */
.L_x_395:
        /* <DEDUP_REMOVED lines=23> */
.L_x_396:
        /* <DEDUP_REMOVED lines=47> */
.L_x_398:
[----:B------:R-:W-:Y:S05]  /*82d0*/  BSYNC B0 ;  /* 0x0000000000007941 */ /* 0x000fea0003800000 */
.L_x_397:
        /* <DEDUP_REMOVED lines=16> */
.L_x_400:
[----:B------:R-:W-:Y:S05]  /*83e0*/  BSYNC B0 ;  /* 0x0000000000007941 */ /* 0x000fea0003800000 */
.L_x_399:
        /* <DEDUP_REMOVED lines=31> */
.L_x_402:
[----:B------:R-:W-:Y:S05]  /*85e0*/  BSYNC B0 ;  /* 0x0000000000007941 */ /* 0x000fea0003800000 */
.L_x_401:
        /* <DEDUP_REMOVED lines=15> */
.L_x_391:
[----:B------:R-:W-:Y:S05]  /*86e0*/  BSYNC B1 ;  /* 0x0000000000017941 */ /* 0x000fea0003800000 */
.L_x_377:
        /* <DEDUP_REMOVED lines=8> */
.L_x_403:
[----:B------:R-:W-:Y:S05]  /*8770*/  EXIT ;  /* 0x000000000000794d */ /* 0x000fea0003800000 */
.L_x_405:
        /* <DEDUP_REMOVED lines=16> */
.L_x_812:


//--------------------- .text._ZN5flash44flash_bwd_dq_dk_dv_loop_seqk_parallel_kernelI23Flash_bwd_kernel_traitsILi192ELi64ELi64ELi8ELi4ELi2ELi2ELb1ELb1EN7cutlass6half_tE19Flash_kernel_traitsILi192ELi64ELi64ELi8ES3_EELb1ELb1ELb0ELb1ELb0ELb0ELb0EEEvNS_16Flash_bwd_paramsE --------------------------
	.section	.text._ZN5flash44flash_bwd_dq_dk_dv_loop_seqk_parallel_kernelI23Flash_bwd_kernel_traitsILi192ELi64ELi64ELi8ELi4ELi2ELi2ELb1ELb1EN7cutlass6half_tE19Flash_kernel_traitsILi192ELi64ELi64ELi8ES3_EELb1ELb1ELb0ELb1ELb0ELb0ELb0EEEvNS_16Flash_bwd_paramsE,"ax",@progbits
	.align	128
        .global         _ZN5flash44flash_bwd_dq_dk_dv_loop_seqk_parallel_kernelI23Flash_bwd_kernel_traitsILi192ELi64ELi64ELi8ELi4ELi2ELi2ELb1ELb1EN7cutlass6half_tE19Flash_kernel_traitsILi192ELi64ELi64ELi8ES3_EELb1ELb1ELb0ELb1ELb0ELb0ELb0EEEvNS_16Flash_bwd_paramsE
        .type           _ZN5flash44flash_bwd_dq_dk_dv_loop_seqk_parallel_kernelI23Flash_bwd_kernel_traitsILi192ELi64ELi64ELi8ELi4ELi2ELi2ELb1ELb1EN7cutlass6half_tE19Flash_kernel_traitsILi192ELi64ELi64ELi8ES3_EELb1ELb1ELb0ELb1ELb0ELb0ELb0EEEvNS_16Flash_bwd_paramsE,@function
        .size           _ZN5flash44flash_bwd_dq_dk_dv_loop_seqk_parallel_kernelI23Flash_bwd_kernel_traitsILi192ELi64ELi64ELi8ELi4ELi2ELi2ELb1ELb1EN7cutlass6half_tE19Flash_kernel_traitsILi192ELi64ELi64ELi8ES3_EELb1ELb1ELb0ELb1ELb0ELb0ELb0EEEvNS_16Flash_bwd_paramsE,(.L_x_813 - _ZN5flash44flash_bwd_dq_dk_dv_loop_seqk_parallel_kernelI23Flash_bwd_kernel_traitsILi192ELi64ELi64ELi8ELi4ELi2ELi2ELb1ELb1EN7cutlass6half_tE19Flash_kernel_traitsILi192ELi64ELi64ELi8ES3_EELb1ELb1ELb0ELb1ELb0ELb0ELb0EEEvNS_16Flash_bwd_paramsE)
        .other          _ZN5flash44flash_bwd_dq_dk_dv_loop_seqk_parallel_kernelI23Flash_bwd_kernel_traitsILi192ELi64ELi64ELi8ELi4ELi2ELi2ELb1ELb1EN7cutlass6half_tE19Flash_kernel_traitsILi192ELi64ELi64ELi8ES3_EELb1ELb1ELb0ELb1ELb0ELb0ELb0EEEvNS_16Flash_bwd_paramsE,@"STO_CUDA_ENTRY STV_DEFAULT"
_ZN5flash44flash_bwd_dq_dk_dv_loop_seqk_parallel_kernelI23Flash_bwd_kernel_traitsILi192ELi64ELi64ELi8ELi4ELi2ELi2ELb1ELb1EN7cutlass6half_tE19Flash_kernel_traitsILi192ELi64ELi64ELi8ES3_EELb1ELb1ELb0ELb1ELb0ELb0ELb0EEEvNS_16Flash_bwd_paramsE:
.text._ZN5flash44flash_bwd_dq_dk_dv_loop_seqk_parallel_kernelI23Flash_bwd_kernel_traitsILi192ELi64ELi64ELi8ELi4ELi2ELi2ELb1ELb1EN7cutlass6half_tE19Flash_kernel_traitsILi192ELi64ELi64ELi8ES3_EELb1ELb1ELb0ELb1ELb0ELb0ELb0EEEvNS_16Flash_bwd_paramsE:
        /* <DEDUP_REMOVED lines=70> */
[----:B------:R-:W-:-:S02]  /*0460*/  SHF.R.S32.HI R9, RZ, 0x7, R15 ;  /* 0x00000007ff097819 */ /* 0x000fc4000001140f */
[----:B------:R-:W-:Y:S02]  /*0470*/  LOP3.LUT R4, R0, 0x10, R2, 0xf8, !PT ;  /* 0x0000001000047812 */ /* 0x000fe400078ef802 */
[----:B------:R-:W-:Y:S01]  /*0480*/  LEA.HI R15, R3, R12, RZ, 0x3 ;  /* 0x0000000c030f7211 */ /* 0x000fe200078f18ff */
[----:B------:R-:W-:Y:S01]  /*0490*/  IMAD.SHL.U32 R3, R14, 0x200, RZ ;  /* 0x000002000e037824 */ /* 0x000fe200078e00ff */
[--C-:B------:R-:W-:Y:S02]  /*04a0*/  LOP3.LUT R5, R0, 0x8, R13.reuse, 0xf8, !PT ;  /* 0x0000000800057812 */ /* 0x100fe400078ef80d */
[----:B------:R-:W-:Y:S02]  /*04b0*/  SHF.R.U32.HI R2, RZ, 0x3, R0 ;  /* 0x00000003ff027819 */ /* 0x000fe40000011600 */
[----:B------:R-:W-:Y:S02]  /*04c0*/  LOP3.LUT R4, R4, 0x8, R13, 0xf8, !PT ;  /* 0x0000000804047812 */ /* 0x000fe400078ef80d */
[----:B------:R-:W-:Y:S01]  /*04d0*/  LOP3.LUT R0, R5, R2, RZ, 0x3c, !PT ;  /* 0x0000000205007212 */ /* 0x000fe200078e3cff */
[----:B------:R-:W-:Y:S01]  /*04e0*/  IMAD R5, R9, 0x800, R3 ;  /* 0x0000080009057824 */ /* 0x000fe200078e0203 */
[----:B------:R-:W-:-:S02]  /*04f0*/  LOP3.LUT R2, R3, R4, R2, 0xf6, !PT ;  /* 0x0000000403027212 */ /* 0x000fc400078ef602 */
[----:B------:R-:W-:Y:S01]  /*0500*/  SHF.R.S32.HI R3, RZ, 0x6, R17 ;  /* 0x00000006ff037819 */ /* 0x000fe20000011411 */
[----:B------:R-:W-:Y:S01]  /*0510*/  IMAD.IADD R0, R5, 0x1, R0 ;  /* 0x0000000105007824 */ /* 0x000fe200078e0200 */
[C---:B------:R-:W-:Y:S01]  /*0520*/  LOP3.LUT R8, R7.reuse, 0x1, RZ, 0xc0, !PT ;  /* 0x0000000107087812 */ /* 0x040fe200078ec0ff */
[----:B------:R-:W-:Y:S01]  /*0530*/  IMAD.SHL.U32 R5, R7, 0x40, RZ ;  /* 0x0000004007057824 */ /* 0x000fe200078e00ff */
[----:B------:R-:W-:Y:S01]  /*0540*/  LOP3.LUT R6, R15, 0xfffffff8, RZ, 0xc0, !PT ;  /* 0xfffffff80f067812 */ /* 0x000fe200078ec0ff */
[C---:B------:R-:W-:Y:S01]  /*0550*/  IMAD.SHL.U32 R4, R3.reuse, 0x8, RZ ;  /* 0x0000000803047824 */ /* 0x040fe200078e00ff */
[----:B------:R-:W-:Y:S01]  /*0560*/  ISETP.NE.U32.AND P0, PT, R8, 0x1, PT ;  /* 0x000000010800780c */ /* 0x000fe20003f05070 */
[----:B------:R-:W-:Y:S01]  /*0570*/  IMAD R17, R3, 0x200, R10 ;  /* 0x0000020003117824 */ /* 0x000fe200078e020a */
[----:B------:R-:W-:Y:S01]  /*0580*/  LOP3.LUT R3, R5, 0x1c0, RZ, 0xc0, !PT ;  /* 0x000001c005037812 */ /* 0x000fe200078ec0ff */
[----:B------:R-:W-:Y:S01]  /*0590*/  IMAD.SHL.U32 R8, R9, 0x20, RZ ;  /* 0x0000002009087824 */ /* 0x000fe200078e00ff */
[----:B------:R-:W-:Y:S01]  /*05a0*/  LOP3.LUT R4, R4, 0x18, RZ, 0xc0, !PT ;  /* 0x0000001804047812 */ /* 0x000fe200078ec0ff */
[----:B------:R-:W-:Y:S01]  /*05b0*/  IMAD.IADD R6, R12, 0x1, -R6 ;  /* 0x000000010c067824 */ /* 0x000fe200078e0a06 */
[----:B------:R-:W-:Y:S01]  /*05c0*/  SHF.R.U32.HI R5, RZ, 0x3, R3 ;  /* 0x00000003ff057819 */ /* 0x000fe20000011603 */
[----:B------:R-:W-:Y:S01]  /*05d0*/  IMAD.SHL.U32 R10, R14, 0x20, RZ ;  /* 0x000000200e0a7824 */ /* 0x000fe200078e00ff */
[----:B------:R-:W-:Y:S01]  /*05e0*/  LOP3.LUT R8, R3, 0x20, R8, 0xf8, !PT ;  /* 0x0000002003087812 */ /* 0x000fe200078ef808 */
[----:B------:R-:W-:Y:S01]  /*05f0*/  IMAD.SHL.U32 R9, R6, 0x40, RZ ;  /* 0x0000004006097824 */ /* 0x000fe200078e00ff */
[----:B------:R-:W-:Y:S01]  /*0600*/  R2P PR, R7, 0x6 ;  /* 0x0000000607007804 */ /* 0x000fe20000000000 */
[----:B------:R-:W-:Y:S01]  /*0610*/  IMAD.SHL.U32 R7, R18, 0x2, RZ ;  /* 0x0000000212077824 */ /* 0x000fe200078e00ff */
[----:B------:R-:W-:-:S02]  /*0620*/  LOP3.LUT P6, RZ, R6, 0x4, RZ, 0xc0, !PT ;  /* 0x0000000406ff7812 */ /* 0x000fc400078cc0ff */
[----:B------:R-:W-:Y:S01]  /*0630*/  LOP3.LUT P5, RZ, R6, 0x2, RZ, 0xc0, !PT ;  /* 0x0000000206ff7812 */ /* 0x000fe200078ac0ff */
[--C-:B------:R-:W-:Y:S01]  /*0640*/  IMAD R11, R20, 0x400, R7.reuse ;  /* 0x00000400140b7824 */ /* 0x100fe200078e0207 */
[----:B------:R-:W-:Y:S01]  /*0650*/  LOP3.LUT R12, R4, 0x20, R10, 0xf8, !PT ;  /* 0x00000020040c7812 */ /* 0x000fe200078ef80a */
[----:B------:R-:W-:Y:S01]  /*0660*/  IMAD R7, R16, 0x400, R7 ;  /* 0x0000040010077824 */ /* 0x000fe200078e0207 */
[----:B------:R-:W-:Y:S01]  /*0670*/  LOP3.LUT R6, R8, R5, RZ, 0x3c, !PT ;  /* 0x0000000508067212 */ /* 0x000fe200078e3cff */
[----:B------:R-:W-:Y:S01]  /*0680*/  IMAD.SHL.U32 R8, R15, 0x40, RZ ;  /* 0x000000400f087824 */ /* 0x000fe200078e00ff */
[----:B------:R-:W-:Y:S01]  /*0690*/  LOP3.LUT R10, R5, R3, R4, 0x1e, !PT ;  /* 0x00000003050a7212 */ /* 0x000fe200078e1e04 */
[----:B------:R-:W-:Y:S01]  /*06a0*/  IMAD.SHL.U32 R5, R14, 0x8, RZ ;  /* 0x000000080e057824 */ /* 0x000fe200078e00ff */
[----:B------:R-:W-:Y:S01]  /*06b0*/  LOP3.LUT R3, R9, 0x1c0, RZ, 0xc0, !PT ;  /* 0x000001c009037812 */ /* 0x000fe200078ec0ff */
[----:B------:R-:W-:Y:S01]  /*06c0*/  IMAD.IADD R13, R11, 0x1, R6 ;  /* 0x000000010b0d7824 */ /* 0x000fe200078e0206 */
[----:B------:R-:W-:Y:S01]  /*06d0*/  LOP3.LUT R8, R8, 0xfffffe00, RZ, 0xc0, !PT ;  /* 0xfffffe0008087812 */ /* 0x000fe200078ec0ff */
[----:B------:R-:W-:Y:S01]  /*06e0*/  IMAD.IADD R11, R7, 0x1, R10 ;  /* 0x00000001070b7824 */ /* 0x000fe200078e020a */
[----:B------:R-:W-:Y:S01]  /*06f0*/  SHF.R.U32.HI R4, RZ, 0x3, R3 ;  /* 0x00000003ff047819 */ /* 0x000fe20000011603 */
[----:B------:R-:W-:Y:S01]  /*0700*/  VIADD R15, R22, 0x80 ;  /* 0x00000080160f7836 */ /* 0x000fe20000000000 */
[----:B------:R-:W-:Y:S01]  /*0710*/  LOP3.LUT R5, R3, 0x8, R5, 0xf8, !PT ;  /* 0x0000000803057812 */ /* 0x000fe200078ef805 */
[--C-:B------:R-:W-:Y:S01]  /*0720*/  IMAD R7, R20, 0x400, R8.reuse ;  /* 0x0000040014077824 */ /* 0x100fe200078e0208 */
[----:B------:R-:W-:Y:S01]  /*0730*/  LOP3.LUT R3, R4, R12, R3, 0x1e, !PT ;  /* 0x0000000c04037212 */ /* 0x000fe200078e1e03 */
[----:B------:R-:W-:Y:S01]  /*0740*/  IMAD R9, R16, 0x400, R8 ;  /* 0x0000040010097824 */ /* 0x000fe200078e0208 */
[----:B------:R-:W-:Y:S01]  /*0750*/  LOP3.LUT R4, R5, R4, RZ, 0x3c, !PT ;  /* 0x0000000405047212 */ /* 0x000fe200078e3cff */
[----:B------:R-:W-:Y:S01]  /*0760*/  VIADD R16, R22, 0x40 ;  /* 0x0000004016107836 */ /* 0x000fe20000000000 */
[----:B------:R-:W-:Y:S01]  /*0770*/  SHF.R.S32.HI R5, RZ, 0x2, R19 ;  /* 0x00000002ff057819 */ /* 0x000fe20000011413 */
[----:B------:R-:W-:Y:S01]  /*0780*/  IMAD.MOV.U32 R6, RZ, RZ, 0x20 ;  /* 0x00000020ff067424 */ /* 0x000fe200078e00ff */
[----:B------:R-:W-:Y:S01]  /*0790*/  LOP3.LUT R8, R3, R8, RZ, 0xfc, !PT ;  /* 0x0000000803087212 */ /* 0x000fe200078efcff */
[----:B------:R-:W-:Y:S01]  /*07a0*/  IMAD.IADD R7, R7, 0x1, R4 ;  /* 0x0000000107077824 */ /* 0x000fe200078e0204 */
[----:B------:R-:W-:Y:S01]  /*07b0*/  STL [R1+0x70], R16 ;  /* 0x0000701001007387 */ /* 0x000fe20000100800 */
[----:B------:R-:W-:Y:S01]  /*07c0*/  IMAD.IADD R9, R4, 0x1, R9 ;  /* 0x0000000104097824 */ /* 0x000fe200078e0209 */
[----:B------:R-:W-:Y:S01]  /*07d0*/  LEA R2, R2, UR4, 0x1 ;  /* 0x0000000402027c11 */ /* 0x000fe2000f8e08ff */
        /* <DEDUP_REMOVED lines=8> */
[----:B------:R-:W-:Y:S01]  /*0860*/  IMAD.MOV.U32 R10, RZ, RZ, -0x10 ;  /* 0xfffffff0ff0a7424 */ /* 0x000fe200078e00ff */
[----:B------:R-:W-:Y:S01]  /*0870*/  SEL R4, R6, 0xffffffe0, !P3 ;  /* 0xffffffe006047807 */ /* 0x000fe20005800000 */
[----:B------:R-:W-:Y:S01]  /*0880*/  IMAD.U32 R3, RZ, RZ, UR5 ;  /* 0x00000005ff037e24 */ /* 0x000fe2000f8e00ff */
[----:B------:R1:W-:Y:S01]  /*0890*/  STL [R1+0x3c], R14 ;  /* 0x00003c0e01007387 */ /* 0x0003e20000100800 */
        /* <DEDUP_REMOVED lines=9> */
[----:B------:R-:W-:Y:S02]  /*0930*/  LEA R0, R13, UR4, 0x1 ;  /* 0x000000040d007c11 */ /* 0x000fe4000f8e08ff */
[----:B--2---:R-:W-:Y:S01]  /*0940*/  SEL R5, R12, 0xffffffc0, !P6 ;  /* 0xffffffc00c057807 */ /* 0x004fe20007000000 */
[----:B------:R-:W-:Y:S01]  /*0950*/  IMAD.IADD R12, R4, 0x1, R14 ;  /* 0x00000001040c7824 */ /* 0x000fe200078e020e */
[----:B------:R-:W-:Y:S01]  /*0960*/  IADD3 R4, R3, R14, R4 ;  /* 0x0000000e03047210 */ /* 0x000fe20007ffe004 */
[----:B------:R-:W-:Y:S01]  /*0970*/  STL [R1], R14 ;  /* 0x0000000e01007387 */ /* 0x000fe20000100800 */
[----:B------:R-:W-:Y:S01]  /*0980*/  LEA R13, R11, UR6, 0x1 ;  /* 0x000000060b0d7c11 */ /* 0x000fe2000f8e08ff */
[----:B------:R-:W-:-:S02]  /*0990*/  IMAD.IADD R11, R0, 0x1, R10 ;  /* 0x00000001000b7824 */ /* 0x000fc400078e020a */
[----:B------:R1:W-:Y:S01]  /*09a0*/  STL [R1+0x4], R12 ;  /* 0x0000040c01007387 */ /* 0x0003e20000100800 */
[C---:B------:R-:W-:Y:S02]  /*09b0*/  IMAD.IADD R252, R3.reuse, 0x1, R14 ;  /* 0x0000000103fc7824 */ /* 0x040fe400078e020e */
[----:B------:R-:W-:Y:S01]  /*09c0*/  IMAD.IADD R3, R3, 0x1, R2 ;  /* 0x0000000103037824 */ /* 0x000fe200078e0202 */
[----:B------:R2:W-:Y:S04]  /*09d0*/  STL [R1+0x10], R4 ;  /* 0x0000100401007387 */ /* 0x0005e80000100800 */
[----:B------:R3:W-:Y:S04]  /*09e0*/  STL [R1+0x58], R0 ;  /* 0x0000580001007387 */ /* 0x0007e80000100800 */
[----:B------:R-:W-:Y:S04]  /*09f0*/  STL [R1+0xa0], R13 ;  /* 0x0000a00d01007387 */ /* 0x000fe80000100800 */
[----:B------:R4:W-:Y:S01]  /*0a00*/  STL [R1+0x64], R11 ;  /* 0x0000640b01007387 */ /* 0x0009e20000100800 */
[----:B-1----:R-:W-:-:S02]  /*0a10*/  VIADD R12, R13, 0x40 ;  /* 0x000000400d0c7836 */ /* 0x002fc40000000000 */
[----:B------:R-:W-:Y:S02]  /*0a20*/  @P2 VIADD R12, R13, 0xffffffc0 ;  /* 0xffffffc00d0c2836 */ /* 0x000fe40000000000 */
[C---:B--2---:R-:W-:Y:S02]  /*0a30*/  VIADD R4, R0.reuse, 0x20 ;  /* 0x0000002000047836 */ /* 0x044fe40000000000 */
[----:B------:R-:W-:Y:S01]  /*0a40*/  @P1 VIADD R4, R0, 0xffffffe0 ;  /* 0xffffffe000041836 */ /* 0x000fe20000000000 */
[----:B---3--:R-:W-:Y:S01]  /*0a50*/  LEA R0, R8, UR4, 0x1 ;  /* 0x0000000408007c11 */ /* 0x008fe2000f8e08ff */
[----:B------:R-:W-:Y:S01]  /*0a60*/  IMAD.IADD R8, R6, 0x1, R9 ;  /* 0x0000000106087824 */ /* 0x000fe200078e0209 */
[----:B----4-:R-:W-:Y:S01]  /*0a70*/  LEA R11, R7, UR4, 0x1 ;  /* 0x00000004070b7c11 */ /* 0x010fe2000f8e08ff */
        /* <DEDUP_REMOVED lines=18> */
.L_x_450:
        /* <DEDUP_REMOVED lines=39> */
[----:B-1----:R-:W-:Y:S02]  /*0e10*/  IMAD.U32 R4, RZ, RZ, UR7 ;  /* 0x00000007ff047e24 */ /* 0x002fe4000f8e00ff */
[----:B------:R-:W-:Y:S01]  /*0e20*/  IMAD.U32 R5, RZ, RZ, UR6 ;  /* 0x00000006ff057e24 */ /* 0x000fe2000f8e00ff */
[----:B------:R-:W-:Y:S01]  /*0e30*/  UMOV UR24, URZ ;  /* 0x0000003f00187c82 */ /* 0x000fe20008000000 */
[----:B------:R-:W-:-:S03]  /*0e40*/  @!UP3 ULDC.64 UR6, c[0x0][0x318] ;  /* 0x0000c6000006bab9 */ /* 0x000fc60000000a00 */
        /* <DEDUP_REMOVED lines=24> */
.L_x_406:
        /* <DEDUP_REMOVED lines=16> */
[----:B------:R-:W-:Y:S01]  /*10d0*/  UIADD3 UR12, UR23, 0x3f, URZ ;  /* 0x0000003f170c7890 */ /* 0x000fe2000fffe03f */
[----:B------:R-:W-:Y:S01]  /*10e0*/  @!UP1 ULDC.64 UR6, c[0x0][0x418] ;  /* 0x0001060000069ab9 */ /* 0x000fe20000000a00 */
[----:B------:R-:W-:Y:S01]  /*10f0*/  ULDC UR61, c[0x0][0x2d4] ;  /* 0x0000b500003d7ab9 */ /* 0x000fe20000000800 */
[----:B------:R-:W-:Y:S01]  /*1100*/  USHF.L.U64.HI UR15, UR47, 0x7, UR60 ;  /* 0x000000072f0f7899 */ /* 0x000fe2000801023c */
[----:B------:R-:W-:Y:S01]  /*1110*/  ULDC.U8 UR17, c[0x0][0x3d8] ;  /* 0x0000f60000117ab9 */ /* 0x000fe20000000000 */
[----:B------:R-:W-:Y:S01]  /*1120*/  USHF.R.S32.HI UR45, URZ, 0x1f, UR61 ;  /* 0x0000001f3f2d7899 */ /* 0x000fe2000801143d */
[----:B-1----:R-:W-:Y:S01]  /*1130*/  IABS R8, R9 ;  /* 0x0000000900087213 */ /* 0x002fe20000000000 */
[----:B------:R-:W-:Y:S01]  /*1140*/  ULDC UR21, c[0x0][0x2dc] ;  /* 0x0000b70000157ab9 */ /* 0x000fe20000000800 */
[----:B------:R-:W-:Y:S01]  /*1150*/  ULDC UR49, c[0x0][0x270] ;  /* 0x00009c0000317ab9 */ /* 0x000fe20000000800 */
[----:B------:R-:W-:Y:S01]  /*1160*/  USHF.R.S32.HI UR16, URZ, 0x1f, UR12 ;  /* 0x0000001f3f107899 */ /* 0x000fe2000801140c */
[----:B------:R-:W1:Y:S01]  /*1170*/  I2F.RP R4, R8 ;  /* 0x0000000800047306 */ /* 0x000e620000209400 */
[----:B------:R-:W-:Y:S01]  /*1180*/  UISETP.NE.AND UP3, UPT, UR17, URZ, UPT ;  /* 0x0000003f1100728c */ /* 0x000fe2000bf65270 */
[----:B------:R-:W-:Y:S01]  /*1190*/  ISETP.NE.AND P3, PT, R9, RZ, PT ;  /* 0x000000ff0900720c */ /* 0x000fe20003f65270 */
[----:B------:R-:W-:-:S02]  /*11a0*/  @!UP1 UIMAD.WIDE.U32 UR38, UR47, UR6, URZ ;  /* 0x000000062f2692a5 */ /* 0x000fc4000f8e003f */
[----:B--2---:R-:W-:Y:S02]  /*11b0*/  UIMAD.WIDE.U32 UR34, UR10, UR8, URZ ;  /* 0x000000080a2272a5 */ /* 0x004fe4000f8e003f */
[----:B------:R-:W-:Y:S02]  /*11c0*/  @UP0 UIADD3 UR13, UR24, UR36, URZ ;  /* 0x00000024180d0290 */ /* 0x000fe4000fffe03f */
[----:B------:R-:W-:Y:S02]  /*11d0*/  UIMAD UR51, UR10, UR9, UR35 ;  /* 0x000000090a3372a4 */ /* 0x000fe4000f8e0223 */
[----:B------:R-:W-:Y:S01]  /*11e0*/  USHF.L.U32 UR10, UR47, 0x7, URZ ;  /* 0x000000072f0a7899 */ /* 0x000fe2000800063f */
[----:B------:R-:W-:Y:S01]  /*11f0*/  @UP1 ULDC.64 UR8, c[0x0][0x420] ;  /* 0x0001080000081ab9 */ /* 0x000fe20000000a00 */
[----:B------:R-:W-:Y:S01]  /*1200*/  USEL UR42, UR15, URZ, UP2 ;  /* 0x0000003f0f2a7287 */ /* 0x000fe20009000000 */
[----:B-1----:R-:W1:Y:S01]  /*1210*/  MUFU.RCP R4, R4 ;  /* 0x0000000400047308 */ /* 0x002e620000001000 */
[----:B------:R-:W-:-:S02]  /*1220*/  @UP1 UIMAD.WIDE.U32 UR40, UR14, UR8, URZ ;  /* 0x000000080e2812a5 */ /* 0x000fc4000f8e003f */
[----:B------:R-:W-:Y:S02]  /*1230*/  @!UP1 UIMAD UR8, UR60, UR6, URZ ;  /* 0x000000063c0892a4 */ /* 0x000fe4000f8e023f */
[----:B------:R-:W-:Y:S02]  /*1240*/  @UP1 UIMAD UR50, UR14, UR9, UR41 ;  /* 0x000000090e3212a4 */ /* 0x000fe4000f8e0229 */
[----:B------:R-:W-:Y:S02]  /*1250*/  @!UP1 UIMAD UR35, UR47, UR7, UR8 ;  /* 0x000000072f2392a4 */ /* 0x000fe4000f8e0208 */
[----:B------:R-:W-:Y:S02]  /*1260*/  UIMAD.WIDE UR6, UR21, UR49, URZ ;  /* 0x00000031150672a5 */ /* 0x000fe4000f8e023f */
[----:B------:R-:W-:Y:S01]  /*1270*/  UIMAD.WIDE.U32 UR8, UR47, UR61, URZ ;  /* 0x0000003d2f0872a5 */ /* 0x000fe2000f8e003f */
[----:B------:R-:W-:Y:S01]  /*1280*/  @UP0 ULDC.64 UR26, c[0x0][0x248] ;  /* 0x00009200001a0ab9 */ /* 0x000fe20000000a00 */
[----:B------:R-:W-:Y:S01]  /*1290*/  UIMAD UR15, UR45, UR47, URZ ;  /* 0x0000002f2d0f72a4 */ /* 0x000fe2000f8e023f */
[----:B------:R-:W-:Y:S01]  /*12a0*/  ULDC.64 UR30, c[0x0][0x240] ;  /* 0x00009000001e7ab9 */ /* 0x000fe20000000a00 */
[----:B-1----:R-:W-:Y:S01]  /*12b0*/  VIADD R4, R4, 0xffffffe ;  /* 0x0ffffffe04047836 */ /* 0x002fe20000000000 */
[----:B------:R-:W-:-:S02]  /*12c0*/  ULEA.HI UR32, UR16, UR12, URZ, 0x6 ;  /* 0x0000000c10207291 */ /* 0x000fc4000f8f303f */
[----:B------:R-:W-:Y:S01]  /*12d0*/  USEL UR44, UR10, URZ, UP2 ;  /* 0x0000003f0a2c7287 */ /* 0x000fe20009000000 */
[----:B------:R-:W1:Y:S01]  /*12e0*/  F2I.FTZ.U32.TRUNC.NTZ R5, R4 ;  /* 0x0000000400057305 */ /* 0x000e62000021f000 */
[----:B------:R-:W-:Y:S02]  /*12f0*/  @UP0 UIMAD.WIDE.U32 UR16, UR13, UR26, URZ ;  /* 0x0000001a0d1002a5 */ /* 0x000fe4000f8e003f */
[----:B------:R-:W-:Y:S02]  /*1300*/  @UP0 UIMAD UR48, UR13, UR27, URZ ;  /* 0x0000001b0d3002a4 */ /* 0x000fe4000f8e023f */
[----:B------:R-:W-:Y:S02]  /*1310*/  UIADD3 UR53, UR29, UR25, URZ ;  /* 0x000000191d357290 */ /* 0x000fe4000fffe03f */
[----:B------:R-:W-:Y:S02]  /*1320*/  UIMAD.WIDE.U32 UR10, UR14, UR30, URZ ;  /* 0x0000001e0e0a72a5 */ /* 0x000fe4000f8e003f */
[----:B------:R-:W-:-:S02]  /*1330*/  UIMAD UR18, UR14, UR31, URZ ;  /* 0x0000001f0e1272a4 */ /* 0x000fc4000f8e023f */
[----:B------:R-:W-:Y:S02]  /*1340*/  UIMAD.WIDE.U32 UR12, UR6, UR8, URZ ;  /* 0x00000008060c72a5 */ /* 0x000fe4000f8e003f */
[----:B------:R-:W-:Y:S01]  /*1350*/  UIMAD UR25, UR7, UR8, URZ ;  /* 0x00000008071972a4 */ /* 0x000fe2000f8e023f */
[----:B-1----:R-:W-:Y:S01]  /*1360*/  IMAD.MOV R4, RZ, RZ, -R5 ;  /* 0x000000ffff047224 */ /* 0x002fe200078e0a05 */
[----:B------:R-:W-:Y:S01]  /*1370*/  UIMAD UR8, UR60, UR61, UR15 ;  /* 0x0000003d3c0872a4 */ /* 0x000fe2000f8e020f */
[----:B------:R-:W-:Y:S02]  /*1380*/  ULDC UR46, c[0x0][0x2c4] ;  /* 0x0000b100002e7ab9 */ /* 0x000fe40000000800 */
[----:B------:R-:W-:Y:S01]  /*1390*/  IMAD R6, R4, R8, RZ ;  /* 0x0000000804067224 */ /* 0x000fe200078e02ff */
[----:B------:R-:W-:Y:S01]  /*13a0*/  @UP1 UIADD3 UR53, UR11, UR18, URZ ;  /* 0x000000120b351290 */ /* 0x000fe2000fffe03f */
[----:B------:R-:W-:Y:S01]  /*13b0*/  IMAD.MOV.U32 R4, RZ, RZ, RZ ;  /* 0x000000ffff047224 */ /* 0x000fe200078e00ff */
[----:B------:R-:W-:-:S02]  /*13c0*/  @UP3 UIMAD UR18, UR47, UR46, URZ ;  /* 0x0000002e2f1232a4 */ /* 0x000fc4000f8e023f */
[----:B------:R-:W-:Y:S01]  /*13d0*/  UIADD3 UR8, UR9, UR8, URZ ;  /* 0x0000000809087290 */ /* 0x000fe2000fffe03f */
[----:B------:R-:W-:Y:S01]  /*13e0*/  IMAD.HI.U32 R4, R5, R6, R4 ;  /* 0x0000000605047227 */ /* 0x000fe200078e0004 */
[----:B------:R-:W-:Y:S01]  /*13f0*/  MOV R5, R7 ;  /* 0x0000000700057202 */ /* 0x000fe20000000f00 */
[----:B------:R-:W-:Y:S02]  /*1400*/  ULOP3.LUT UR15, UR32, 0xffffffc0, URZ, 0xc0, !UPT ;  /* 0xffffffc0200f7892 */ /* 0x000fe4000f8ec03f */
[----:B------:R-:W-:Y:S02]  /*1410*/  @UP3 USEL UR18, UR18, UR14, !UP1 ;  /* 0x0000000e12123287 */ /* 0x000fe4000c800000 */
[----:B------:R-:W-:Y:S01]  /*1420*/  IMAD.HI.U32 R4, R4, R5, RZ ;  /* 0x0000000504047227 */ /* 0x000fe200078e00ff */
[----:B------:R-:W-:Y:S02]  /*1430*/  UIMAD UR25, UR6, UR8, UR25 ;  /* 0x00000008061972a4 */ /* 0x000fe4000f8e0219 */
[----:B------:R-:W-:Y:S01]  /*1440*/  @!UP3 UIMAD UR8, UR47, UR49, UR58 ;  /* 0x000000312f08b2a4 */ /* 0x000fe2000f8e023a */
[----:B------:R-:W-:Y:S01]  /*1450*/  IMAD.MOV R6, RZ, RZ, -R4 ;  /* 0x000000ffff067224 */ /* 0x000fe200078e0a04 */
[----:B------:R-:W-:Y:S01]  /*1460*/  @UP3 ULDC UR9, c[0x0][0x2e4] ;  /* 0x0000b90000093ab9 */ /* 0x000fe20000000800 */
[----:B------:R-:W-:-:S02]  /*1470*/  UIADD3 UR15, UR15, -0x40, URZ ;  /* 0xffffffc00f0f7890 */ /* 0x000fc4000fffe03f */
[C---:B------:R-:W-:Y:S01]  /*1480*/  IMAD R5, R8.reuse, R6, R5 ;  /* 0x0000000608057224 */ /* 0x040fe200078e0205 */
[----:B------:R-:W-:Y:S02]  /*1490*/  USEL UR59, UR28, UR10, !UP1 ;  /* 0x0000000a1c3b7287 */ /* 0x000fe4000c800000 */
[----:B------:R-:W-:Y:S02]  /*14a0*/  @UP3 UIMAD UR45, UR58, UR9, UR18 ;  /* 0x000000093a2d32a4 */ /* 0x000fe4000f8e0212 */
[----:B------:R-:W-:Y:S01]  /*14b0*/  ISETP.GT.U32.AND P1, PT, R8, R5, PT ;  /* 0x000000050800720c */ /* 0x000fe20003f24070 */
[----:B------:R-:W-:Y:S02]  /*14c0*/  UIMAD.WIDE.U32 UR10, UR6, UR14, URZ ;  /* 0x0000000e060a72a5 */ /* 0x000fe4000f8e003f */
[----:B------:R-:W-:Y:S02]  /*14d0*/  @!UP3 UIMAD UR45, UR8, UR46, URZ ;  /* 0x0000002e082db2a4 */ /* 0x000fe4000f8e023f */
[----:B------:R-:W-:-:S02]  /*14e0*/  USHF.R.S32.HI UR18, URZ, 0x1f, UR15 ;  /* 0x0000001f3f127899 */ /* 0x000fc4000801140f */
[----:B------:R-:W-:Y:S02]  /*14f0*/  UIADD3 UR8, UP2, UR15, UR44, URZ ;  /* 0x0000002c0f087290 */ /* 0x000fe4000ff5e03f */
[----:B------:R-:W-:Y:S01]  /*1500*/  USEL UR57, UR12, UR10, !UP1 ;  /* 0x0000000a0c397287 */ /* 0x000fe2000c800000 */
[----:B------:R-:W-:Y:S01]  /*1510*/  ULDC.U8 UR20, c[0x0][0x480] ;  /* 0x0001200000147ab9 */ /* 0x000fe20000000000 */
[----:B------:R-:W-:Y:S02]  /*1520*/  UIADD3.X UR10, UR18, UR42, URZ, UP2, !UPT ;  /* 0x0000002a120a7290 */ /* 0x000fe400097fe43f */
[----:B------:R-:W-:Y:S01]  /*1530*/  @!P1 IMAD.IADD R5, R5, 0x1, -R8 ;  /* 0x0000000105059824 */ /* 0x000fe200078e0a08 */
[----:B------:R-:W-:Y:S01]  /*1540*/  @!P1 IADD3 R4, R4, 0x1, RZ ;  /* 0x0000000104049810 */ /* 0x000fe20007ffe0ff */
[----:B------:R-:W-:Y:S01]  /*1550*/  UIMAD UR9, UR7, UR8, URZ ;  /* 0x00000008070972a4 */ /* 0x000fe2000f8e023f */
[----:B------:R-:W-:Y:S01]  /*1560*/  PLOP3.LUT P1, PT, PT, PT, UP0, 0x80, 0x0 ;  /* 0x000000000000781c */ /* 0x000fe20003f2f008 */
[----:B------:R-:W-:Y:S01]  /*1570*/  @UP0 UIADD3 UR33, UR24, UR36, URZ ;  /* 0x0000002418210290 */ /* 0x000fe2000fffe03f */
[----:B------:R-:W-:Y:S01]  /*1580*/  ISETP.GE.U32.AND P0, PT, R5, R8, PT ;  /* 0x000000080500720c */ /* 0x000fe20003f06070 */
[----:B------:R-:W-:Y:S01]  /*1590*/  UIMAD UR52, UR58, UR21, URZ ;  /* 0x000000153a3472a4 */ /* 0x000fe2000f8e023f */
[----:B------:R-:W-:Y:S01]  /*15a0*/  LOP3.LUT R5, R9, UR58, RZ, 0x3c, !PT ;  /* 0x0000003a09057c12 */ /* 0x000fe2000f8e3cff */
[----:B------:R-:W-:-:S02]  /*15b0*/  UISETP.NE.AND UP4, UPT, UR20, URZ, UPT ;  /* 0x0000003f1400728c */ /* 0x000fc4000bf85270 */
[----:B------:R-:W-:Y:S01]  /*15c0*/  UIMAD.WIDE.U32 UR28, UR6, UR8, URZ ;  /* 0x00000008061c72a5 */ /* 0x000fe2000f8e003f */
[----:B------:R-:W-:Y:S01]  /*15d0*/  ISETP.GE.AND P2, PT, R5, RZ, PT ;  /* 0x000000ff0500720c */ /* 0x000fe20003f46270 */
[----:B------:R-:W-:Y:S01]  /*15e0*/  @UP0 ULDC.64 UR20, c[0x0][0x250] ;  /* 0x0000940000140ab9 */ /* 0x000fe20000000a00 */
        /* <DEDUP_REMOVED lines=8> */
[----:B------:R-:W-:-:S02]  /*1670*/  USHF.R.S32.HI UR44, URZ, 0x6, UR32 ;  /* 0x000000063f2c7899 */ /* 0x000fc40008011420 */
[----:B------:R-:W-:Y:S02]  /*1680*/  USEL UR54, UR51, URZ, UP4 ;  /* 0x0000003f33367287 */ /* 0x000fe4000a000000 */
[----:B------:R-:W-:Y:S01]  /*1690*/  USHF.R.S32.HI UR37, URZ, 0x1f, UR22 ;  /* 0x0000001f3f257899 */ /* 0x000fe20008011416 */
[----:B------:R-:W-:Y:S01]  /*16a0*/  @!P2 IADD3 R18, -R18, RZ, RZ ;  /* 0x000000ff1212a210 */ /* 0x000fe20007ffe1ff */
[----:B------:R-:W-:Y:S01]  /*16b0*/  @!UP1 UIADD3 UR50, UR39, UR35, URZ ;  /* 0x0000002327329290 */ /* 0x000fe2000fffe03f */
[----:B------:R-:W-:Y:S01]  /*16c0*/  @!P3 LOP3.LUT R18, RZ, R9, RZ, 0x33, !PT ;  /* 0x00000009ff12b212 */ /* 0x000fe200078e33ff */
[----:B------:R-:W-:Y:S02]  /*16d0*/  USHF.R.S32.HI UR56, URZ, 0x1f, UR52 ;  /* 0x0000001f3f387899 */ /* 0x000fe40008011434 */
[----:B------:R-:W-:Y:S02]  /*16e0*/  USEL UR55, UR34, URZ, UP4 ;  /* 0x0000003f22377287 */ /* 0x000fe4000a000000 */
[----:B------:R-:W-:-:S02]  /*16f0*/  @UP0 UIADD3 UR46, UR7, UR9, URZ ;  /* 0x00000009072e0290 */ /* 0x000fc4000fffe03f */
[----:B------:R-:W-:Y:S02]  /*1700*/  @UP1 UIADD3 UR49, UR11, UR12, URZ ;  /* 0x0000000c0b311290 */ /* 0x000fe4000fffe03f */
        /* <DEDUP_REMOVED lines=17> */
.L_x_408:
        /* <DEDUP_REMOVED lines=13> */
.L_x_409:
        /* <DEDUP_REMOVED lines=11> */
.L_x_410:
[----:B------:R-:W-:Y:S02]  /*19a0*/  ULDC UR6, c[0x0][0x270] ;  /* 0x00009c0000067ab9 */ /* 0x000fe40000000800 */
[----:B------:R-:W-:-:S04]  /*19b0*/  UIMAD UR6, UR47, UR6, UR58 ;  /* 0x000000062f0672a4 */ /* 0x000fc8000f8e023a */
[----:B------:R-:W-:-:S12]  /*19c0*/  UIMAD UR6, UR6, UR61, URZ ;  /* 0x0000003d060672a4 */ /* 0x000fd8000f8e023f */
.L_x_411:
        /* <DEDUP_REMOVED lines=11> */
[----:B------:R-:W-:Y:S01]  /*1a80*/  USHF.L.U32 UR12, UR14, 0x6, URZ ;  /* 0x000000060e0c7899 */ /* 0x000fe2000800063f */
[----:B------:R-:W-:Y:S01]  /*1a90*/  IMAD.U32 R9, RZ, RZ, UR8 ;  /* 0x00000008ff097e24 */ /* 0x000fe2000f8e00ff */
[----:B------:R-:W-:-:S02]  /*1aa0*/  UIMAD UR6, UR13, UR8, URZ ;  /* 0x000000080d0672a4 */ /* 0x000fc4000f8e023f */
[----:B------:R-:W-:Y:S02]  /*1ab0*/  UIADD3 UR34, UR15, UR45, URZ ;  /* 0x0000002d0f227290 */ /* 0x000fe4000fffe03f */
[----:B------:R-:W-:Y:S02]  /*1ac0*/  UIMAD UR33, UR58, UR9, UR6 ;  /* 0x000000093a2172a4 */ /* 0x000fe4000f8e0206 */
[----:B------:R-:W-:Y:S01]  /*1ad0*/  UIADD3 UR6, -UR19, UR23, UR22 ;  /* 0x0000001713067290 */ /* 0x000fe2000fffe116 */
[----:B------:R-:W-:Y:S01]  /*1ae0*/  ULDC UR8, c[0x0][0x398] ;  /* 0x0000e60000087ab9 */ /* 0x000fe20000000800 */
[----:B------:R-:W-:Y:S02]  /*1af0*/  ULDC.64 UR16, c[0x0][0x258] ;  /* 0x0000960000107ab9 */ /* 0x000fe40000000a00 */
[----:B------:R-:W-:Y:S01]  /*1b00*/  UIADD3 UR6, UR6, -UR8, URZ ;  /* 0x8000000806067290 */ /* 0x000fe2000fffe03f */
[----:B-1----:R-:W-:Y:S01]  /*1b10*/  IMAD R6, R20, UR18, RZ ;  /* 0x0000001214067c24 */ /* 0x002fe2000f8e02ff */
[----:B------:R-:W-:Y:S01]  /*1b20*/  UIMAD UR13, UR13, UR16, URZ ;  /* 0x000000100d0d72a4 */ /* 0x000fe2000f8e023f */
[----:B------:R-:W-:-:S02]  /*1b30*/  ULDC.64 UR8, c[0x0][0x3e0] ;  /* 0x0000f80000087ab9 */ /* 0x000fc40000000a00 */
[----:B------:R-:W-:Y:S01]  /*1b40*/  IMAD R8, R21, UR15, R6 ;  /* 0x0000000f15087c24 */ /* 0x000fe2000f8e0206 */
[----:B------:R-:W-:Y:S01]  /*1b50*/  UIMAD UR13, UR58, UR17, UR13 ;  /* 0x000000113a0d72a4 */ /* 0x000fe2000f8e020d */
[----:B------:R-:W-:Y:S01]  /*1b60*/  ULDC.64 UR40, c[0x0][0x478] ;  /* 0x00011e0000287ab9 */ /* 0x000fe20000000a00 */
[----:B------:R-:W-:Y:S01]  /*1b70*/  ULDC.64 UR38, c[0x0][0x2b0] ;  /* 0x0000ac0000267ab9 */ /* 0x000fe20000000a00 */
[----:B------:R-:W-:Y:S01]  /*1b80*/  UIADD3 UR7, UR44, -0x1, URZ ;  /* 0xffffffff2c077890 */ /* 0x000fe2000fffe03f */
[----:B----4-:R-:W-:-:S04]  /*1b90*/  SHF.R.S32.HI R30, RZ, 0x1f, R29 ;  /* 0x0000001fff1e7819 */ /* 0x010fc8000001141d */
[----:B------:R-:W-:Y:S01]  /*1ba0*/  LEA.HI R26, R30, R29, RZ, 0x3 ;  /* 0x0000001d1e1a7211 */ /* 0x000fe200078f18ff */
[----:B--2---:R-:W-:-:S05]  /*1bb0*/  IMAD.MOV.U32 R32, RZ, RZ, R4 ;  /* 0x000000ffff207224 */ /* 0x004fca00078e0004 */
[----:B------:R-:W-:Y:S02]  /*1bc0*/  SHF.R.S32.HI R33, RZ, 0x1f, R32 ;  /* 0x0000001fff217819 */ /* 0x000fe40000011420 */
[----:B------:R-:W-:Y:S01]  /*1bd0*/  IADD3 R4, P0, R32, UR10, RZ ;  /* 0x0000000a20047c10 */ /* 0x000fe2000ff1e0ff */
[----:B------:R-:W-:Y:S02]  /*1be0*/  ULDC.64 UR10, c[0x0][0x210] ;  /* 0x00008400000a7ab9 */ /* 0x000fe40000000a00 */
[----:B------:R3:W-:Y:S01]  /*1bf0*/  STL [R1+0x54], R33 ;  /* 0x0000542101007387 */ /* 0x0007e20000100800 */
[----:B------:R-:W-:-:S03]  /*1c00*/  IADD3.X R5, R33, UR50, RZ, P0, !PT ;  /* 0x0000003221057c10 */ /* 0x000fc600087fe4ff */
[----:B------:R-:W-:Y:S01]  /*1c10*/  IMAD.WIDE.U32 R6, R20, UR15, R4 ;  /* 0x0000000f14067c25 */ /* 0x000fe2000f8e0004 */
[----:B------:R-:W-:-:S03]  /*1c20*/  SHF.R.S32.HI R4, RZ, 0x3, R26 ;  /* 0x00000003ff047819 */ /* 0x000fc6000001141a */
[----:B------:R-:W-:Y:S01]  /*1c30*/  IMAD.IADD R7, R7, 0x1, R8 ;  /* 0x0000000107077824 */ /* 0x000fe200078e0208 */
[----:B------:R-:W-:Y:S01]  /*1c40*/  IADD3 R10, P0, R4, UR15, RZ ;  /* 0x0000000f040a7c10 */ /* 0x000fe2000ff1e0ff */
[----:B------:R-:W-:Y:S01]  /*1c50*/  UIADD3 UR15, UP2, UP1, UR28, UR12, UR52 ;  /* 0x0000000c1c0f7290 */ /* 0x000fe2000f95e034 */
[----:B------:R-:W-:Y:S01]  /*1c60*/  SHF.R.S32.HI R28, RZ, 0x1f, R4 ;  /* 0x0000001fff1c7819 */ /* 0x000fe20000011404 */
[----:B------:R-:W-:Y:S01]  /*1c70*/  USHF.R.S32.HI UR12, URZ, 0x1f, UR12 ;  /* 0x0000001f3f0c7899 */ /* 0x000fe2000801140c */
[----:B------:R-:W-:Y:S01]  /*1c80*/  LEA.HI R8, R30, R29, RZ, 0x5 ;  /* 0x0000001d1e087211 */ /* 0x000fe200078f28ff */
[----:B------:R-:W-:Y:S01]  /*1c90*/  IMAD.WIDE.U32 R6, R9, UR58, R6 ;  /* 0x0000003a09067c25 */ /* 0x000fe2000f8e0006 */
[C---:B------:R-:W-:Y:S01]  /*1ca0*/  IADD3.X R5, R28.reuse, UR18, RZ, P0, !PT ;  /* 0x000000121c057c10 */ /* 0x040fe200087fe4ff */
[----:B------:R-:W-:Y:S02]  /*1cb0*/  USHF.R.S32.HI UR18, URZ, 0x1f, UR6 ;  /* 0x0000001f3f127899 */ /* 0x000fe40008011406 */
[----:B------:R-:W-:Y:S01]  /*1cc0*/  VIADD R9, R7, UR33 ;  /* 0x0000002107097c36 */ /* 0x000fe20008000000 */
[----:B------:R-:W-:Y:S01]  /*1cd0*/  ULDC.64 UR28, c[0x0][0x400] ;  /* 0x00010000001c7ab9 */ /* 0x000fe20000000a00 */
[----:B------:R-:W-:Y:S01]  /*1ce0*/  IMAD R5, R5, UR30, RZ ;  /* 0x0000001e05057c24 */ /* 0x000fe2000f8e02ff */
[----:B------:R-:W-:Y:S01]  /*1cf0*/  ULEA.HI UR18, UR18, UR6, URZ, 0x6 ;  /* 0x0000000612127291 */ /* 0x000fe2000f8f303f */
[----:B------:R-:W-:Y:S01]  /*1d00*/  IMAD R7, R28, R20, RZ ;  /* 0x000000141c077224 */ /* 0x000fe200078e02ff */
[----:B------:R-:W-:Y:S01]  /*1d10*/  UIADD3.X UR6, UR51, UR12, UR56, UP2, UP1 ;  /* 0x0000000c33067290 */ /* 0x000fe200097e2438 */
[----:B------:R-:W-:Y:S01]  /*1d20*/  IMAD R12, R10, UR31, R5 ;  /* 0x0000001f0a0c7c24 */ /* 0x000fe2000f8e0205 */
[----:B------:R-:W-:Y:S01]  /*1d30*/  LOP3.LUT R5, R8, 0xffffffe0, RZ, 0xc0, !PT ;  /* 0xffffffe008057812 */ /* 0x000fe200078ec0ff */
[----:B------:R-:W-:Y:S01]  /*1d40*/  IMAD.WIDE.U32 R10, R10, UR30, R32 ;  /* 0x0000001e0a0a7c25 */ /* 0x000fe2000f8e0020 */
[----:B------:R-:W-:Y:S01]  /*1d50*/  SHF.R.S32.HI R8, RZ, 0x5, R8 ;  /* 0x00000005ff087819 */ /* 0x000fe20000011408 */
[----:B------:R-:W-:-:S02]  /*1d60*/  UIADD3 UR12, UP2, UP1, UR55, UR15, UR57 ;  /* 0x0000000f370c7290 */ /* 0x000fc4000f95e039 */
[----:B------:R-:W-:Y:S01]  /*1d70*/  IMAD.IADD R24, R29, 0x1, -R5 ;  /* 0x000000011d187824 */ /* 0x000fe200078e0a05 */
[----:B------:R-:W-:Y:S01]  /*1d80*/  IADD3 R10, P0, R10, UR59, RZ ;  /* 0x0000003b0a0a7c10 */ /* 0x000fe2000ff1e0ff */
[----:B------:R-:W-:Y:S01]  /*1d90*/  UIADD3.X UR6, UR54, UR6, UR49, UP2, UP1 ;  /* 0x0000000636067290 */ /* 0x000fe200097e2431 */
[----:B------:R-:W-:Y:S01]  /*1da0*/  IMAD R7, R4, R21, R7 ;  /* 0x0000001504077224 */ /* 0x000fe200078e0207 */
[----:B------:R-:W-:Y:S01]  /*1db0*/  USHF.R.S32.HI UR18, URZ, 0x6, UR18 ;  /* 0x000000063f127899 */ /* 0x000fe20008011412 */
[----:B------:R-:W-:Y:S01]  /*1dc0*/  IMAD R5, R8, UR14, R24 ;  /* 0x0000000e08057c24 */ /* 0x000fe2000f8e0218 */
[----:B------:R-:W-:Y:S01]  /*1dd0*/  IADD3.X R11, R11, UR53, R12, P0, !PT ;  /* 0x000000350b0b7c10 */ /* 0x000fe200087fe40c */
[----:B------:R-:W-:Y:S01]  /*1de0*/  IMAD.MOV.U32 R8, RZ, RZ, R6 ;  /* 0x000000ffff087224 */ /* 0x000fe200078e0006 */
[----:B------:R-:W-:Y:S01]  /*1df0*/  UISETP.LT.AND UP1, UPT, URZ, UR18, UPT ;  /* 0x000000123f00728c */ /* 0x000fe2000bf21270 */
[----:B------:R-:W-:Y:S01]  /*1e00*/  IMAD.U32 R12, RZ, RZ, UR16 ;  /* 0x00000010ff0c7e24 */ /* 0x000fe2000f8e00ff */
[----:B------:R-:W-:Y:S01]  /*1e10*/  IADD3 R6, P0, R5, UR12, RZ ;  /* 0x0000000c05067c10 */ /* 0x000fe2000ff1e0ff */
[----:B------:R-:W-:Y:S01]  /*1e20*/  IMAD.WIDE.U32 R8, R4, R20, R8 ;  /* 0x0000001404087225 */ /* 0x000fe200078e0008 */
[----:B------:R-:W-:-:S02]  /*1e30*/  USEL UR18, URZ, UR18, !UP1 ;  /* 0x000000123f127287 */ /* 0x000fc4000c800000 */
[----:B------:R-:W-:Y:S01]  /*1e40*/  LEA.HI.X.SX32 R5, R5, UR6, 0x1, P0 ;  /* 0x0000000605057c11 */ /* 0x000fe200080f0eff */
[----:B------:R-:W-:Y:S01]  /*1e50*/  IMAD.WIDE.U32 R10, R12, UR58, R10 ;  /* 0x0000003a0c0a7c25 */ /* 0x000fe2000f8e000a */
[----:B------:R-:W-:Y:S01]  /*1e60*/  LEA R14, P0, R6, UR28, 0x2 ;  /* 0x0000001c060e7c11 */ /* 0x000fe2000f8010ff */
[----:B------:R-:W-:Y:S01]  /*1e70*/  UISETP.GT.AND UP1, UPT, UR44, UR18, UPT ;  /* 0x000000122c00728c */ /* 0x000fe2000bf24270 */
[----:B------:R-:W-:Y:S01]  /*1e80*/  LEA R36, P2, R8, UR8, 0x1 ;  /* 0x0000000808247c11 */ /* 0x000fe2000f8408ff */
[----:B------:R-:W-:Y:S01]  /*1e90*/  IMAD.IADD R22, R9, 0x1, R7 ;  /* 0x0000000109167824 */ /* 0x000fe200078e0207 */
[----:B------:R-:W-:Y:S01]  /*1ea0*/  LEA R34, P3, R10, UR10, 0x1 ;  /* 0x0000000a0a227c11 */ /* 0x000fe2000f8608ff */
[----:B------:R-:W-:Y:S01]  /*1eb0*/  VIADD R23, R11, UR13 ;  /* 0x0000000d0b177c36 */ /* 0x000fe20008000000 */
[----:B------:R-:W-:Y:S01]  /*1ec0*/  LEA.HI.X R15, R6, UR29, R5, 0x2, P0 ;  /* 0x0000001d060f7c11 */ /* 0x000fe200080f1405 */
[----:B------:R-:W-:Y:S01]  /*1ed0*/  UIMAD.WIDE UR16, UR35, 0x4, UR40 ;  /* 0x00000004231078a5 */ /* 0x000fe2000f8e0228 */
[----:B------:R-:W-:Y:S01]  /*1ee0*/  LEA.HI.X R37, R8, UR9, R22, 0x1, P2 ;  /* 0x0000000908257c11 */ /* 0x000fe200090f0c16 */
[----:B------:R-:W-:Y:S01]  /*1ef0*/  UIMAD.WIDE UR12, UR34, 0x4, UR38 ;  /* 0x00000004220c78a5 */ /* 0x000fe2000f8e0226 */
[----:B------:R-:W-:Y:S01]  /*1f00*/  LEA.HI.X R35, R10, UR11, R23, 0x1, P3 ;  /* 0x0000000b0a237c11 */ /* 0x000fe200098f0c17 */
[----:B------:R3:W-:Y:S01]  /*1f10*/  STL.64 [R1+0x30], R14 ;  /* 0x0000300e01007387 */ /* 0x0007e20000100a00 */
[----:B------:R-:W-:-:S02]  /*1f20*/  PLOP3.LUT P0, PT, PT, PT, UP1, 0x80, 0x0 ;  /* 0x000000000000781c */ /* 0x000fc40003f0f018 */
[----:B------:R-:W-:Y:S01]  /*1f30*/  UMOV UR15, UR16 ;  /* 0x00000010000f7c82 */ /* 0x000fe20008000000 */
[----:B------:R3:W-:Y:S01]  /*1f40*/  STL.64 [R1+0x40], R36 ;  /* 0x0000402401007387 */ /* 0x0007e20000100a00 */
[----:B------:R-:W-:-:S03]  /*1f50*/  UMOV UR14, UR17 ;  /* 0x00000011000e7c82 */ /* 0x000fc60008000000 */
        /* <DEDUP_REMOVED lines=21> */
.L_x_413:
        /* <DEDUP_REMOVED lines=19> */
.L_x_414:
[----:B---3--:R1:W5:Y:S04]  /*21e0*/  LDL R14, [R1+0x70] ;  /* 0x00007000010e7983 */ /* 0x0083680000100800 */
[----:B------:R1:W5:Y:S01]  /*21f0*/  LDL R13, [R1+0x74] ;  /* 0x00007400010d7983 */ /* 0x0003620000100800 */
[----:B------:R-:W-:Y:S01]  /*2200*/  UIMAD UR8, UR37, UR10, URZ ;  /* 0x0000000a250872a4 */ /* 0x000fe2000f8e023f */
[----:B------:R-:W-:Y:S01]  /*2210*/  IMAD.U32 R6, RZ, RZ, UR10 ;  /* 0x0000000aff067e24 */ /* 0x000fe2000f8e00ff */
[----:B------:R-:W-:Y:S01]  /*2220*/  USHF.R.S32.HI UR9, URZ, 0x1f, UR58 ;  /* 0x0000001f3f097899 */ /* 0x000fe2000801143a */
[----:B------:R-:W-:Y:S01]  /*2230*/  BSSY B0, `(.L_x_415) ;  /* 0x0000021000007945 */ /* 0x000fe20003800000 */
[----:B------:R-:W-:Y:S01]  /*2240*/  UIMAD UR8, UR22, UR11, UR8 ;  /* 0x0000000b160872a4 */ /* 0x000fe2000f8e0208 */
[----:B------:R-:W-:Y:S01]  /*2250*/  IMAD.WIDE.U32 R6, R6, UR22, R32 ;  /* 0x0000001606067c25 */ /* 0x000fe2000f8e0020 */
[----:B------:R-:W-:-:S02]  /*2260*/  ULDC.64 UR12, c[0x0][0x468] ;  /* 0x00011a00000c7ab9 */ /* 0x000fc40000000a00 */
[----:B------:R-:W-:Y:S02]  /*2270*/  UIMAD UR9, UR9, UR12, URZ ;  /* 0x0000000c090972a4 */ /* 0x000fe4000f8e023f */
[----:B------:R-:W-:Y:S01]  /*2280*/  MOV R5, UR8 ;  /* 0x0000000800057c02 */ /* 0x000fe20008000f00 */
[----:B------:R-:W-:Y:S01]  /*2290*/  UIMAD UR8, UR43, -0x40, UR19 ;  /* 0xffffffc02b0878a4 */ /* 0x000fe2000f8e0213 */
[----:B------:R-:W-:Y:S01]  /*22a0*/  IADD3 R8, P0, R6, UR16, RZ ;  /* 0x0000001006087c10 */ /* 0x000fe2000ff1e0ff */
[----:B------:R-:W-:Y:S01]  /*22b0*/  UIMAD UR13, UR58, UR13, UR9 ;  /* 0x0000000d3a0d72a4 */ /* 0x000fe2000f8e0209 */
[C---:B------:R-:W-:Y:S02]  /*22c0*/  VIADD R6, R4.reuse, 0x20 ;  /* 0x0000002004067836 */ /* 0x040fe40000000000 */
[----:B------:R-:W-:Y:S02]  /*22d0*/  IADD3.X R9, R7, UR17, R5, P0, !PT ;  /* 0x0000001107097c10 */ /* 0x000fe400087fe405 */
[----:B------:R-:W-:-:S02]  /*22e0*/  ISETP.GE.AND P4, PT, R4, UR8, PT ;  /* 0x0000000804007c0c */ /* 0x000fc4000bf86270 */
[----:B------:R-:W-:Y:S02]  /*22f0*/  MOV R5, UR12 ;  /* 0x0000000c00057c02 */ /* 0x000fe40008000f00 */
[----:B------:R-:W-:-:S03]  /*2300*/  ISETP.GE.AND P3, PT, R6, UR8, PT ;  /* 0x0000000806007c0c */ /* 0x000fc6000bf66270 */
[----:B------:R-:W-:-:S04]  /*2310*/  IMAD.WIDE.U32 R8, R5, UR58, R8 ;  /* 0x0000003a05087c25 */ /* 0x000fc8000f8e0008 */
[----:B------:R-:W-:Y:S02]  /*2320*/  VIADD R12, R9, UR13 ;  /* 0x0000000d090c7c36 */ /* 0x000fe40008000000 */
[----:B-1----:R-:W-:Y:S05]  /*2330*/  @P4 BRA `(.L_x_416) ;  /* 0x0000000000404947 */ /* 0x002fea0003800000 */
        /* <DEDUP_REMOVED lines=16> */
.L_x_416:
[----:B------:R-:W-:Y:S05]  /*2440*/  BSYNC B0 ;  /* 0x0000000000007941 */ /* 0x000fea0003800000 */
.L_x_415:
        /* <DEDUP_REMOVED lines=19> */
.L_x_418:
[----:B------:R-:W-:Y:S05]  /*2580*/  BSYNC B0 ;  /* 0x0000000000007941 */ /* 0x000fea0003800000 */
.L_x_417:
        /* <DEDUP_REMOVED lines=32> */
.L_x_420:
[----:B------:R-:W-:Y:S05]  /*2790*/  BSYNC B0 ;  /* 0x0000000000007941 */ /* 0x000fea0003800000 */
.L_x_419:
        /* <DEDUP_REMOVED lines=21> */
.L_x_412:
        /* <DEDUP_REMOVED lines=63> */
.L_x_423:
[----:B------:R-:W-:Y:S05]  /*2ce0*/  BSYNC B0 ;  /* 0x0000000000007941 */ /* 0x000fea0003800000 */
.L_x_422:
        /* <DEDUP_REMOVED lines=44> */
.L_x_425:
[----:B------:R-:W-:Y:S05]  /*2fb0*/  BSYNC B0 ;  /* 0x0000000000007941 */ /* 0x000fea0003800000 */
.L_x_424:
        /* <DEDUP_REMOVED lines=30> */
.L_x_427:
[----:B------:R-:W-:Y:S05]  /*31a0*/  BSYNC B0 ;  /* 0x0000000000007941 */ /* 0x000fea0003800000 */
.L_x_426:
        /* <DEDUP_REMOVED lines=37> */
.L_x_429:
[----:B------:R-:W-:Y:S05]  /*3400*/  BSYNC B0 ;  /* 0x0000000000007941 */ /* 0x000fea0003800000 */
.L_x_428:
        /* <DEDUP_REMOVED lines=27> */
.L_x_431:
[----:B------:R-:W-:Y:S05]  /*35c0*/  BSYNC B0 ;  /* 0x0000000000007941 */ /* 0x000fea0003800000 */
.L_x_430:
        /* <DEDUP_REMOVED lines=40> */
.L_x_433:
[----:B------:R-:W-:Y:S05]  /*3850*/  BSYNC B0 ;  /* 0x0000000000007941 */ /* 0x000fea0003800000 */
.L_x_432:
        /* <DEDUP_REMOVED lines=57> */
.L_x_435:
[----:B------:R-:W-:Y:S05]  /*3bf0*/  BSYNC B0 ;  /* 0x0000000000007941 */ /* 0x000fea0003800000 */
.L_x_434:
        /* <DEDUP_REMOVED lines=44> */
.L_x_437:
[----:B------:R-:W-:Y:S05]  /*3ec0*/  BSYNC B0 ;  /* 0x0000000000007941 */ /* 0x000fea0003800000 */
.L_x_436:
[----:B------:R-:W0:Y:S01]  /*3ed0*/  LDGDEPBAR ;  /* 0x00000000000079af */ /* 0x000e220000000000 */
[----:B------:R-:W-:Y:S01]  /*3ee0*/  ULDC.64 UR10, c[0x0][0x3c8] ;  /* 0x0000f200000a7ab9 */ /* 0x000fe20000000a00 */
[----:B------:R-:W-:Y:S01]  /*3ef0*/  IMAD.MOV.U32 R4, RZ, RZ, 0x4 ;  /* 0x00000004ff047424 */ /* 0x000fe200078e00ff */
[----:B------:R-:W-:Y:S01]  /*3f00*/  UISETP.NE.U32.AND UP1, UPT, UR10, URZ, UPT ;  /* 0x0000003f0a00728c */ /* 0x000fe2000bf25070 */
[----:B-1-3--:R-:W-:Y:S01]  /*3f10*/  IMAD.MOV.U32 R7, RZ, RZ, 0x7f800000 ;  /* 0x7f800000ff077424 */ /* 0x00afe200078e00ff */
[----:B------:R-:W-:Y:S01]  /*3f20*/  USHF.R.S32.HI UR8, URZ, 0x1f, UR58 ;  /* 0x0000001f3f087899 */ /* 0x000fe2000801143a */
[----:B------:R-:W-:Y:S01]  /*3f30*/  IMAD.MOV.U32 R6, RZ, RZ, 0x7f800000 ;  /* 0x7f800000ff067424 */ /* 0x000fe200078e00ff */
[----:B------:R-:W-:Y:S01]  /*3f40*/  UISETP.NE.AND.EX UP1, UPT, UR11, URZ, UPT, UP1 ;  /* 0x0000003f0b00728c */ /* 0x000fe2000bf25310 */
[----:B------:R-:W-:Y:S01]  /*3f50*/  IMAD.WIDE R4, R15, R4, UR12 ;  /* 0x0000000c0f047e25 */ /* 0x000fe2000f8e0204 */
[----:B------:R-:W1:Y:S01]  /*3f60*/  LDC.64 R12, c[0x0][0x3b8] ;  /* 0x0000ee00ff0c7b82 */ /* 0x000e620000000a00 */
[----:B------:R-:W3:Y:S01]  /*3f70*/  S2R R8, SR_TID.X ;  /* 0x0000000000087919 */ /* 0x000ee20000002100 */
[----:B------:R-:W-:Y:S01]  /*3f80*/  ULDC UR20, c[0x0][0x270] ;  /* 0x00009c0000147ab9 */ /* 0x000fe20000000800 */
[----:B------:R-:W-:Y:S01]  /*3f90*/  ULDC UR22, c[0x0][0x2d0] ;  /* 0x0000b40000167ab9 */ /* 0x000fe20000000800 */
[----:B------:R-:W-:Y:S01]  /*3fa0*/  PLOP3.LUT P0, PT, PT, PT, UP1, 0x80, 0x0 ;  /* 0x000000000000781c */ /* 0x000fe20003f0f018 */
[----:B------:R-:W5:Y:S01]  /*3fb0*/  @!P6 LDG.E R7, desc[UR4][R4.64] ;  /* 0x000000040407e981 */ /* 0x000f62000c1e1900 */
[----:B------:R-:W-:-:S03]  /*3fc0*/  ULDC UR25, c[0x0][0x2dc] ;  /* 0x0000b70000197ab9 */ /* 0x000fc60000000800 */
[----:B------:R-:W-:Y:S01]  /*3fd0*/  @UP1 ULDC.64 UR16, c[0x0][0x3d0] ;  /* 0x0000f40000101ab9 */ /* 0x000fe20000000a00 */
[----:B------:R2:W4:Y:S01]  /*3fe0*/  @!P5 LDG.E R6, desc[UR4][R4.64+0x20] ;  /* 0x000020040406d981 */ /* 0x000522000c1e1900 */
[----:B------:R-:W-:Y:S01]  /*3ff0*/  @UP1 UIMAD UR6, UR60, UR16, URZ ;  /* 0x000000103c0612a4 */ /* 0x000fe2000f8e023f */
[----:B------:R-:W-:Y:S01]  /*4000*/  @UP1 UMOV UR9, UR8 ;  /* 0x0000000800091c82 */ /* 0x000fe20008000000 */
[----:B------:R-:W-:Y:S01]  /*4010*/  @UP1 UMOV UR8, UR58 ;  /* 0x0000003a00081c82 */ /* 0x000fe20008000000 */
[----:B------:R-:W-:-:S04]  /*4020*/  DEPBAR.LE SB0, 0x1 ;  /* 0x000080400000791a */ /* 0x000fc80000000000 */
[----:B------:R-:W-:Y:S01]  /*4030*/  BAR.SYNC.DEFER_BLOCKING 0x0 ;  /* 0x0000000000007b1d */ /* 0x000fe20000010000 */
[----:B------:R-:W-:Y:S02]  /*4040*/  @UP1 UIMAD.WIDE.U32 UR8, UR47, UR16, UR8 ;  /* 0x000000102f0812a5 */ /* 0x000fe4000f8e0008 */
[----:B------:R-:W-:Y:S02]  /*4050*/  @UP1 UIMAD UR6, UR47, UR17, UR6 ;  /* 0x000000112f0612a4 */ /* 0x000fe4000f8e0206 */
[----:B------:R-:W-:Y:S02]  /*4060*/  @UP1 ULEA UR10, UP0, UR8, UR10, 0x2 ;  /* 0x0000000a080a1291 */ /* 0x000fe4000f80103f */
[----:B------:R-:W-:Y:S01]  /*4070*/  @UP1 UIADD3 UR6, UR9, UR6, URZ ;  /* 0x0000000609061290 */ /* 0x000fe2000fffe03f */
[----:B------:R-:W-:Y:S01]  /*4080*/  IMAD.MOV.U32 R240, RZ, RZ, 0x20 ;  /* 0x00000020fff07424 */ /* 0x000fe200078e00ff */
[----:B------:R-:W-:Y:S02]  /*4090*/  CS2R R142, SRZ ;  /* 0x00000000008e7805 */ /* 0x000fe4000001ff00 */
[----:B------:R-:W-:Y:S01]  /*40a0*/  CS2R R140, SRZ ;  /* 0x00000000008c7805 */ /* 0x000fe2000001ff00 */
[----:B------:R-:W-:Y:S01]  /*40b0*/  @UP1 ULEA.HI.X UR11, UR8, UR11, UR6, 0x2, UP0 ;  /* 0x0000000b080b1291 */ /* 0x000fe200080f1406 */
[----:B------:R-:W-:-:S02]  /*40c0*/  CS2R R146, SRZ ;  /* 0x0000000000927805 */ /* 0x000fc4000001ff00 */
[----:B------:R-:W-:Y:S01]  /*40d0*/  CS2R R144, SRZ ;  /* 0x0000000000907805 */ /* 0x000fe2000001ff00 */
[----:B------:R-:W-:Y:S01]  /*40e0*/  @UP1 ULDC UR6, c[0x0][0x2e8] ;  /* 0x0000ba0000061ab9 */ /* 0x000fe20000000800 */
[----:B---3--:R-:W-:Y:S01]  /*40f0*/  IMAD.SHL.U32 R8, R8, 0x2, RZ ;  /* 0x0000000208087824 */ /* 0x008fe200078e00ff */
[----:B------:R-:W-:Y:S01]  /*4100*/  CS2R R138, SRZ ;  /* 0x00000000008a7805 */ /* 0x000fe2000001ff00 */
[----:B--2---:R-:W-:Y:S01]  /*4110*/  IMAD.U32 R4, RZ, RZ, UR10 ;  /* 0x0000000aff047e24 */ /* 0x004fe2000f8e00ff */
[----:B------:R-:W-:Y:S01]  /*4120*/  CS2R R136, SRZ ;  /* 0x0000000000887805 */ /* 0x000fe2000001ff00 */
[----:B------:R-:W-:Y:S01]  /*4130*/  IMAD.U32 R5, RZ, RZ, UR11 ;  /* 0x0000000bff057e24 */ /* 0x000fe2000f8e00ff */
[----:B------:R-:W-:Y:S02]  /*4140*/  CS2R R134, SRZ ;  /* 0x0000000000867805 */ /* 0x000fe4000001ff00 */
[----:B------:R-:W-:Y:S02]  /*4150*/  CS2R R132, SRZ ;  /* 0x0000000000847805 */ /* 0x000fe4000001ff00 */
[----:B------:R-:W-:-:S02]  /*4160*/  CS2R R126, SRZ ;  /* 0x00000000007e7805 */ /* 0x000fc4000001ff00 */
[----:B------:R-:W-:Y:S01]  /*4170*/  CS2R R124, SRZ ;  /* 0x00000000007c7805 */ /* 0x000fe2000001ff00 */
[----:B------:R-:W2:Y:S01]  /*4180*/  @P0 LDG.E R11, desc[UR4][R4.64] ;  /* 0x00000004040b0981 */ /* 0x000ea2000c1e1900 */
[----:B------:R-:W-:Y:S02]  /*4190*/  CS2R R130, SRZ ;  /* 0x0000000000827805 */ /* 0x000fe4000001ff00 */
[----:B------:R-:W-:Y:S02]  /*41a0*/  CS2R R128, SRZ ;  /* 0x0000000000807805 */ /* 0x000fe4000001ff00 */
[----:B------:R-:W-:Y:S01]  /*41b0*/  CS2R R122, SRZ ;  /* 0x00000000007a7805 */ /* 0x000fe2000001ff00 */
[----:B------:R-:W3:Y:S01]  /*41c0*/  LDSM.16.M88.4 R164, [R252+0x12000] ;  /* 0x01200000fca4783b */ /* 0x000ee20000000200 */
[----:B------:R-:W-:Y:S02]  /*41d0*/  CS2R R120, SRZ ;  /* 0x0000000000787805 */ /* 0x000fe4000001ff00 */
[----:B------:R-:W-:-:S02]  /*41e0*/  CS2R R118, SRZ ;  /* 0x0000000000767805 */ /* 0x000fc4000001ff00 */
[----:B------:R-:W-:Y:S01]  /*41f0*/  CS2R R116, SRZ ;  /* 0x0000000000747805 */ /* 0x000fe2000001ff00 */
[----:B------:R-:W2:Y:S01]  /*4200*/  LDSM.16.M88.4 R168, [R252+0x12800] ;  /* 0x01280000fca8783b */ /* 0x000ea20000000200 */
[----:B------:R-:W-:Y:S02]  /*4210*/  CS2R R110, SRZ ;  /* 0x00000000006e7805 */ /* 0x000fe4000001ff00 */
[----:B------:R-:W-:Y:S02]  /*4220*/  CS2R R108, SRZ ;  /* 0x00000000006c7805 */ /* 0x000fe4000001ff00 */
[----:B------:R-:W-:Y:S01]  /*4230*/  CS2R R114, SRZ ;  /* 0x0000000000727805 */ /* 0x000fe2000001ff00 */
[----:B------:R-:W2:Y:S01]  /*4240*/  LDSM.16.M88.4 R196, [R252+0x14000] ;  /* 0x01400000fcc4783b */ /* 0x000ea20000000200 */
        /* <DEDUP_REMOVED lines=15> */
[----:B-1----:R-:W3:Y:S01]  /*4340*/  LDG.E.64 R4, desc[UR4][R12.64+0x8] ;  /* 0x000008040c047981 */ /* 0x002ee2000c1e1b00 */
[----:B------:R-:W2:Y:S01]  /*4350*/  @P0 MUFU.RCP R9, UR6 ;  /* 0x0000000600090d08 */ /* 0x000ea20008001000 */
[----:B------:R-:W-:Y:S01]  /*4360*/  UIMAD UR6, UR47, UR20, UR58 ;  /* 0x000000142f0672a4 */ /* 0x000fe2000f8e023a */
[----:B------:R-:W-:-:S02]  /*4370*/  CS2R R52, SRZ ;  /* 0x0000000000347805 */ /* 0x000fc4000001ff00 */
[----:B------:R-:W-:Y:S02]  /*4380*/  CS2R R46, SRZ ;  /* 0x00000000002e7805 */ /* 0x000fe4000001ff00 */
[----:B------:R-:W-:Y:S01]  /*4390*/  CS2R R44, SRZ ;  /* 0x00000000002c7805 */ /* 0x000fe2000001ff00 */
[----:B------:R-:W-:Y:S01]  /*43a0*/  USHF.L.U32 UR6, UR6, 0x5, URZ ;  /* 0x0000000506067899 */ /* 0x000fe2000800063f */
[----:B------:R-:W-:Y:S02]  /*43b0*/  CS2R R50, SRZ ;  /* 0x0000000000327805 */ /* 0x000fe4000001ff00 */
[----:B------:R-:W-:Y:S02]  /*43c0*/  CS2R R48, SRZ ;  /* 0x0000000000307805 */ /* 0x000fe4000001ff00 */
[----:B------:R-:W-:Y:S01]  /*43d0*/  CS2R R42, SRZ ;  /* 0x00000000002a7805 */ /* 0x000fe2000001ff00 */
[----:B------:R-:W-:Y:S01]  /*43e0*/  USHF.R.S32.HI UR10, URZ, 0x1f, UR6 ;  /* 0x0000001f3f0a7899 */ /* 0x000fe20008011406 */
[----:B------:R-:W-:-:S02]  /*43f0*/  CS2R R40, SRZ ;  /* 0x0000000000287805 */ /* 0x000fc4000001ff00 */
[----:B------:R-:W-:Y:S02]  /*4400*/  CS2R R38, SRZ ;  /* 0x0000000000267805 */ /* 0x000fe4000001ff00 */
[----:B------:R-:W-:Y:S02]  /*4410*/  CS2R R36, SRZ ;  /* 0x0000000000247805 */ /* 0x000fe4000001ff00 */
[----:B------:R-:W-:Y:S02]  /*4420*/  CS2R R34, SRZ ;  /* 0x0000000000227805 */ /* 0x000fe4000001ff00 */
[----:B------:R-:W-:Y:S02]  /*4430*/  CS2R R32, SRZ ;  /* 0x0000000000207805 */ /* 0x000fe4000001ff00 */
[----:B------:R-:W-:Y:S02]  /*4440*/  CS2R R22, SRZ ;  /* 0x0000000000167805 */ /* 0x000fe4000001ff00 */
[----:B------:R-:W-:Y:S01]  /*4450*/  CS2R R20, SRZ ;  /* 0x0000000000147805 */ /* 0x000fe2000001ff00 */
[----:B------:R-:W-:Y:S01]  /*4460*/  ULDC.U8 UR17, c[0x0][0x388] ;  /* 0x0000e20000117ab9 */ /* 0x000fe20000000000 */
[----:B------:R-:W-:Y:S01]  /*4470*/  ULDC UR16, c[0x0][0x2ec] ;  /* 0x0000bb0000107ab9 */ /* 0x000fe20000000800 */
[----:B------:R-:W3:Y:S04]  /*4480*/  LDG.E.64 R12, desc[UR4][R12.64] ;  /* 0x000000040c0c7981 */ /* 0x000ee8000c1e1b00 */
[----:B----4-:R1:W-:Y:S04]  /*4490*/  STL [R1+0x6c], R6 ;  /* 0x00006c0601007387 */ /* 0x0103e80000100800 */
[----:B-----5:R4:W-:Y:S01]  /*44a0*/  STL [R1+0x68], R7 ;  /* 0x0000680701007387 */ /* 0x0209e20000100800 */
[----:B-1----:R-:W-:-:S02]  /*44b0*/  LEA.HI R6, R30, R29, RZ, 0x7 ;  /* 0x0000001d1e067211 */ /* 0x002fc400078f38ff */
[----:B----4-:R-:W-:Y:S02]  /*44c0*/  LOP3.LUT R7, R26, 0xfffffff8, RZ, 0xc0, !PT ;  /* 0xfffffff81a077812 */ /* 0x010fe400078ec0ff */
[----:B------:R-:W-:-:S03]  /*44d0*/  SHF.R.S32.HI R6, RZ, 0x7, R6 ;  /* 0x00000007ff067819 */ /* 0x000fc60000011406 */
[----:B------:R-:W-:Y:S02]  /*44e0*/  IMAD.IADD R7, R29, 0x1, -R7 ;  /* 0x000000011d077824 */ /* 0x000fe400078e0a07 */
[----:B------:R-:W-:-:S03]  /*44f0*/  IMAD.SHL.U32 R10, R6, 0x20, RZ ;  /* 0x00000020060a7824 */ /* 0x000fc600078e00ff */
[----:B------:R-:W-:Y:S01]  /*4500*/  LOP3.LUT P1, RZ, R7, 0x2, RZ, 0xc0, !PT ;  /* 0x0000000207ff7812 */ /* 0x000fe2000782c0ff */
[----:B------:R-:W-:Y:S01]  /*4510*/  IMAD.U32 R7, RZ, RZ, UR43 ;  /* 0x0000002bff077e24 */ /* 0x000fe2000f8e00ff */
[----:B------:R-:W-:Y:S01]  /*4520*/  LOP3.LUT R10, R10, 0x6, R8, 0xf8, !PT ;  /* 0x000000060a0a7812 */ /* 0x000fe200078ef808 */
[----:B------:R-:W-:Y:S02]  /*4530*/  IMAD.U32 R8, RZ, RZ, UR43 ;  /* 0x0000002bff087e24 */ /* 0x000fe4000f8e00ff */
[----:B------:R-:W-:Y:S01]  /*4540*/  IMAD R14, R7, 0x2, R6 ;  /* 0x00000002070e7824 */ /* 0x000fe200078e0206 */
[----:B------:R-:W-:Y:S01]  /*4550*/  SHF.R.S32.HI R7, RZ, 0x1f, R24 ;  /* 0x0000001fff077819 */ /* 0x000fe20000011418 */
[----:B------:R-:W-:Y:S02]  /*4560*/  IMAD R15, R8, 0x40, R10 ;  /* 0x00000040080f7824 */ /* 0x000fe400078e020a */
[----:B--2---:R-:W-:-:S03]  /*4570*/  @P0 FMUL.FTZ R6, R11, R9 ;  /* 0x000000090b060220 */ /* 0x004fc60000410000 */
[----:B------:R-:W-:Y:S01]  /*4580*/  STL [R1+0x38], R15 ;  /* 0x0000380f01007387 */ /* 0x000fe20000100800 */
[----:B---3--:R-:W-:-:S04]  /*4590*/  IADD3 R24, P3, P2, R4, UR6, R24 ;  /* 0x0000000604187c10 */ /* 0x008fc8000fa7e018 */
[----:B------:R-:W-:Y:S02]  /*45a0*/  IADD3.X R4, R5, UR10, R7, P3, P2 ;  /* 0x0000000a05047c10 */ /* 0x000fe40009fe4407 */
[----:B------:R-:W-:-:S03]  /*45b0*/  @P0 R2UR UR11, R6 ;  /* 0x00000000060b02ca */ /* 0x000fc600000e0000 */
[----:B------:R1:W-:Y:S04]  /*45c0*/  STL [R1+0xb0], R4 ;  /* 0x0000b00401007387 */ /* 0x0003e80000100800 */
[----:B------:R-:W2:Y:S04]  /*45d0*/  LDL R6, [R1] ;  /* 0x0000000001067983 */ /* 0x000ea80000100800 */
[----:B-1----:R-:W3:Y:S01]  /*45e0*/  LDL R4, [R1+0x4] ;  /* 0x0000040001047983 */ /* 0x002ee20000100800 */
[C---:B------:R-:W-:Y:S01]  /*45f0*/  VIADD R5, R15.reuse, 0x19 ;  /* 0x000000190f057836 */ /* 0x040fe20000000000 */
[----:B------:R-:W-:Y:S01]  /*4600*/  R2UR UR8, R12 ;  /* 0x000000000c0872ca */ /* 0x000fe200000e0000 */
[----:B------:R-:W-:Y:S01]  /*4610*/  VIADD R7, R15, 0x10 ;  /* 0x000000100f077836 */ /* 0x000fe20000000000 */
[----:B------:R-:W-:-:S02]  /*4620*/  R2UR UR9, R13 ;  /* 0x000000000d0972ca */ /* 0x000fc400000e0000 */
[----:B------:R-:W-:Y:S01]  /*4630*/  I2FP.F32.S32 R12, R5 ;  /* 0x00000005000c7245 */ /* 0x000fe20000201400 */
[C---:B------:R-:W-:Y:S01]  /*4640*/  VIADD R8, R15.reuse, 0x9 ;  /* 0x000000090f087836 */ /* 0x040fe20000000000 */
[----:B------:R-:W-:Y:S01]  /*4650*/  SEL R240, R240, 0xffffffe0, !P1 ;  /* 0xffffffe0f0f07807 */ /* 0x000fe20004800000 */
[C---:B------:R-:W-:Y:S02]  /*4660*/  VIADD R9, R15.reuse, 0x8 ;  /* 0x000000080f097836 */ /* 0x040fe40000000000 */
[----:B------:R-:W-:Y:S02]  /*4670*/  STL [R1+0x9c], R12 ;  /* 0x00009c0c01007387 */ /* 0x000fe40000100800 */
[----:B------:R-:W-:Y:S02]  /*4680*/  IMAD.IADD R240, R240, 0x1, R252 ;  /* 0x00000001f0f07824 */ /* 0x000fe400078e02fc */
[----:B------:R-:W-:-:S03]  /*4690*/  VIADD R10, R15, 0x1 ;  /* 0x000000010f0a7836 */ /* 0x000fc60000000000 */
[----:B------:R-:W1:Y:S04]  /*46a0*/  LDSM.16.M88.4 R172, [R240+0x12000] ;  /* 0x01200000f0ac783b */ /* 0x000e680000000200 */
[----:B------:R-:W4:Y:S04]  /*46b0*/  LDSM.16.M88.4 R176, [R240+0x12800] ;  /* 0x01280000f0b0783b */ /* 0x000f280000000200 */
[----:B------:R-:W1:Y:S04]  /*46c0*/  LDSM.16.M88.4 R204, [R240+0x14000] ;  /* 0x01400000f0cc783b */ /* 0x000e680000000200 */
[----:B------:R-:W1:Y:S04]  /*46d0*/  LDSM.16.M88.4 R208, [R240+0x14800] ;  /* 0x01480000f0d0783b */ /* 0x000e680000000200 */
[----:B------:R-:W1:Y:S04]  /*46e0*/  LDSM.16.M88.4 R236, [R240+0x16000] ;  /* 0x01600000f0ec783b */ /* 0x000e680000000200 */
[----:B------:R-:W1:Y:S01]  /*46f0*/  LDSM.16.M88.4 R240, [R240+0x16800] ;  /* 0x01680000f0f0783b */ /* 0x000e620000000200 */
[----:B------:R-:W-:Y:S01]  /*4700*/  USHF.L.U32 UR20, UR43, 0x6, URZ ;  /* 0x000000062b147899 */ /* 0x000fe2000800063f */
[----:B------:R-:W-:-:S02]  /*4710*/  CS2R R30, SRZ ;  /* 0x00000000001e7805 */ /* 0x000fc4000001ff00 */
[----:B------:R-:W-:Y:S02]  /*4720*/  CS2R R28, SRZ ;  /* 0x00000000001c7805 */ /* 0x000fe4000001ff00 */
[----:B------:R-:W-:Y:S01]  /*4730*/  CS2R R26, SRZ ;  /* 0x00000000001a7805 */ /* 0x000fe2000001ff00 */
[----:B------:R-:W-:Y:S01]  /*4740*/  UIADD3 UR21, UR23, 0x40, UR20 ;  /* 0x0000004017157890 */ /* 0x000fe2000fffe014 */
[----:B------:R-:W-:Y:S01]  /*4750*/  UMOV UR6, URZ ;  /* 0x0000003f00067c82 */ /* 0x000fe20008000000 */
[----:B------:R-:W-:Y:S02]  /*4760*/  UIADD3 UR20, UR20, 0x40, URZ ;  /* 0x0000004014147890 */ /* 0x000fe4000fffe03f */
[----:B------:R-:W-:Y:S01]  /*4770*/  UIADD3 UR21, UR21, -UR19, URZ ;  /* 0x8000001315157290 */ /* 0x000fe2000fffe03f */
[----:B------:R-:W-:Y:S01]  /*4780*/  @UP1 UMOV UR6, UR11 ;  /* 0x0000000b00061c82 */ /* 0x000fe20008000000 */
[----:B--2---:R-:W2:Y:S04]  /*4790*/  LDSM.16.M88.4 R148, [R6+0x12000] ;  /* 0x012000000694783b */ /* 0x004ea80000000200 */
[----:B------:R-:W1:Y:S04]  /*47a0*/  LDSM.16.M88.4 R152, [R6+0x12800] ;  /* 0x012800000698783b */ /* 0x000e680000000200 */
[----:B------:R-:W1:Y:S04]  /*47b0*/  LDSM.16.M88.4 R180, [R6+0x14000] ;  /* 0x0140000006b4783b */ /* 0x000e680000000200 */
[----:B------:R-:W1:Y:S04]  /*47c0*/  LDSM.16.M88.4 R184, [R6+0x14800] ;  /* 0x0148000006b8783b */ /* 0x000e680000000200 */
[----:B------:R-:W1:Y:S04]  /*47d0*/  LDSM.16.M88.4 R212, [R6+0x16000] ;  /* 0x0160000006d4783b */ /* 0x000e680000000200 */
[----:B------:R5:W1:Y:S04]  /*47e0*/  LDSM.16.M88.4 R216, [R6+0x16800] ;  /* 0x0168000006d8783b */ /* 0x000a680000000200 */
[----:B---3--:R-:W3:Y:S04]  /*47f0*/  LDSM.16.M88.4 R156, [R4+0x12000] ;  /* 0x01200000049c783b */ /* 0x008ee80000000200 */
[----:B------:R-:W1:Y:S04]  /*4800*/  LDSM.16.M88.4 R160, [R4+0x12800] ;  /* 0x0128000004a0783b */ /* 0x000e680000000200 */
[----:B------:R-:W1:Y:S04]  /*4810*/  LDSM.16.M88.4 R188, [R4+0x14000] ;  /* 0x0140000004bc783b */ /* 0x000e680000000200 */
[----:B------:R-:W1:Y:S04]  /*4820*/  LDSM.16.M88.4 R192, [R4+0x14800] ;  /* 0x0148000004c0783b */ /* 0x000e680000000200 */
[----:B------:R-:W1:Y:S04]  /*4830*/  LDSM.16.M88.4 R220, [R4+0x16000] ;  /* 0x0160000004dc783b */ /* 0x000e680000000200 */
[----:B------:R4:W1:Y:S01]  /*4840*/  LDSM.16.M88.4 R224, [R4+0x16800] ;  /* 0x0168000004e0783b */ /* 0x0008620000000200 */
[----:B-----5:R-:W-:-:S05]  /*4850*/  VIADD R6, R15, 0x11 ;  /* 0x000000110f067836 */ /* 0x020fca0000000000 */
[----:B------:R-:W-:Y:S01]  /*4860*/  I2FP.F32.S32 R5, R6 ;  /* 0x0000000600057245 */ /* 0x000fe20000201400 */
[----:B----4-:R-:W-:-:S05]  /*4870*/  VIADD R4, R15, 0x18 ;  /* 0x000000180f047836 */ /* 0x010fca0000000000 */
[----:B------:R-:W-:Y:S02]  /*4880*/  I2FP.F32.S32 R11, R4 ;  /* 0x00000004000b7245 */ /* 0x000fe40000201400 */
[----:B------:R-:W-:-:S03]  /*4890*/  I2FP.F32.S32 R4, R7 ;  /* 0x0000000700047245 */ /* 0x000fc60000201400 */
[----:B------:R-:W-:Y:S04]  /*48a0*/  STL [R1+0x98], R11 ;  /* 0x0000980b01007387 */ /* 0x000fe80000100800 */
[----:B------:R4:W-:Y:S04]  /*48b0*/  STL [R1+0x94], R5 ;  /* 0x0000940501007387 */ /* 0x0009e80000100800 */
[----:B------:R5:W-:Y:S01]  /*48c0*/  STL [R1+0x90], R4 ;  /* 0x0000900401007387 */ /* 0x000be20000100800 */
[----:B------:R-:W-:Y:S01]  /*48d0*/  IMAD.WIDE.U32 R6, R24, -0x2daee0ad, RZ ;  /* 0xd2511f5318067825 */ /* 0x000fe200078e00ff */
[----:B----4-:R-:W-:-:S02]  /*48e0*/  I2FP.F32.S32 R5, R8 ;  /* 0x0000000800057245 */ /* 0x010fc40000201400 */
[----:B-----5:R-:W-:-:S03]  /*48f0*/  I2FP.F32.S32 R4, R9 ;  /* 0x0000000900047245 */ /* 0x020fc60000201400 */
[----:B------:R4:W-:Y:S04]  /*4900*/  STL [R1+0x8c], R5 ;  /* 0x00008c0501007387 */ /* 0x0009e80000100800 */
[----:B------:R5:W-:Y:S04]  /*4910*/  STL [R1+0x88], R4 ;  /* 0x0000880401007387 */ /* 0x000be80000100800 */
[----:B------:R2:W-:Y:S01]  /*4920*/  STL.64 [R1+0xa8], R6 ;  /* 0x0000a80601007387 */ /* 0x0005e20000100a00 */
[----:B----4-:R-:W-:Y:S02]  /*4930*/  I2FP.F32.S32 R5, R10 ;  /* 0x0000000a00057245 */ /* 0x010fe40000201400 */
[----:B-----5:R-:W-:-:S04]  /*4940*/  LOP3.LUT R4, R14, UR9, RZ, 0x3c, !PT ;  /* 0x000000090e047c12 */ /* 0x020fc8000f8e3cff */
[----:B------:R-:W-:Y:S01]  /*4950*/  LOP3.LUT R4, R4, R7, RZ, 0x3c, !PT ;  /* 0x0000000704047212 */ /* 0x000fe200078e3cff */
[----:B------:R4:W-:Y:S01]  /*4960*/  STL [R1+0x84], R5 ;  /* 0x0000840501007387 */ /* 0x0009e20000100800 */
[----:B--2---:R-:W-:-:S05]  /*4970*/  I2FP.F32.S32 R6, R15 ;  /* 0x0000000f00067245 */ /* 0x004fca0000201400 */
[----:B------:R2:W-:Y:S01]  /*4980*/  STL [R1+0x80], R6 ;  /* 0x0000800601007387 */ /* 0x0005e20000100800 */
[----:B----4-:R-:W-:-:S05]  /*4990*/  IMAD.WIDE.U32 R4, R4, -0x326172a9, RZ ;  /* 0xcd9e8d5704047825 */ /* 0x010fca00078e00ff */
[----:B------:R2:W-:Y:S01]  /*49a0*/  STL.64 [R1+0x78], R4 ;  /* 0x0000780401007387 */ /* 0x0005e20000100a00 */
[----:B-1-3--:R-:W-:-:S07]  /*49b0*/  CS2R R24, SRZ ;  /* 0x0000000000187805 */ /* 0x00afce000001ff00 */
.L_x_440:
[----:B---3--:R-:W3:Y:S01]  /*49c0*/  LDL R97, [R1] ;  /* 0x0000000001617983 */ /* 0x008ee20000100800 */
[----:B------:R-:W-:Y:S02]  /*49d0*/  USHF.L.U32 UR10, UR7, 0x6, URZ ;  /* 0x00000006070a7899 */ /* 0x000fe4000800063f */
[----:B------:R-:W-:Y:S02]  /*49e0*/  UIADD3 UR11, UR8, -0x61c88647, URZ ;  /* 0x9e3779b9080b7890 */ /* 0x000fe4000fffe03f */
[----:B------:R-:W4:Y:S01]  /*49f0*/  LDL R249, [R1+0x8] ;  /* 0x0000080001f97983 */ /* 0x000f220000100800 */
[----:B------:R-:W-:Y:S04]  /*4a00*/  UISETP.GE.AND UP0, UPT, UR10, UR21, UPT ;  /* 0x000000150a00728c */ /* 0x000fe8000bf06270 */
[----:B------:R-:W2:Y:S01]  /*4a10*/  LDL R96, [R1+0x4] ;  /* 0x0000040001607983 */ /* 0x000ea20000100800 */
[----:B------:R-:W-:Y:S04]  /*4a20*/  UISETP.LT.AND UP0, UPT, UR20, UR19, UP0 ;  /* 0x000000131400728c */ /* 0x000fe80008701270 */
[----:B------:R-:W2:Y:S02]  /*4a30*/  LDL R248, [R1+0xc] ;  /* 0x00000c0001f87983 */ /* 0x000ea40000100800 */
[----:B------:R-:W-:Y:S03]  /*4a40*/  PLOP3.LUT P2, PT, PT, PT, UP0, 0x80, 0x0 ;  /* 0x000000000000781c */ /* 0x000fe60003f4f008 */
[----:B------:R-:W2:Y:S01]  /*4a50*/  LDL R247, [R1+0x18] ;  /* 0x0000180001f77983 */ /* 0x000ea20000100800 */
[----:B------:R-:W-:Y:S04]  /*4a60*/  UISETP.GT.AND UP0, UPT, UR7, UR18, UPT ;  /* 0x000000120700728c */ /* 0x000fe8000bf04270 */
[----:B------:R-:W2:Y:S05]  /*4a70*/  LDL R99, [R1+0x10] ;  /* 0x0000100001637983 */ /* 0x000eaa0000100800 */
[----:B------:R-:W2:Y:S05]  /*4a80*/  LDL R246, [R1+0x14] ;  /* 0x0000140001f67983 */ /* 0x000eaa0000100800 */
[----:B------:R-:W0:Y:S05]  /*4a90*/  LDGDEPBAR ;  /* 0x00000000000079af */ /* 0x000e2a0000000000 */
[----:B------:R-:W2:Y:S05]  /*4aa0*/  LDL R98, [R1+0xb4] ;  /* 0x0000b40001627983 */ /* 0x000eaa0000100800 */
[----:B------:R-:W2:Y:S05]  /*4ab0*/  LDL R250, [R1+0x3c] ;  /* 0x00003c0001fa7983 */ /* 0x000eaa0000100800 */
[----:B------:R-:W2:Y:S05]  /*4ac0*/  LDL R251, [R1+0xb0] ;  /* 0x0000b00001fb7983 */ /* 0x000eaa0000100800 */
[----:B------:R-:W3:Y:S05]  /*4ad0*/  LDL.64 R244, [R1+0xa8] ;  /* 0x0000a80001f47983 */ /* 0x000eea0000100a00 */
[----:B---3--:R-:W3:Y:S01]  /*4ae0*/  LDL R245, [R1+0x58] ;  /* 0x0000580001f57983 */ /* 0x008ee20000100800 */
[----:B------:R-:W-:Y:S04]  /*4af0*/  DEPBAR.LE SB0, 0x0 ;  /* 0x000080000000791a */ /* 0x000fe80000000000 */
[----:B------:R-:W-:Y:S06]  /*4b00*/  BAR.SYNC.DEFER_BLOCKING 0x0 ;  /* 0x0000000000007b1d */ /* 0x000fec0000010000 */
[----:B----4-:R-:W-:Y:S05]  /*4b10*/  LDSM.16.M88.4 R16, [R249] ;  /* 0x00000000f910783b */ /* 0x010fea0000000200 */
[----:B------:R-:W1:Y:S05]  /*4b20*/  LDSM.16.M88.4 R8, [R97+0xc000] ;  /* 0x00c000006108783b */ /* 0x000e6a0000000200 */
[----:B------:R-:W4:Y:S05]  /*4b30*/  LDSM.16.M88.4 R68, [R97+0xc800] ;  /* 0x00c800006144783b */ /* 0x000f2a0000000200 */
[----:B--2---:R-:W-:Y:S05]  /*4b40*/  LDSM.16.M88.4 R72, [R248] ;  /* 0x00000000f848783b */ /* 0x004fea0000000200 */
[----:B------:R-:W2:Y:S05]  /*4b50*/  LDSM.16.M88.4 R76, [R96+0xc000] ;  /* 0x00c00000604c783b */ /* 0x000eaa0000000200 */
[----:B------:R-:W2:Y:S05]  /*4b60*/  LDSM.16.M88.4 R80, [R96+0xc800] ;  /* 0x00c800006050783b */ /* 0x000eaa0000000200 */
[----:B------:R-:W-:Y:S05]  /*4b70*/  LDSM.16.M88.4 R84, [R247] ;  /* 0x00000000f754783b */ /* 0x000fea0000000200 */
[----:B------:R-:W2:Y:S05]  /*4b80*/  LDSM.16.M88.4 R88, [R252+0xc000] ;  /* 0x00c00000fc58783b */ /* 0x000eaa0000000200 */
[----:B------:R-:W-:Y:S01]  /*4b90*/  LDSM.16.M88.4 R92, [R99+0xc000] ;  /* 0x00c00000635c783b */ /* 0x000fe20000000200 */
[C---:B-1----:R-:W-:Y:S06]  /*4ba0*/  HMMA.16816.F32 R4, R16.reuse, R8, RZ ;  /* 0x000000081004723c */ /* 0x042fec00000018ff */
[C---:B------:R-:W-:Y:S06]  /*4bb0*/  HMMA.16816.F32 R8, R16.reuse, R10, RZ ;  /* 0x0000000a1008723c */ /* 0x040fec00000018ff */
[C---:B----4-:R-:W-:Y:S06]  /*4bc0*/  HMMA.16816.F32 R12, R16.reuse, R68, RZ ;  /* 0x00000044100c723c */ /* 0x050fec00000018ff */
[----:B------:R-:W-:Y:S01]  /*4bd0*/  HMMA.16816.F32 R16, R16, R70, RZ ;  /* 0x000000461010723c */ /* 0x000fe200000018ff */
[----:B------:R-:W1:Y:S05]  /*4be0*/  LDSM.16.M88.4 R68, [R252+0xc800] ;  /* 0x00c80000fc44783b */ /* 0x000e6a0000000200 */
[C---:B--2---:R-:W-:Y:S06]  /*4bf0*/  HMMA.16816.F32 R4, R72.reuse, R76, R4 ;  /* 0x0000004c4804723c */ /* 0x044fec0000001804 */
[C---:B------:R-:W-:Y:S01]  /*4c00*/  HMMA.16816.F32 R8, R72.reuse, R78, R8 ;  /* 0x0000004e4808723c */ /* 0x040fe20000001808 */
[----:B------:R-:W2:Y:S05]  /*4c10*/  LDSM.16.M88.4 R76, [R246] ;  /* 0x00000000f64c783b */ /* 0x000eaa0000000200 */
[C---:B------:R-:W-:Y:S06]  /*4c20*/  HMMA.16816.F32 R12, R72.reuse, R80, R12 ;  /* 0x00000050480c723c */ /* 0x040fec000000180c */
[----:B------:R-:W-:Y:S01]  /*4c30*/  HMMA.16816.F32 R16, R72, R82, R16 ;  /* 0x000000524810723c */ /* 0x000fe20000001810 */
[----:B------:R-:W4:Y:S05]  /*4c40*/  LDSM.16.M88.4 R72, [R99+0xc800] ;  /* 0x00c800006348783b */ /* 0x000f2a0000000200 */
        /* <DEDUP_REMOVED lines=11> */
[C---:B----4-:R-:W-:Y:S06]  /*4d00*/  HMMA.16816.F32 R12, R76.reuse, R72, R12 ;  /* 0x000000484c0c723c */ /* 0x050fec000000180c */
        /* <DEDUP_REMOVED lines=29> */
[----:B------:R4:W4:Y:S05]  /*4ee0*/  LDSM.16.M88.4 R72, [R96+0x10800] ;  /* 0x010800006048783b */ /* 0x00092a0000000200 */
[C---:B------:R-:W-:Y:S01]  /*4ef0*/  HMMA.16816.F32 R4, R84.reuse, R88, R4 ;  /* 0x000000585404723c */ /* 0x040fe20000001804 */
[----:B------:R-:W-:Y:S05]  /*4f00*/  LDSM.16.M88.4 R80, [R247+0x4000] ;  /* 0x00400000f750783b */ /* 0x000fea0000000200 */
[C---:B------:R-:W-:Y:S01]  /*4f10*/  HMMA.16816.F32 R8, R84.reuse, R90, R8 ;  /* 0x0000005a5408723c */ /* 0x040fe20000001808 */
[----:B------:R-:W3:Y:S05]  /*4f20*/  LDSM.16.M88.4 R88, [R252+0x10000] ;  /* 0x01000000fc58783b */ /* 0x000eea0000000200 */
[C---:B-1----:R-:W-:Y:S06]  /*4f30*/  HMMA.16816.F32 R12, R84.reuse, R68, R12 ;  /* 0x00000044540c723c */ /* 0x042fec000000180c */
[----:B------:R-:W-:Y:S01]  /*4f40*/  HMMA.16816.F32 R16, R84, R70, R16 ;  /* 0x000000465410723c */ /* 0x000fe20000001810 */
[----:B------:R-:W1:Y:S05]  /*4f50*/  LDSM.16.M88.4 R68, [R252+0x10800] ;  /* 0x01080000fc44783b */ /* 0x000e6a0000000200 */
[C---:B--2---:R-:W-:Y:S01]  /*4f60*/  HMMA.16816.F32 R4, R76.reuse, R92, R4 ;  /* 0x0000005c4c04723c */ /* 0x044fe20000001804 */
[----:B----4-:R-:W2:Y:S05]  /*4f70*/  LDL.64 R96, [R1+0x78] ;  /* 0x0000780001607983 */ /* 0x010eaa0000100a00 */
[----:B------:R-:W-:Y:S01]  /*4f80*/  LDSM.16.M88.4 R84, [R246+0x4000] ;  /* 0x00400000f654783b */ /* 0x000fe20000000200 */
[C---:B------:R-:W-:Y:S04]  /*4f90*/  HMMA.16816.F32 R8, R76.reuse, R94, R8 ;  /* 0x0000005e4c08723c */ /* 0x040fe80000001808 */
[----:B------:R-:W4:Y:S02]  /*4fa0*/  LDSM.16.M88.4 R92, [R99+0x10000] ;  /* 0x01000000635c783b */ /* 0x000f240000000200 */
[C---:B------:R-:W-:Y:S06]  /*4fb0*/  HMMA.16816.F32 R12, R76.reuse, R72, R12 ;  /* 0x000000484c0c723c */ /* 0x040fec000000180c */
[----:B------:R-:W-:Y:S01]  /*4fc0*/  HMMA.16816.F32 R16, R76, R74, R16 ;  /* 0x0000004a4c10723c */ /* 0x000fe20000001810 */
[----:B------:R-:W2:Y:S01]  /*4fd0*/  LDL R77, [R1+0x84] ;  /* 0x00008400014d7983 */ /* 0x000ea20000100800 */
[----:B------:R-:W-:Y:S04]  /*4fe0*/  IMAD.U32 R72, RZ, RZ, UR7 ;  /* 0x00000007ff487e24 */ /* 0x000fe8000f8e00ff */
[----:B------:R-:W2:Y:S01]  /*4ff0*/  LDL R79, [R1+0x38] ;  /* 0x00003800014f7983 */ /* 0x000ea20000100800 */
[C---:B---3--:R-:W-:Y:S01]  /*5000*/  HMMA.16816.F32 R4, R80.reuse, R88, R4 ;  /* 0x000000585004723c */ /* 0x048fe20000001804 */
[----:B------:R-:W-:Y:S03]  /*5010*/  IMAD.MOV.U32 R78, RZ, RZ, 0x8 ;  /* 0x00000008ff4e7424 */ /* 0x000fe600078e00ff */
[----:B------:R-:W-:Y:S02]  /*5020*/  IMAD.U32 R74, RZ, RZ, UR10 ;  /* 0x0000000aff4a7e24 */ /* 0x000fe4000f8e00ff */
[C---:B------:R-:W-:Y:S01]  /*5030*/  HMMA.16816.F32 R8, R80.reuse, R90, R8 ;  /* 0x0000005a5008723c */ /* 0x040fe20000001808 */
[----:B------:R-:W3:Y:S01]  /*5040*/  LDL R91, [R1+0x6c] ;  /* 0x00006c00015b7983 */ /* 0x000ee20000100800 */
[----:B------:R-:W-:Y:S04]  /*5050*/  UIADD3 UR10, UR9, -0x4498517b, URZ ;  /* 0xbb67ae85090a7890 */ /* 0x000fe8000fffe03f */
[----:B------:R-:W3:Y:S01]  /*5060*/  LDL R90, [R1+0x80] ;  /* 0x00008000015a7983 */ /* 0x000ee20000100800 */
[C---:B-1----:R-:W-:Y:S06]  /*5070*/  HMMA.16816.F32 R12, R80.reuse, R68, R12 ;  /* 0x00000044500c723c */ /* 0x042fec000000180c */
[----:B------:R-:W-:Y:S01]  /*5080*/  HMMA.16816.F32 R16, R80, R70, R16 ;  /* 0x000000465010723c */ /* 0x000fe20000001810 */
[----:B------:R-:W3:Y:S04]  /*5090*/  LDL R83, [R1+0x88] ;  /* 0x0000880001537983 */ /* 0x000ee80000100800 */
[----:B------:R-:W-:Y:S02]  /*50a0*/  IMAD R68, R72, 0x4, R98 ;  /* 0x0000000448447824 */ /* 0x000fe400078e0262 */
[----:B------:R-:W3:Y:S01]  /*50b0*/  LDL R98, [R1+0x68] ;  /* 0x0000680001627983 */ /* 0x000ee20000100800 */
[C---:B----4-:R-:W-:Y:S03]  /*50c0*/  HMMA.16816.F32 R4, R84.reuse, R92, R4 ;  /* 0x0000005c5404723c */ /* 0x050fe60000001804 */
[----:B------:R-:W-:Y:S02]  /*50d0*/  IMAD.U32 R72, RZ, RZ, UR23 ;  /* 0x00000017ff487e24 */ /* 0x000fe4000f8e00ff */
[----:B------:R-:W-:Y:S01]  /*50e0*/  IMAD.WIDE.U32 R68, R68, -0x326172a9, RZ ;  /* 0xcd9e8d5744447825 */ /* 0x000fe200078e00ff */
[C---:B------:R-:W-:Y:S05]  /*50f0*/  HMMA.16816.F32 R8, R84.reuse, R94, R8 ;  /* 0x0000005e5408723c */ /* 0x040fea0000001808 */
[----:B------:R-:W-:Y:S02]  /*5100*/  @!P2 IADD3 R70, -R72, 0x1, R250 ;  /* 0x000000014846a810 */ /* 0x000fe40007ffe1fa */
[----:B------:R-:W-:Y:S04]  /*5110*/  LOP3.LUT R72, R69, UR8, R251, 0x96, !PT ;  /* 0x0000000845487c12 */ /* 0x000fe8000f8e96fb */
[----:B------:R-:W-:Y:S01]  /*5120*/  @!P2 IADD3 R74, R74, UR19, R70 ;  /* 0x000000134a4aac10 */ /* 0x000fe2000fffe046 */
[----:B------:R-:W-:Y:S05]  /*5130*/  IMAD.WIDE.U32 R72, R72, -0x2daee0ad, RZ ;  /* 0xd2511f5348487825 */ /* 0x000fea00078e00ff */
[----:B------:R-:W-:Y:S01]  /*5140*/  LOP3.LUT R73, R73, UR10, R244, 0x96, !PT ;  /* 0x0000000a49497c12 */ /* 0x000fe2000f8e96f4 */
[----:B------:R-:W-:Y:S01]  /*5150*/  UIADD3 UR10, UR8, 0x3c6ef372, URZ ;  /* 0x3c6ef372080a7890 */ /* 0x000fe2000fffe03f */
[----:B------:R-:W4:Y:S01]  /*5160*/  LDL R244, [R1+0x64] ;  /* 0x0000640001f47983 */ /* 0x000f220000100800 */
[----:B--2---:R-:W-:Y:S01]  /*5170*/  LOP3.LUT R75, R97, UR11, R68, 0x96, !PT ;  /* 0x0000000b614b7c12 */ /* 0x004fe2000f8e9644 */
[----:B------:R-:W-:Y:S03]  /*5180*/  UIADD3 UR11, UR9, 0x76cf5d0a, URZ ;  /* 0x76cf5d0a090b7890 */ /* 0x000fe6000fffe03f */
[----:B------:R1:W2:Y:S01]  /*5190*/  LDSM.16.M88.4 R68, [R99+0x10800] ;  /* 0x010800006344783b */ /* 0x0002a20000000200 */
[----:B------:R-:W-:Y:S01]  /*51a0*/  IMAD.WIDE.U32 R88, R75, -0x2daee0ad, RZ ;  /* 0xd2511f534b587825 */ /* 0x000fe200078e00ff */
[C---:B------:R-:W-:Y:S02]  /*51b0*/  @!P2 VIMNMX R75, R74.reuse, UR19, PT ;  /* 0x000000134a4bac48 */ /* 0x040fe4000bfe0100 */
[----:B------:R-:W-:Y:S02]  /*51c0*/  @!P2 VIADDMNMX R74, R74, R78, UR19, PT ;  /* 0x000000134a4aae46 */ /* 0x000fe4000b80014e */
[----:B------:R-:W4:Y:S01]  /*51d0*/  LDL R78, [R1+0x8c] ;  /* 0x00008c00014e7983 */ /* 0x000f220000100800 */
[----:B------:R-:W-:Y:S01]  /*51e0*/  LOP3.LUT R80, R89, UR11, R72, 0x96, !PT ;  /* 0x0000000b59507c12 */ /* 0x000fe2000f8e9648 */
[----:B------:R-:W-:Y:S04]  /*51f0*/  UIADD3 UR11, UR8, -0x255992d5, URZ ;  /* 0xdaa66d2b080b7890 */ /* 0x000fe8000fffe03f */
[----:B------:R-:W-:Y:S04]  /*5200*/  IMAD.WIDE.U32 R80, R80, -0x326172a9, RZ ;  /* 0xcd9e8d5750507825 */ /* 0x000fe800078e00ff */
[C---:B------:R-:W-:Y:S01]  /*5210*/  FFMA.FTZ R5, R77.reuse, UR6, R5 ;  /* 0x000000064d057c23 */ /* 0x040fe20008010005 */
[----:B------:R-:W-:Y:S01]  /*5220*/  FFMA.FTZ R7, R77, UR6, R7 ;  /* 0x000000064d077c23 */ /* 0x000fe20008010007 */
[C---:B------:R-:W-:Y:S02]  /*5230*/  @!P2 VIADD R76, R79.reuse, 0x1 ;  /* 0x000000014f4ca836 */ /* 0x040fe40000000000 */
[C---:B------:R-:W-:Y:S01]  /*5240*/  @!P2 VIADD R72, R79.reuse, 0x8 ;  /* 0x000000084f48a836 */ /* 0x040fe20000000000 */
[----:B-1----:R-:W4:Y:S01]  /*5250*/  LDL R99, [R1+0x5c] ;  /* 0x00005c0001637983 */ /* 0x002f220000100800 */
[----:B------:R-:W-:Y:S01]  /*5260*/  @!P2 VIADD R77, R79, 0x11 ;  /* 0x000000114f4da836 */ /* 0x000fe20000000000 */
[CC--:B------:R-:W-:Y:S02]  /*5270*/  @!P2 ISETP.GE.AND P1, PT, R76.reuse, R75.reuse, PT ;  /* 0x0000004b4c00a20c */ /* 0x0c0fe40003f26270 */
[-C--:B------:R-:W-:Y:S02]  /*5280*/  @!P2 ISETP.GE.AND P3, PT, R76, R74.reuse, PT ;  /* 0x0000004a4c00a20c */ /* 0x080fe40003f66270 */
[CC--:B------:R-:W-:Y:S02]  /*5290*/  @!P2 ISETP.GE.AND P6, PT, R72.reuse, R75.reuse, PT ;  /* 0x0000004b4800a20c */ /* 0x0c0fe40003fc6270 */
[-C--:B------:R-:W-:Y:S01]  /*52a0*/  @!P2 ISETP.GE.AND P5, PT, R72, R74.reuse, PT ;  /* 0x0000004a4800a20c */ /* 0x080fe20003fa6270 */
[----:B------:R-:W-:Y:S01]  /*52b0*/  IMAD.WIDE.U32 R72, R73, -0x326172a9, RZ ;  /* 0xcd9e8d5749487825 */ /* 0x000fe200078e00ff */
[----:B---3--:R-:W-:Y:S03]  /*52c0*/  FSETP.NEU.FTZ.AND P0, PT, R91, -INF , PT ;  /* 0xff8000005b00780b */ /* 0x008fe60003f1d000 */
[C---:B------:R-:W-:Y:S01]  /*52d0*/  FFMA.FTZ R4, R90.reuse, UR6, R4 ;  /* 0x000000065a047c23 */ /* 0x040fe20008010004 */
[----:B------:R-:W-:Y:S01]  /*52e0*/  FFMA.FTZ R6, R90, UR6, R6 ;  /* 0x000000065a067c23 */ /* 0x000fe20008010006 */
[----:B------:R-:W-:Y:S01]  /*52f0*/  LOP3.LUT R81, R81, UR11, R72, 0x96, !PT ;  /* 0x0000000b51517c12 */ /* 0x000fe2000f8e9648 */
[----:B------:R-:W-:Y:S01]  /*5300*/  FMUL.FTZ R72, R91, 1.4426950216293334961 ;  /* 0x3fb8aa3b5b487820 */ /* 0x000fe20000410000 */
[----:B------:R-:W3:Y:S01]  /*5310*/  LDL R90, [R1+0x94] ;  /* 0x00009400015a7983 */ /* 0x000ee20000100800 */
[C---:B--2---:R-:W-:Y:S01]  /*5320*/  HMMA.16816.F32 R12, R84.reuse, R68, R12 ;  /* 0x00000044540c723c */ /* 0x044fe2000000180c */
[----:B------:R-:W-:Y:S03]  /*5330*/  UIADD3 UR11, UR9, -0x126145ec, URZ ;  /* 0xed9eba14090b7890 */ /* 0x000fe6000fffe03f */
[----:B------:R-:W2:Y:S01]  /*5340*/  LDL R91, [R1+0x90] ;  /* 0x00009000015b7983 */ /* 0x000ea20000100800 */
[C---:B------:R-:W-:Y:S01]  /*5350*/  FFMA.FTZ R8, R83.reuse, UR6, R8 ;  /* 0x0000000653087c23 */ /* 0x040fe20008010008 */
[----:B------:R-:W-:Y:S01]  /*5360*/  FFMA.FTZ R10, R83, UR6, R10 ;  /* 0x00000006530a7c23 */ /* 0x000fe2000801000a */
[----:B------:R-:W-:Y:S02]  /*5370*/  HMMA.16816.F32 R16, R84, R70, R16 ;  /* 0x000000465410723c */ /* 0x000fe40000001810 */
[----:B------:R-:W2:Y:S01]  /*5380*/  LDL R83, [R1+0x9c] ;  /* 0x00009c0001537983 */ /* 0x000ea20000100800 */
[C---:B------:R-:W-:Y:S01]  /*5390*/  FSETP.NEU.FTZ.AND P4, PT, R98.reuse, -INF , PT ;  /* 0xff8000006200780b */ /* 0x040fe20003f9d000 */
[----:B------:R-:W-:Y:S01]  /*53a0*/  FMUL.FTZ R76, R98, 1.4426950216293334961 ;  /* 0x3fb8aa3b624c7820 */ /* 0x000fe20000410000 */
[----:B------:R-:W-:Y:S02]  /*53b0*/  LOP3.LUT R82, R73, UR10, R96, 0x96, !PT ;  /* 0x0000000a49527c12 */ /* 0x000fe4000f8e9660 */
[----:B------:R-:W2:Y:S01]  /*53c0*/  LDL R98, [R1+0x98] ;  /* 0x0000980001627983 */ /* 0x000ea20000100800 */
[----:B------:R-:W-:Y:S01]  /*53d0*/  @!P2 FSEL R5, R5, -INF , !P1 ;  /* 0xff8000000505a808 */ /* 0x000fe20004800000 */
[----:B------:R-:W-:Y:S01]  /*53e0*/  UIADD3 UR10, UR9, 0x32370b8f, URZ ;  /* 0x32370b8f090a7890 */ /* 0x000fe2000fffe03f */
[CC--:B------:R-:W-:Y:S01]  /*53f0*/  @!P2 ISETP.GE.AND P1, PT, R79.reuse, R74.reuse, PT ;  /* 0x0000004a4f00a20c */ /* 0x0c0fe20003f26270 */
[----:B------:R-:W-:Y:S01]  /*5400*/  IMAD.WIDE.U32 R68, R82, -0x2daee0ad, RZ ;  /* 0xd2511f5352447825 */ /* 0x000fe200078e00ff */
[----:B------:R-:W-:Y:S02]  /*5410*/  FSEL R73, R76, RZ, P4 ;  /* 0x000000ff4c497208 */ /* 0x000fe40002000000 */
[CC--:B------:R-:W-:Y:S01]  /*5420*/  @!P2 ISETP.GE.AND P4, PT, R79.reuse, R75.reuse, PT ;  /* 0x0000004b4f00a20c */ /* 0x0c0fe20003f86270 */
[----:B------:R-:W-:Y:S01]  /*5430*/  @!P2 VIADD R76, R79, 0x9 ;  /* 0x000000094f4ca836 */ /* 0x000fe20000000000 */
[----:B------:R-:W-:Y:S01]  /*5440*/  FSEL R72, R72, RZ, P0 ;  /* 0x000000ff48487208 */ /* 0x000fe20000000000 */
[--C-:B------:R-:W-:Y:S01]  /*5450*/  FFMA.FTZ R5, R5, UR16, -R73.reuse ;  /* 0x0000001005057c23 */ /* 0x100fe20008010849 */
[----:B------:R-:W-:Y:S02]  /*5460*/  @!P2 FSEL R4, R4, -INF , !P4 ;  /* 0xff8000000404a808 */ /* 0x000fe40006000000 */
[----:B------:R-:W-:Y:S01]  /*5470*/  @!P2 FSEL R6, R6, -INF , !P1 ;  /* 0xff8000000606a808 */ /* 0x000fe20004800000 */
[----:B------:R-:W-:Y:S01]  /*5480*/  MUFU.EX2 R95, R5 ;  /* 0x00000005005f7308 */ /* 0x000fe20000000800 */
[-C--:B------:R-:W-:Y:S01]  /*5490*/  @!P2 ISETP.GE.AND P0, PT, R76, R75.reuse, PT ;  /* 0x0000004b4c00a20c */ /* 0x080fe20003f06270 */
[--C-:B------:R-:W-:Y:S01]  /*54a0*/  FFMA.FTZ R4, R4, UR16, -R73.reuse ;  /* 0x0000001004047c23 */ /* 0x100fe20008010849 */
[-C--:B------:R-:W-:Y:S01]  /*54b0*/  @!P2 ISETP.GE.AND P4, PT, R76, R74.reuse, PT ;  /* 0x0000004a4c00a20c */ /* 0x080fe20003f86270 */
[--C-:B------:R-:W-:Y:S01]  /*54c0*/  FFMA.FTZ R6, R6, UR16, -R72.reuse ;  /* 0x0000001006067c23 */ /* 0x100fe20008010848 */
[----:B------:R-:W-:Y:S01]  /*54d0*/  @!P2 VIADD R76, R79, 0x10 ;  /* 0x000000104f4ca836 */ /* 0x000fe20000000000 */
[----:B------:R-:W-:Y:S04]  /*54e0*/  @!P2 FSEL R7, R7, -INF , !P3 ;  /* 0xff8000000707a808 */ /* 0x000fe80005800000 */
[----:B------:R1:W2:Y:S01]  /*54f0*/  MUFU.EX2 R97, R4 ;  /* 0x0000000400617308 */ /* 0x0002a20000000800 */
[----:B------:R-:W-:Y:S02]  /*5500*/  @!P2 FSEL R8, R8, -INF , !P6 ;  /* 0xff8000000808a808 */ /* 0x000fe40007000000 */
[CC--:B------:R-:W-:Y:S01]  /*5510*/  @!P2 ISETP.GE.AND P1, PT, R76.reuse, R75.reuse, PT ;  /* 0x0000004b4c00a20c */ /* 0x0c0fe20003f26270 */
[--C-:B------:R-:W-:Y:S01]  /*5520*/  FFMA.FTZ R94, R7, UR16, -R72.reuse ;  /* 0x00000010075e7c23 */ /* 0x100fe20008010848 */
[-C--:B------:R-:W-:Y:S01]  /*5530*/  @!P2 ISETP.GE.AND P3, PT, R76, R74.reuse, PT ;  /* 0x0000004a4c00a20c */ /* 0x080fe20003f66270 */
[----:B------:R-:W-:Y:S01]  /*5540*/  FFMA.FTZ R8, R8, UR16, -R73 ;  /* 0x0000001008087c23 */ /* 0x000fe20008010849 */
[-C--:B------:R-:W-:Y:S03]  /*5550*/  @!P2 ISETP.GE.AND P6, PT, R77, R75.reuse, PT ;  /* 0x0000004b4d00a20c */ /* 0x080fe60003fc6270 */
[----:B------:R1:W-:Y:S01]  /*5560*/  MUFU.EX2 R96, R6 ;  /* 0x0000000600607308 */ /* 0x0003e20000000800 */
[----:B------:R-:W-:Y:S05]  /*5570*/  @!P2 FSEL R10, R10, -INF , !P5 ;  /* 0xff8000000a0aa808 */ /* 0x000fea0006800000 */
[----:B------:R-:W-:Y:S04]  /*5580*/  FFMA.FTZ R10, R10, UR16, -R72 ;  /* 0x000000100a0a7c23 */ /* 0x000fe80008010848 */
[----:B------:R2:W-:Y:S01]  /*5590*/  MUFU.EX2 R93, R8 ;  /* 0x00000008005d7308 */ /* 0x0005e20000000800 */
[----:B-1----:R-:W-:Y:S01]  /*55a0*/  LOP3.LUT R4, R69, UR10, R88, 0x96, !PT ;  /* 0x0000000a45047c12 */ /* 0x002fe2000f8e9658 */
[----:B------:R-:W-:Y:S04]  /*55b0*/  UIADD3 UR10, UR8, 0x78dde6e4, URZ ;  /* 0x78dde6e4080a7890 */ /* 0x000fe8000fffe03f */
[----:B------:R-:W-:Y:S04]  /*55c0*/  IMAD.WIDE.U32 R4, R4, -0x326172a9, RZ ;  /* 0xcd9e8d5704047825 */ /* 0x000fe800078e00ff */
[----:B------:R-:W-:Y:S01]  /*55d0*/  MUFU.EX2 R92, R10 ;  /* 0x0000000a005c7308 */ /* 0x000fe20000000800 */
[----:B------:R-:W-:Y:S01]  /*55e0*/  LOP3.LUT R6, R5, UR10, R80, 0x96, !PT ;  /* 0x0000000a05067c12 */ /* 0x000fe2000f8e9650 */
[----:B------:R-:W-:Y:S04]  /*55f0*/  UIADD3 UR10, UR9, -0x56f99767, URZ ;  /* 0xa9066899090a7890 */ /* 0x000fe8000fffe03f */
[----:B------:R-:W-:Y:S04]  /*5600*/  IMAD.WIDE.U32 R6, R6, -0x2daee0ad, RZ ;  /* 0xd2511f5306067825 */ /* 0x000fe800078e00ff */
[----:B------:R-:W1:Y:S01]  /*5610*/  MUFU.EX2 R94, R94 ;  /* 0x0000005e005e7308 */ /* 0x000e620000000800 */
[C---:B----4-:R-:W-:Y:S01]  /*5620*/  FFMA.FTZ R9, R78.reuse, UR6, R9 ;  /* 0x000000064e097c23 */ /* 0x050fe20008010009 */
[----:B------:R-:W-:Y:S01]  /*5630*/  FFMA.FTZ R11, R78, UR6, R11 ;  /* 0x000000064e0b7c23 */ /* 0x000fe2000801000b */
[C---:B------:R-:W-:Y:S02]  /*5640*/  @!P2 VIADD R78, R79.reuse, 0x18 ;  /* 0x000000184f4ea836 */ /* 0x040fe40000000000 */
[----:B------:R-:W-:Y:S01]  /*5650*/  @!P2 VIADD R79, R79, 0x19 ;  /* 0x000000194f4fa836 */ /* 0x000fe20000000000 */
[----:B------:R-:W-:Y:S02]  /*5660*/  @!P2 FSEL R9, R9, -INF , !P0 ;  /* 0xff8000000909a808 */ /* 0x000fe40004000000 */
[-C--:B------:R-:W-:Y:S01]  /*5670*/  @!P2 ISETP.GE.AND P0, PT, R77, R74.reuse, PT ;  /* 0x0000004a4d00a20c */ /* 0x080fe20003f06270 */
[----:B------:R-:W-:Y:S01]  /*5680*/  IMAD.WIDE.U32 R76, R81, -0x2daee0ad, RZ ;  /* 0xd2511f53514c7825 */ /* 0x000fe200078e00ff */
[-C--:B------:R-:W-:Y:S03]  /*5690*/  @!P2 ISETP.GE.AND P5, PT, R78, R75.reuse, PT ;  /* 0x0000004b4e00a20c */ /* 0x080fe60003fa6270 */
[----:B------:R-:W-:Y:S01]  /*56a0*/  FFMA.FTZ R9, R9, UR16, -R73 ;  /* 0x0000001009097c23 */ /* 0x000fe20008010849 */
[----:B------:R-:W-:Y:S02]  /*56b0*/  @!P2 FSEL R11, R11, -INF , !P4 ;  /* 0xff8000000b0ba808 */ /* 0x000fe40006000000 */
[----:B------:R-:W-:Y:S01]  /*56c0*/  LOP3.LUT R68, R77, UR11, R68, 0x96, !PT ;  /* 0x0000000b4d447c12 */ /* 0x000fe2000f8e9644 */
[----:B------:R-:W-:Y:S01]  /*56d0*/  UIADD3 UR11, UR8, 0x1715609d, URZ ;  /* 0x1715609d080b7890 */ /* 0x000fe2000fffe03f */
[----:B------:R-:W-:Y:S01]  /*56e0*/  LOP3.LUT R76, R7, UR10, R76, 0x96, !PT ;  /* 0x0000000a074c7c12 */ /* 0x000fe2000f8e964c */
[----:B------:R-:W-:Y:S01]  /*56f0*/  UIADD3 UR10, UR8, -0x4ab325aa, URZ ;  /* 0xb54cda56080a7890 */ /* 0x000fe2000fffe03f */
[----:B------:R-:W-:Y:S01]  /*5700*/  @!P2 ISETP.GE.AND P4, PT, R79, R75, PT ;  /* 0x0000004b4f00a20c */ /* 0x000fe20003f86270 */
[----:B------:R-:W-:Y:S04]  /*5710*/  IMAD.WIDE.U32 R68, R68, -0x326172a9, RZ ;  /* 0xcd9e8d5744447825 */ /* 0x000fe800078e00ff */
[----:B------:R-:W-:Y:S01]  /*5720*/  FFMA.FTZ R11, R11, UR16, -R72 ;  /* 0x000000100b0b7c23 */ /* 0x000fe20008010848 */
[----:B------:R-:W-:Y:S01]  /*5730*/  LOP3.LUT R4, R69, UR11, R4, 0x96, !PT ;  /* 0x0000000b45047c12 */ /* 0x000fe2000f8e9604 */
[----:B------:R-:W-:Y:S04]  /*5740*/  UIADD3 UR11, UR9, 0x646e171e, URZ ;  /* 0x646e171e090b7890 */ /* 0x000fe8000fffe03f */
[----:B------:R-:W-:Y:S04]  /*5750*/  IMAD.WIDE.U32 R4, R4, -0x2daee0ad, RZ ;  /* 0xd2511f5304047825 */ /* 0x000fe800078e00ff */
[C---:B---3--:R-:W-:Y:S01]  /*5760*/  FFMA.FTZ R15, R90.reuse, UR6, R15 ;  /* 0x000000065a0f7c23 */ /* 0x048fe2000801000f */
[----:B------:R-:W-:Y:S01]  /*5770*/  FFMA.FTZ R13, R90, UR6, R13 ;  /* 0x000000065a0d7c23 */ /* 0x000fe2000801000d */
[----:B------:R-:W-:Y:S01]  /*5780*/  LOP3.LUT R7, R5, UR11, R6, 0x96, !PT ;  /* 0x0000000b05077c12 */ /* 0x000fe2000f8e9606 */
[C---:B--2---:R-:W-:Y:S01]  /*5790*/  FFMA.FTZ R12, R91.reuse, UR6, R12 ;  /* 0x000000065b0c7c23 */ /* 0x044fe2000801000c */
[----:B------:R-:W-:Y:S01]  /*57a0*/  FFMA.FTZ R14, R91, UR6, R14 ;  /* 0x000000065b0e7c23 */ /* 0x000fe2000801000e */
[--C-:B------:R-:W-:Y:S01]  /*57b0*/  SHF.R.U32.HI R69, RZ, 0x10, R4.reuse ;  /* 0x00000010ff457819 */ /* 0x100fe20000011604 */
[----:B------:R2:W-:Y:S01]  /*57c0*/  MUFU.EX2 R91, R9 ;  /* 0x00000009005b7308 */ /* 0x0005e20000000800 */
[C---:B------:R-:W-:Y:S01]  /*57d0*/  LOP3.LUT R70, R4.reuse, 0xffff, RZ, 0xc0, !PT ;  /* 0x0000ffff04467812 */ /* 0x040fe200078ec0ff */
[C---:B------:R-:W-:Y:S01]  /*57e0*/  FFMA.FTZ R19, R83.reuse, UR6, R19 ;  /* 0x0000000653137c23 */ /* 0x040fe20008010013 */
[----:B------:R-:W-:Y:S01]  /*57f0*/  LOP3.LUT R8, R4, 0xff, RZ, 0xc0, !PT ;  /* 0x000000ff04087812 */ /* 0x000fe200078ec0ff */
[----:B------:R-:W-:Y:S01]  /*5800*/  FFMA.FTZ R17, R83, UR6, R17 ;  /* 0x0000000653117c23 */ /* 0x000fe20008010011 */
[----:B------:R-:W-:Y:S01]  /*5810*/  SHF.R.U32.HI R6, RZ, 0x18, R4 ;  /* 0x00000018ff067819 */ /* 0x000fe20000011604 */
[----:B------:R-:W-:Y:S04]  /*5820*/  IMAD.WIDE.U32 R4, R76, -0x326172a9, RZ ;  /* 0xcd9e8d574c047825 */ /* 0x000fe800078e00ff */
[C---:B------:R-:W-:Y:S01]  /*5830*/  FFMA.FTZ R16, R98.reuse, UR6, R16 ;  /* 0x0000000662107c23 */ /* 0x040fe20008010010 */
[----:B------:R-:W-:Y:S01]  /*5840*/  MUFU.EX2 R90, R11 ;  /* 0x0000000b005a7308 */ /* 0x000fe20000000800 */
[----:B------:R-:W-:Y:S01]  /*5850*/  FFMA.FTZ R18, R98, UR6, R18 ;  /* 0x0000000662127c23 */ /* 0x000fe20008010012 */
[----:B------:R-:W-:Y:S01]  /*5860*/  @!P2 FSEL R15, R15, -INF , !P0 ;  /* 0xff8000000f0fa808 */ /* 0x000fe20004000000 */
[----:B------:R-:W3:Y:S01]  /*5870*/  LDL R98, [R1+0x60] ;  /* 0x0000600001627983 */ /* 0x000ee20000100800 */
[----:B------:R-:W-:Y:S02]  /*5880*/  ISETP.LE.U32.AND P0, PT, R6, UR17, PT ;  /* 0x0000001106007c0c */ /* 0x000fe4000bf03070 */
[----:B------:R-:W-:Y:S01]  /*5890*/  LOP3.LUT R6, R5, UR10, R68, 0x96, !PT ;  /* 0x0000000a05067c12 */ /* 0x000fe2000f8e9644 */
[----:B------:R-:W-:Y:S01]  /*58a0*/  FFMA.FTZ R15, R15, UR16, -R72 ;  /* 0x000000100f0f7c23 */ /* 0x000fe20008010848 */
[----:B------:R-:W-:Y:S02]  /*58b0*/  @!P2 FSEL R14, R14, -INF , !P3 ;  /* 0xff8000000e0ea808 */ /* 0x000fe40005800000 */
[----:B------:R-:W-:Y:S01]  /*58c0*/  ISETP.LE.U32.AND P3, PT, R8, UR17, PT ;  /* 0x0000001108007c0c */ /* 0x000fe2000bf63070 */
[----:B------:R-:W-:Y:S01]  /*58d0*/  MUFU.EX2 R86, R15 ;  /* 0x0000000f00567308 */ /* 0x000fe20000000800 */
[----:B------:R-:W-:Y:S01]  /*58e0*/  SHF.R.U32.HI R68, RZ, 0x18, R4 ;  /* 0x00000018ff447819 */ /* 0x000fe20000011604 */
[----:B------:R-:W-:Y:S01]  /*58f0*/  FFMA.FTZ R14, R14, UR16, -R72 ;  /* 0x000000100e0e7c23 */ /* 0x000fe20008010848 */
[C---:B------:R-:W-:Y:S02]  /*5900*/  LOP3.LUT R8, R4.reuse, 0xffff, RZ, 0xc0, !PT ;  /* 0x0000ffff04087812 */ /* 0x040fe400078ec0ff */
[----:B--2---:R-:W-:Y:S02]  /*5910*/  LOP3.LUT R9, R4, 0xff, RZ, 0xc0, !PT ;  /* 0x000000ff04097812 */ /* 0x004fe400078ec0ff */
[----:B------:R-:W-:Y:S03]  /*5920*/  SHF.R.U32.HI R10, RZ, 0x10, R4 ;  /* 0x00000010ff0a7819 */ /* 0x000fe60000011604 */
[----:B------:R-:W-:Y:S01]  /*5930*/  MUFU.EX2 R88, R14 ;  /* 0x0000000e00587308 */ /* 0x000fe20000000800 */
[C---:B------:R-:W-:Y:S02]  /*5940*/  LOP3.LUT R4, R6.reuse, 0xffff, RZ, 0xc0, !PT ;  /* 0x0000ffff06047812 */ /* 0x040fe400078ec0ff */
[----:B------:R-:W-:Y:S02]  /*5950*/  LOP3.LUT R5, R6, 0xff, RZ, 0xc0, !PT ;  /* 0x000000ff06057812 */ /* 0x000fe400078ec0ff */
[----:B------:R-:W-:Y:S02]  /*5960*/  SHF.R.U32.HI R4, RZ, 0x8, R4 ;  /* 0x00000008ff047819 */ /* 0x000fe40000011604 */
[----:B------:R-:W-:Y:S02]  /*5970*/  @!P2 FSEL R12, R12, -INF , !P1 ;  /* 0xff8000000c0ca808 */ /* 0x000fe40004800000 */
[-C--:B------:R-:W-:Y:S02]  /*5980*/  @!P2 ISETP.GE.AND P1, PT, R78, R74.reuse, PT ;  /* 0x0000004a4e00a20c */ /* 0x080fe40003f26270 */
[----:B------:R-:W-:Y:S01]  /*5990*/  @!P2 FSEL R16, R16, -INF , !P5 ;  /* 0xff8000001010a808 */ /* 0x000fe20006800000 */
[--C-:B------:R-:W-:Y:S01]  /*59a0*/  FFMA.FTZ R12, R12, UR16, -R73.reuse ;  /* 0x000000100c0c7c23 */ /* 0x100fe20008010849 */
[----:B------:R-:W-:Y:S02]  /*59b0*/  ISETP.LE.U32.AND P5, PT, R5, UR17, PT ;  /* 0x0000001105007c0c */ /* 0x000fe4000bfa3070 */
[----:B------:R-:W-:Y:S01]  /*59c0*/  LOP3.LUT R4, R4, 0xffff, RZ, 0xc0, !PT ;  /* 0x0000ffff04047812 */ /* 0x000fe200078ec0ff */
[----:B------:R-:W-:Y:S01]  /*59d0*/  MUFU.EX2 R89, R12 ;  /* 0x0000000c00597308 */ /* 0x000fe20000000800 */
[--C-:B------:R-:W-:Y:S01]  /*59e0*/  SHF.R.U32.HI R5, RZ, 0x10, R6.reuse ;  /* 0x00000010ff057819 */ /* 0x100fe20000011606 */
[--C-:B------:R-:W-:Y:S01]  /*59f0*/  FFMA.FTZ R16, R16, UR16, -R73.reuse ;  /* 0x0000001010107c23 */ /* 0x100fe20008010849 */
[----:B------:R-:W-:Y:S02]  /*5a00*/  @!P2 FSEL R13, R13, -INF , !P6 ;  /* 0xff8000000d0da808 */ /* 0x000fe40007000000 */
[----:B------:R-:W-:Y:S02]  /*5a10*/  @!P2 ISETP.GE.AND P6, PT, R79, R74, PT ;  /* 0x0000004a4f00a20c */ /* 0x000fe40003fc6270 */
[----:B------:R-:W-:Y:S01]  /*5a20*/  @!P2 FSEL R18, R18, -INF , !P1 ;  /* 0xff8000001212a808 */ /* 0x000fe20004800000 */
[--C-:B------:R-:W-:Y:S01]  /*5a30*/  FFMA.FTZ R13, R13, UR16, -R73.reuse ;  /* 0x000000100d0d7c23 */ /* 0x100fe20008010849 */
[----:B------:R-:W-:Y:S01]  /*5a40*/  SHF.R.U32.HI R6, RZ, 0x18, R6 ;  /* 0x00000018ff067819 */ /* 0x000fe20000011606 */
[----:B------:R-:W-:Y:S01]  /*5a50*/  @!P5 FADD.FTZ R97, -R97, -RZ ;  /* 0x800000ff6161d221 */ /* 0x000fe20000010100 */
[----:B------:R-:W-:Y:S01]  /*5a60*/  ISETP.LE.U32.AND P1, PT, R4, UR17, PT ;  /* 0x0000001104007c0c */ /* 0x000fe2000bf23070 */
[----:B------:R-:W-:Y:S01]  /*5a70*/  MUFU.EX2 R87, R13 ;  /* 0x0000000d00577308 */ /* 0x000fe20000000800 */
[----:B------:R-:W-:Y:S01]  /*5a80*/  LOP3.LUT R5, R5, 0xff, RZ, 0xc0, !PT ;  /* 0x000000ff05057812 */ /* 0x000fe200078ec0ff */
[----:B------:R-:W-:Y:S01]  /*5a90*/  FFMA.FTZ R18, R18, UR16, -R72 ;  /* 0x0000001012127c23 */ /* 0x000fe20008010848 */
[----:B------:R-:W-:Y:S02]  /*5aa0*/  @!P2 FSEL R19, R19, -INF , !P6 ;  /* 0xff8000001313a808 */ /* 0x000fe40007000000 */
[----:B------:R-:W-:Y:S02]  /*5ab0*/  @!P2 FSEL R17, R17, -INF , !P4 ;  /* 0xff8000001111a808 */ /* 0x000fe40006000000 */
[----:B------:R-:W-:Y:S03]  /*5ac0*/  ISETP.LE.U32.AND P6, PT, R6, UR17, PT ;  /* 0x0000001106007c0c */ /* 0x000fe6000bfc3070 */
[----:B------:R-:W2:Y:S01]  /*5ad0*/  MUFU.EX2 R85, R16 ;  /* 0x0000001000557308 */ /* 0x000ea20000000800 */
[----:B------:R-:W-:Y:S01]  /*5ae0*/  ISETP.LE.U32.AND P4, PT, R5, UR17, PT ;  /* 0x0000001105007c0c */ /* 0x000fe2000bf83070 */
[----:B------:R-:W-:Y:S01]  /*5af0*/  FFMA.FTZ R73, R17, UR16, -R73 ;  /* 0x0000001011497c23 */ /* 0x000fe20008010849 */
[----:B------:R-:W-:Y:S01]  /*5b00*/  LOP3.LUT R4, R7, 0xff, RZ, 0xc0, !PT ;  /* 0x000000ff07047812 */ /* 0x000fe200078ec0ff */
[----:B------:R-:W-:Y:S01]  /*5b10*/  @!P1 FADD.FTZ R95, -R95, -RZ ;  /* 0x800000ff5f5f9221 */ /* 0x000fe20000010100 */
[----:B------:R-:W-:Y:S01]  /*5b20*/  SHF.R.U32.HI R5, RZ, 0x8, R8 ;  /* 0x00000008ff057819 */ /* 0x000fe20000011608 */
[----:B------:R-:W-:Y:S01]  /*5b30*/  FFMA.FTZ R72, R19, UR16, -R72 ;  /* 0x0000001013487c23 */ /* 0x000fe20008010848 */
[----:B------:R-:W-:Y:S03]  /*5b40*/  ISETP.LE.U32.AND P2, PT, R4, UR17, PT ;  /* 0x0000001104007c0c */ /* 0x000fe6000bf43070 */
[----:B------:R-:W-:Y:S01]  /*5b50*/  MUFU.EX2 R83, R73 ;  /* 0x0000004900537308 */ /* 0x000fe20000000800 */
[----:B------:R-:W-:Y:S02]  /*5b60*/  LOP3.LUT R4, R5, 0xffff, RZ, 0xc0, !PT ;  /* 0x0000ffff05047812 */ /* 0x000fe400078ec0ff */
[----:B------:R-:W-:Y:S01]  /*5b70*/  ISETP.LE.U32.AND P5, PT, R9, UR17, PT ;  /* 0x0000001109007c0c */ /* 0x000fe2000bfa3070 */
[----:B-1----:R-:W-:Y:S01]  /*5b80*/  @!P6 FADD.FTZ R94, -R94, -RZ ;  /* 0x800000ff5e5ee221 */ /* 0x002fe20000010100 */
[----:B------:R-:W-:Y:S01]  /*5b90*/  ISETP.LE.U32.AND P1, PT, R4, UR17, PT ;  /* 0x0000001104007c0c */ /* 0x000fe2000bf23070 */
[----:B------:R-:W-:Y:S01]  /*5ba0*/  @!P4 FADD.FTZ R96, -R96, -RZ ;  /* 0x800000ff6060c221 */ /* 0x000fe20000010100 */
[----:B------:R-:W-:Y:S03]  /*5bb0*/  LOP3.LUT R5, R10, 0xff, RZ, 0xc0, !PT ;  /* 0x000000ff0a057812 */ /* 0x000fe600078ec0ff */
[----:B------:R-:W-:Y:S01]  /*5bc0*/  MUFU.EX2 R84, R18 ;  /* 0x0000001200547308 */ /* 0x000fe20000000800 */
[--C-:B------:R-:W-:Y:S01]  /*5bd0*/  SHF.R.U32.HI R4, RZ, 0x18, R7.reuse ;  /* 0x00000018ff047819 */ /* 0x100fe20000011607 */
[----:B--2---:R-:W-:Y:S01]  /*5be0*/  @!P3 FADD.FTZ R85, -R85, -RZ ;  /* 0x800000ff5555b221 */ /* 0x004fe20000010100 */
[----:B------:R-:W-:Y:S01]  /*5bf0*/  ISETP.LE.U32.AND P6, PT, R5, UR17, PT ;  /* 0x0000001105007c0c */ /* 0x000fe2000bfc3070 */
[----:B------:R-:W-:Y:S01]  /*5c00*/  @!P2 FADD.FTZ R89, -R89, -RZ ;  /* 0x800000ff5959a221 */ /* 0x000fe20000010100 */
[----:B------:R-:W-:Y:S02]  /*5c10*/  ISETP.LE.U32.AND P4, PT, R4, UR17, PT ;  /* 0x0000001104007c0c */ /* 0x000fe4000bf83070 */
[----:B------:R-:W-:Y:S01]  /*5c20*/  LOP3.LUT R4, R7, 0xffff, RZ, 0xc0, !PT ;  /* 0x0000ffff07047812 */ /* 0x000fe200078ec0ff */
[----:B------:R-:W-:Y:S01]  /*5c30*/  @!P5 FADD.FTZ R93, -R93, -RZ ;  /* 0x800000ff5d5dd221 */ /* 0x000fe20000010100 */
[----:B------:R-:W-:Y:S01]  /*5c40*/  LOP3.LUT R5, R69, 0xff, RZ, 0xc0, !PT ;  /* 0x000000ff45057812 */ /* 0x000fe200078ec0ff */
[----:B------:R-:W-:Y:S01]  /*5c50*/  @!P1 FADD.FTZ R91, -R91, -RZ ;  /* 0x800000ff5b5b9221 */ /* 0x000fe20000010100 */
[----:B------:R-:W-:Y:S01]  /*5c60*/  SHF.R.U32.HI R4, RZ, 0x8, R4 ;  /* 0x00000008ff047819 */ /* 0x000fe20000011604 */
[----:B------:R-:W1:Y:S01]  /*5c70*/  MUFU.EX2 R82, R72 ;  /* 0x0000004800527308 */ /* 0x000e620000000800 */
[----:B------:R-:W-:Y:S02]  /*5c80*/  ISETP.LE.U32.AND P5, PT, R68, UR17, PT ;  /* 0x0000001144007c0c */ /* 0x000fe4000bfa3070 */
[----:B------:R-:W-:Y:S01]  /*5c90*/  ISETP.LE.U32.AND P1, PT, R5, UR17, PT ;  /* 0x0000001105007c0c */ /* 0x000fe2000bf23070 */
[----:B------:R-:W-:Y:S01]  /*5ca0*/  @!P6 FADD.FTZ R92, -R92, -RZ ;  /* 0x800000ff5c5ce221 */ /* 0x000fe20000010100 */
[----:B------:R-:W-:Y:S01]  /*5cb0*/  LOP3.LUT R4, R4, 0xffff, RZ, 0xc0, !PT ;  /* 0x0000ffff04047812 */ /* 0x000fe200078ec0ff */
[----:B------:R-:W-:Y:S01]  /*5cc0*/  @!P4 FADD.FTZ R86, -R86, -RZ ;  /* 0x800000ff5656c221 */ /* 0x000fe20000010100 */
[----:B------:R-:W-:Y:S02]  /*5cd0*/  SHF.R.U32.HI R5, RZ, 0x8, R70 ;  /* 0x00000008ff057819 */ /* 0x000fe40000011646 */
[----:B------:R-:W-:Y:S02]  /*5ce0*/  F2FP.RELU.F16.F32.PACK_AB R6, R95, R97 ;  /* 0x000000615f06723e */ /* 0x000fe400000008ff */
[----:B------:R-:W-:Y:S02]  /*5cf0*/  ISETP.LE.U32.AND P6, PT, R4, UR17, PT ;  /* 0x0000001104007c0c */ /* 0x000fe4000bfc3070 */
[----:B------:R-:W-:Y:S01]  /*5d00*/  LOP3.LUT R4, R5, 0xffff, RZ, 0xc0, !PT ;  /* 0x0000ffff05047812 */ /* 0x000fe200078ec0ff */
[----:B------:R2:W-:Y:S01]  /*5d10*/  STS [R245+0x14000], R6 ;  /* 0x01400006f5007388 */ /* 0x0005e20000000800 */
[----:B------:R-:W-:Y:S01]  /*5d20*/  F2FP.RELU.F16.F32.PACK_AB R5, R94, R96 ;  /* 0x000000605e05723e */ /* 0x000fe200000008ff */
[----:B------:R-:W-:Y:S01]  /*5d30*/  @!P5 FADD.FTZ R90, -R90, -RZ ;  /* 0x800000ff5a5ad221 */ /* 0x000fe20000010100 */
[----:B------:R-:W-:Y:S01]  /*5d40*/  SHF.R.U32.HI R7, RZ, 0x10, R7 ;  /* 0x00000010ff077819 */ /* 0x000fe20000011607 */
[----:B-1----:R-:W-:Y:S01]  /*5d50*/  @!P0 FADD.FTZ R82, -R82, -RZ ;  /* 0x800000ff52528221 */ /* 0x002fe20000010100 */
[----:B------:R-:W-:Y:S01]  /*5d60*/  ISETP.LE.U32.AND P2, PT, R4, UR17, PT ;  /* 0x0000001104007c0c */ /* 0x000fe2000bf43070 */
[----:B------:R1:W-:Y:S01]  /*5d70*/  STS [R245+0x14400], R5 ;  /* 0x01440005f5007388 */ /* 0x0003e20000000800 */
[----:B------:R-:W-:Y:S01]  /*5d80*/  F2FP.RELU.F16.F32.PACK_AB R4, R91, R93 ;  /* 0x0000005d5b04723e */ /* 0x000fe200000008ff */
[----:B------:R-:W-:Y:S01]  /*5d90*/  @!P1 FADD.FTZ R84, -R84, -RZ ;  /* 0x800000ff54549221 */ /* 0x000fe20000010100 */
[----:B------:R-:W-:Y:S01]  /*5da0*/  LOP3.LUT R7, R7, 0xff, RZ, 0xc0, !PT ;  /* 0x000000ff07077812 */ /* 0x000fe200078ec0ff */
[----:B------:R-:W-:Y:S01]  /*5db0*/  @!P6 FADD.FTZ R87, -R87, -RZ ;  /* 0x800000ff5757e221 */ /* 0x000fe20000010100 */
[----:B------:R-:W-:Y:S01]  /*5dc0*/  F2FP.RELU.F16.F32.PACK_AB R8, R90, R92 ;  /* 0x0000005c5a08723e */ /* 0x000fe200000008ff */
[----:B------:R4:W-:Y:S01]  /*5dd0*/  STS [R244+0x14000], R4 ;  /* 0x01400004f4007388 */ /* 0x0009e20000000800 */
[----:B------:R-:W-:Y:S02]  /*5de0*/  ISETP.LE.U32.AND P5, PT, R7, UR17, PT ;  /* 0x0000001107007c0c */ /* 0x000fe4000bfa3070 */
[----:B------:R-:W-:Y:S02]  /*5df0*/  F2FP.RELU.F16.F32.PACK_AB R7, R87, R89 ;  /* 0x000000595707723e */ /* 0x000fe400000008ff */
[----:B------:R-:W-:Y:S01]  /*5e00*/  STS [R244+0x14400], R8 ;  /* 0x01440008f4007388 */ /* 0x000fe20000000800 */
[----:B------:R-:W-:Y:S01]  /*5e10*/  FSETP.GE.FTZ.AND P3, PT, R89, RZ, PT ;  /* 0x000000ff5900720b */ /* 0x000fe20003f76000 */
[----:B------:R-:W-:Y:S01]  /*5e20*/  @!P2 FADD.FTZ R83, -R83, -RZ ;  /* 0x800000ff5353a221 */ /* 0x000fe20000010100 */
[----:B------:R-:W-:Y:S02]  /*5e30*/  FSETP.GE.FTZ.AND P2, PT, R97, RZ, PT ;  /* 0x000000ff6100720b */ /* 0x000fe40003f56000 */
[----:B------:R-:W-:Y:S01]  /*5e40*/  STS [R99+0x14000], R7 ;  /* 0x0140000763007388 */ /* 0x000fe20000000800 */
[----:B------:R-:W-:Y:S03]  /*5e50*/  FSETP.GE.FTZ.AND P1, PT, R95, RZ, PT ;  /* 0x000000ff5f00720b */ /* 0x000fe60003f36000 */
[----:B------:R-:W-:Y:S05]  /*5e60*/  @!P5 FADD.FTZ R88, -R88, -RZ ;  /* 0x800000ff5858d221 */ /* 0x000fea0000010100 */
[----:B--2---:R-:W-:Y:S02]  /*5e70*/  F2FP.RELU.F16.F32.PACK_AB R6, R86, R88 ;  /* 0x000000585606723e */ /* 0x004fe400000008ff */
[----:B-1----:R-:W-:Y:S03]  /*5e80*/  F2FP.RELU.F16.F32.PACK_AB R5, R83, R85 ;  /* 0x000000555305723e */ /* 0x002fe600000008ff */
[----:B------:R-:W-:Y:S01]  /*5e90*/  STS [R99+0x14400], R6 ;  /* 0x0144000663007388 */ /* 0x000fe20000000800 */
[----:B----4-:R-:W-:Y:S04]  /*5ea0*/  F2FP.RELU.F16.F32.PACK_AB R4, R82, R84 ;  /* 0x000000545204723e */ /* 0x010fe800000008ff */
[----:B---3--:R1:W-:Y:S05]  /*5eb0*/  STS [R98+0x14000], R5 ;  /* 0x0140000562007388 */ /* 0x0083ea0000000800 */
        /* <DEDUP_REMOVED lines=114> */
[----:B------:R-:W-:Y:S01]  /*65e0*/  FADD.FTZ R4, -R80, R10 ;  /* 0x0000000a50047221 */ /* 0x000fe20000010100 */
[----:B------:R-:W-:Y:S01]  /*65f0*/  FSETP.GE.FTZ.AND P0, PT, R92, RZ, PT ;  /* 0x000000ff5c00720b */ /* 0x000fe20003f16000 */
        /* <DEDUP_REMOVED lines=106> */
[----:B------:R-:W3:Y:S03]  /*6ca0*/  LDC R10, c[0x0][0x424] ;  /* 0x00010900ff0a7b82 */ /* 0x000ee60000000800 */
[----:B------:R-:W3:Y:S01]  /*6cb0*/  LDL R97, [R1+0x2c] ;  /* 0x00002c0001617983 */ /* 0x000ee20000100800 */
[C---:B-1----:R-:W-:Y:S05]  /*6cc0*/  IMAD.U32 R6, R9.reuse, -0x40, RZ ;  /* 0xffffffc009067824 */ /* 0x042fea00078e00ff */
[----:B------:R-:W-:Y:S02]  /*6cd0*/  SHF.R.S32.HI R7, RZ, 0x1f, R6 ;  /* 0x0000001fff077819 */ /* 0x000fe40000011406 */
[----:B--2---:R-:W-:Y:S02]  /*6ce0*/  ISETP.GE.AND P3, PT, R246, UR22, PT ;  /* 0x00000016f6007c0c */ /* 0x004fe4000bf66270 */
[C---:B----4-:R-:W-:Y:S04]  /*6cf0*/  LEA R4, P1, R6.reuse, R98, 0x1 ;  /* 0x0000006206047211 */ /* 0x050fe800078208ff */
[----:B------:R-:W-:Y:S07]  /*6d00*/  LEA.HI.X.SX32 R5, R6, R99, 0x1, P1 ;  /* 0x0000006306057211 */ /* 0x000fee00008f0eff */
[----:B---3--:R1:W-:Y:S01]  /*6d10*/  @P3 STS.128 [R97+0x6000], RZ ;  /* 0x006000ff61003388 */ /* 0x0083e20000000c00 */
[----:B------:R-:W-:Y:S02]  /*6d20*/  ISETP.GE.AND P1, PT, R244, UR22, PT ;  /* 0x00000016f4007c0c */ /* 0x000fe4000bf26270 */
[C---:B------:R-:W-:Y:S01]  /*6d30*/  @!P3 LEA R8, P4, R9.reuse, R4, 0x6 ;  /* 0x000000040908b211 */ /* 0x040fe200078830ff */
[----:B------:R-:W-:Y:S01]  /*6d40*/  @!PT LDS RZ, [RZ] ;  /* 0x00000000fffff984 */ /* 0x000fe20000000800 */
[----:B------:R-:W-:Y:S01]  /*6d50*/  @!PT LDS RZ, [RZ] ;  /* 0x00000000fffff984 */ /* 0x000fe20000000800 */
[----:B------:R-:W-:Y:S01]  /*6d60*/  @!PT LDS RZ, [RZ] ;  /* 0x00000000fffff984 */ /* 0x000fe20000000800 */
[----:B------:R-:W-:Y:S01]  /*6d70*/  @!P3 LDGSTS.E.BYPASS.LTC128B.128 [R97+0x6000], desc[UR4][R4.64] ;  /* 0x060000000461bfae */ /* 0x000fe2000b901d44 */
[C---:B------:R-:W-:Y:S03]  /*6d80*/  LEA R6, P5, R9.reuse, R6, 0x5 ;  /* 0x0000000609067211 */ /* 0x040fe600078a28ff */
[----:B------:R1:W-:Y:S01]  /*6d90*/  @P2 STS.128 [R97+0x8000], RZ ;  /* 0x008000ff61002388 */ /* 0x0003e20000000c00 */
[C-C-:B------:R-:W-:Y:S02]  /*6da0*/  LEA.HI.X R7, R9.reuse, R7, R10.reuse, 0x5, P5 ;  /* 0x0000000709077211 */ /* 0x140fe400028f2c0a */
[----:B------:R-:W-:Y:S01]  /*6db0*/  @!P3 LEA.HI.X R9, R9, R5, R10, 0x6, P4 ;  /* 0x000000050909b211 */ /* 0x000fe200020f340a */
[----:B------:R-:W-:Y:S01]  /*6dc0*/  @!PT LDS RZ, [RZ] ;  /* 0x00000000fffff984 */ /* 0x000fe20000000800 */
[----:B------:R-:W-:Y:S01]  /*6dd0*/  @!PT LDS RZ, [RZ] ;  /* 0x00000000fffff984 */ /* 0x000fe20000000800 */
[----:B------:R-:W-:Y:S01]  /*6de0*/  @!PT LDS RZ, [RZ] ;  /* 0x00000000fffff984 */ /* 0x000fe20000000800 */
[----:B------:R-:W-:Y:S04]  /*6df0*/  @!P2 LDGSTS.E.BYPASS.LTC128B.128 [R97+0x8000], desc[UR4][R4.64+0x80] ;  /* 0x080000800461afae */ /* 0x000fe8000b901d44 */
[----:B------:R1:W-:Y:S04]  /*6e00*/  @P1 STS.128 [R97+0xa000], RZ ;  /* 0x00a000ff61001388 */ /* 0x0003e80000000c00 */
        /* <DEDUP_REMOVED lines=8> */
[----:B------:R2:W-:Y:S04]  /*6e90*/  @!P3 LDGSTS.E.BYPASS.LTC128B.128 [R97+0x7000], desc[UR4][R8.64] ;  /* 0x070000000861bfae */ /* 0x0005e8000b901d44 */
[----:B------:R1:W-:Y:S04]  /*6ea0*/  @P2 STS.128 [R97+0x9000], RZ ;  /* 0x009000ff61002388 */ /* 0x0003e80000000c00 */
[----:B------:R1:W-:Y:S01]  /*6eb0*/  STL.64 [R1+0x40], R4 ;  /* 0x0000400401007387 */ /* 0x0003e20000100a00 */
[CC--:B--2---:R-:W-:Y:S04]  /*6ec0*/  @!P2 LEA R8, P3, R6.reuse, R98.reuse, 0x1 ;  /* 0x000000620608a211 */ /* 0x0c4fe800078608ff */
[CCC-:B------:R-:W-:Y:S05]  /*6ed0*/  @!P2 LEA.HI.X R9, R6.reuse, R99.reuse, R7.reuse, 0x1, P3 ;  /* 0x000000630609a211 */ /* 0x1c0fea00018f0c07 */
[----:B------:R-:W-:Y:S01]  /*6ee0*/  @!PT LDS RZ, [RZ] ;  /* 0x00000000fffff984 */ /* 0x000fe20000000800 */
[----:B------:R-:W-:Y:S01]  /*6ef0*/  @!PT LDS RZ, [RZ] ;  /* 0x00000000fffff984 */ /* 0x000fe20000000800 */
[----:B------:R-:W-:Y:S01]  /*6f00*/  @!PT LDS RZ, [RZ] ;  /* 0x00000000fffff984 */ /* 0x000fe20000000800 */
[----:B------:R2:W-:Y:S04]  /*6f10*/  @!P2 LDGSTS.E.BYPASS.LTC128B.128 [R97+0x9000], desc[UR4][R8.64+0x80] ;  /* 0x090000800861afae */ /* 0x0005e8000b901d44 */
[----:B------:R1:W-:Y:S01]  /*6f20*/  @P1 STS.128 [R97+0xb000], RZ ;  /* 0x00b000ff61001388 */ /* 0x0003e20000000c00 */
[C---:B--2---:R-:W-:Y:S04]  /*6f30*/  @!P1 LEA R8, P2, R6.reuse, R98, 0x1 ;  /* 0x0000006206089211 */ /* 0x044fe800078408ff */
[----:B------:R-:W-:Y:S05]  /*6f40*/  @!P1 LEA.HI.X R9, R6, R99, R7, 0x1, P2 ;  /* 0x0000006306099211 */ /* 0x000fea00010f0c07 */
[----:B------:R-:W-:Y:S01]  /*6f50*/  @!PT LDS RZ, [RZ] ;  /* 0x00000000fffff984 */ /* 0x000fe20000000800 */
[----:B------:R-:W-:Y:S01]  /*6f60*/  @!PT LDS RZ, [RZ] ;  /* 0x00000000fffff984 */ /* 0x000fe20000000800 */
[----:B------:R-:W-:Y:S01]  /*6f70*/  @!PT LDS RZ, [RZ] ;  /* 0x00000000fffff984 */ /* 0x000fe20000000800 */
[----:B------:R1:W-:Y:S04]  /*6f80*/  @!P1 LDGSTS.E.BYPASS.LTC128B.128 [R97+0xb000], desc[UR4][R8.64+0x100] ;  /* 0x0b00010008619fae */ /* 0x0003e8000b901d44 */
[----:B------:R-:W0:Y:S02]  /*6f90*/  LDGDEPBAR ;  /* 0x00000000000079af */ /* 0x000e240000000000 */
.L_x_438:
        /* <DEDUP_REMOVED lines=385> */
[----:B------:R-:W-:Y:S11]  /*87b0*/  ISETP.GE.AND P1, PT, R246, UR22, PT ;  /* 0x00000016f6007c0c */ /* 0x000ff6000bf26270 */
[----:B------:R3:W-:Y:S01]  /*87c0*/  @P2 STS.128 [R96], RZ ;  /* 0x000000ff60002388 */ /* 0x0007e20000000c00 */
[----:B------:R-:W4:Y:S01]  /*87d0*/  LDC R10, c[0x0][0x244] ;  /* 0x00009100ff0a7b82 */ /* 0x000f220000000800 */
[----:B-1----:R-:W-:Y:S05]  /*87e0*/  IMAD.U32 R6, R9, -0x40, RZ ;  /* 0xffffffc009067824 */ /* 0x002fea00078e00ff */
[----:B------:R-:W-:Y:S02]  /*87f0*/  SHF.R.S32.HI R7, RZ, 0x1f, R6 ;  /* 0x0000001fff077819 */ /* 0x000fe40000011406 */
[C---:B--2---:R-:W-:Y:S04]  /*8800*/  LEA R4, P0, R6.reuse, R98, 0x1 ;  /* 0x0000006206047211 */ /* 0x044fe800078008ff */
[----:B------:R-:W-:Y:S02]  /*8810*/  LEA.HI.X.SX32 R5, R6, R99, 0x1, P0 ;  /* 0x0000006306057211 */ /* 0x000fe400000f0eff */
[----:B------:R-:W-:Y:S02]  /*8820*/  ISETP.GE.AND P0, PT, R247, UR22, PT ;  /* 0x00000016f7007c0c */ /* 0x000fe4000bf06270 */
[C---:B------:R-:W-:Y:S01]  /*8830*/  @!P2 LEA R8, P3, R9.reuse, R4, 0x6 ;  /* 0x000000040908a211 */ /* 0x040fe200078630ff */
[----:B------:R-:W-:Y:S01]  /*8840*/  @!PT LDS RZ, [RZ] ;  /* 0x00000000fffff984 */ /* 0x000fe20000000800 */
[----:B------:R-:W-:Y:S01]  /*8850*/  @!PT LDS RZ, [RZ] ;  /* 0x00000000fffff984 */ /* 0x000fe20000000800 */
[----:B------:R-:W-:Y:S01]  /*8860*/  @!PT LDS RZ, [RZ] ;  /* 0x00000000fffff984 */ /* 0x000fe20000000800 */
[----:B------:R-:W-:Y:S01]  /*8870*/  @!P2 LDGSTS.E.BYPASS.LTC128B.128 [R96], desc[UR4][R4.64] ;  /* 0x000000000460afae */ /* 0x000fe2000b901d44 */
[C---:B------:R-:W-:Y:S03]  /*8880*/  LEA R6, P4, R9.reuse, R6, 0x5 ;  /* 0x0000000609067211 */ /* 0x040fe600078828ff */
[----:B------:R3:W-:Y:S01]  /*8890*/  @P1 STS.128 [R96+0x2000], RZ ;  /* 0x002000ff60001388 */ /* 0x0007e20000000c00 */
[C-C-:B----4-:R-:W-:Y:S02]  /*88a0*/  LEA.HI.X R7, R9.reuse, R7, R10.reuse, 0x5, P4 ;  /* 0x0000000709077211 */ /* 0x150fe400020f2c0a */
        /* <DEDUP_REMOVED lines=17> */
[CC--:B-1----:R-:W-:Y:S04]  /*89c0*/  @!P1 LEA R8, P2, R6.reuse, R98.reuse, 0x1 ;  /* 0x0000006206089211 */ /* 0x0c2fe800078408ff */
[CCC-:B------:R-:W-:Y:S05]  /*89d0*/  @!P1 LEA.HI.X R9, R6.reuse, R99.reuse, R7.reuse, 0x1, P2 ;  /* 0x0000006306099211 */ /* 0x1c0fea00010f0c07 */
[----:B------:R-:W-:Y:S01]  /*89e0*/  @!PT LDS RZ, [RZ] ;  /* 0x00000000fffff984 */ /* 0x000fe20000000800 */
[----:B------:R-:W-:Y:S01]  /*89f0*/  @!PT LDS RZ, [RZ] ;  /* 0x00000000fffff984 */ /* 0x000fe20000000800 */
[----:B------:R-:W-:Y:S01]  /*8a00*/  @!PT LDS RZ, [RZ] ;  /* 0x00000000fffff984 */ /* 0x000fe20000000800 */
[----:B------:R1:W-:Y:S04]  /*8a10*/  @!P1 LDGSTS.E.BYPASS.LTC128B.128 [R96+0x3000], desc[UR4][R8.64+0x80] ;  /* 0x0300008008609fae */ /* 0x0003e8000b901d44 */
[----:B------:R3:W-:Y:S01]  /*8a20*/  @P0 STS.128 [R96+0x5000], RZ ;  /* 0x005000ff60000388 */ /* 0x0007e20000000c00 */
[C---:B-1----:R-:W-:Y:S04]  /*8a30*/  @!P0 LEA R8, P1, R6.reuse, R98, 0x1 ;  /* 0x0000006206088211 */ /* 0x042fe800078208ff */
[----:B------:R-:W-:Y:S05]  /*8a40*/  @!P0 LEA.HI.X R9, R6, R99, R7, 0x1, P1 ;  /* 0x0000006306098211 */ /* 0x000fea00008f0c07 */
[----:B------:R-:W-:Y:S01]  /*8a50*/  @!PT LDS RZ, [RZ] ;  /* 0x00000000fffff984 */ /* 0x000fe20000000800 */
[----:B------:R-:W-:Y:S01]  /*8a60*/  @!PT LDS RZ, [RZ] ;  /* 0x00000000fffff984 */ /* 0x000fe20000000800 */
[----:B------:R-:W-:Y:S01]  /*8a70*/  @!PT LDS RZ, [RZ] ;  /* 0x00000000fffff984 */ /* 0x000fe20000000800 */
[----:B------:R3:W-:Y:S04]  /*8a80*/  @!P0 LDGSTS.E.BYPASS.LTC128B.128 [R96+0x5000], desc[UR4][R8.64+0x100] ;  /* 0x0500010008608fae */ /* 0x0007e8000b901d44 */
[----:B------:R-:W0:Y:S02]  /*8a90*/  LDGDEPBAR ;  /* 0x00000000000079af */ /* 0x000e240000000000 */
.L_x_439:
        /* <DEDUP_REMOVED lines=131> */
[----:B---3--:R-:W-:Y:S01]  /*92d0*/  FMUL.FTZ R9, R57, UR7 ;  /* 0x0000000739097c20 */ /* 0x008fe20008410000 */
        /* <DEDUP_REMOVED lines=93> */
.L_x_441:
[----:B------:R-:W-:Y:S01]  /*98b0*/  @UP0 UIADD3 UR13, UR24, UR36, URZ ;  /* 0x00000024180d0290 */ /* 0x000fe2000fffe03f */
[----:B------:R-:W-:Y:S01]  /*98c0*/  @UP0 ULDC.64 UR6, c[0x0][0x458] ;  /* 0x0001160000060ab9 */ /* 0x000fe20000000a00 */
[----:B------:R-:W-:Y:S02]  /*98d0*/  USHF.L.U32 UR12, UR43, 0x6, URZ ;  /* 0x000000062b0c7899 */ /* 0x000fe4000800063f */
[----:B------:R-:W-:Y:S02]  /*98e0*/  @UP0 UIMAD.WIDE.U32 UR8, UR13, UR6, URZ ;  /* 0x000000060d0802a5 */ /* 0x000fe4000f8e003f */
[----:B------:R-:W-:-:S04]  /*98f0*/  @UP0 UIMAD UR13, UR13, UR7, URZ ;  /* 0x000000070d0d02a4 */ /* 0x000fc8000f8e023f */
[----:B------:R-:W-:-:S03]  /*9900*/  @UP0 UIADD3 UR17, UR9, UR13, URZ ;  /* 0x0000000d09110290 */ /* 0x000fc6000fffe03f */
[----:B------:R-:W-:Y:S01]  /*9910*/  @UP0 UMOV UR13, UR8 ;  /* 0x00000008000d0c82 */ /* 0x000fe20008000000 */
[----:B------:R-:W-:Y:S08]  /*9920*/  @P0 BRA `(.L_x_442) ;  /* 0x0000000000340947 */ /* 0x000ff00003800000 */
        /* <DEDUP_REMOVED lines=11> */
[----:B------:R-:W-:-:S03]  /*99e0*/  UIADD3 UR17, UR9, UR13, URZ ;  /* 0x0000000d09117290 */ /* 0x000fc6000fffe03f */
[----:B------:R-:W-:-:S09]  /*99f0*/  UMOV UR13, UR8 ;  /* 0x00000008000d7c82 */ /* 0x000fd20008000000 */
.L_x_442:
        /* <DEDUP_REMOVED lines=8> */
[----:B------:R-:W-:Y:S01]  /*9a80*/  USHF.R.S32.HI UR20, URZ, 0x1f, UR58 ;  /* 0x0000001f3f147899 */ /* 0x000fe2000801143a */
[----:B------:R-:W-:Y:S01]  /*9a90*/  BSSY B0, `(.L_x_443) ;  /* 0x000002c000007945 */ /* 0x000fe20003800000 */
[----:B------:R-:W-:Y:S01]  /*9aa0*/  UIMAD UR8, UR12, UR11, UR8 ;  /* 0x0000000b0c0872a4 */ /* 0x000fe2000f8e0208 */
[----:B------:R-:W-:Y:S01]  /*9ab0*/  IMAD.WIDE.U32 R6, R6, UR12, R8 ;  /* 0x0000000c06067c25 */ /* 0x000fe2000f8e0008 */
[----:B------:R-:W-:Y:S01]  /*9ac0*/  SHF.R.S32.HI R4, RZ, 0x3, R4 ;  /* 0x00000003ff047819 */ /* 0x000fe20000011404 */
[----:B------:R-:W-:-:S03]  /*9ad0*/  ULDC.64 UR14, c[0x0][0x468] ;  /* 0x00011a00000e7ab9 */ /* 0x000fc60000000a00 */
[----:B------:R-:W-:Y:S01]  /*9ae0*/  IMAD.U32 R5, RZ, RZ, UR8 ;  /* 0x00000008ff057e24 */ /* 0x000fe2000f8e00ff */
[----:B------:R-:W-:Y:S01]  /*9af0*/  UIMAD UR8, UR43, -0x40, UR19 ;  /* 0xffffffc02b0878a4 */ /* 0x000fe2000f8e0213 */
[----:B------:R-:W-:Y:S01]  /*9b00*/  IADD3 R6, P0, R6, UR16, RZ ;  /* 0x0000001006067c10 */ /* 0x000fe2000ff1e0ff */
[C---:B------:R-:W-:Y:S01]  /*9b10*/  VIADD R10, R4.reuse, 0x20 ;  /* 0x00000020040a7836 */ /* 0x040fe20000000000 */
[----:B------:R-:W-:Y:S01]  /*9b20*/  UIMAD UR16, UR20, UR14, URZ ;  /* 0x0000000e141072a4 */ /* 0x000fe2000f8e023f */
[----:B------:R-:W-:Y:S02]  /*9b30*/  SHF.R.S32.HI R52, RZ, 0x1f, R4 ;  /* 0x0000001fff347819 */ /* 0x000fe40000011404 */
[----:B------:R-:W-:Y:S01]  /*9b40*/  ISETP.GE.AND P4, PT, R4, UR8, PT ;  /* 0x0000000804007c0c */ /* 0x000fe2000bf86270 */
[----:B------:R1:W2:Y:S01]  /*9b50*/  LDS.128 R36, [R96+0xd000] ;  /* 0x00d0000060247984 */ /* 0x0002a20000000c00 */
[----:B------:R-:W-:Y:S01]  /*9b60*/  IADD3.X R7, R7, UR18, R5, P0, !PT ;  /* 0x0000001207077c10 */ /* 0x000fe200087fe405 */
[----:B------:R-:W-:Y:S01]  /*9b70*/  IMAD.U32 R5, RZ, RZ, UR14 ;  /* 0x0000000eff057e24 */ /* 0x000fe2000f8e00ff */
[----:B------:R-:W-:Y:S01]  /*9b80*/  UIMAD UR15, UR58, UR15, UR16 ;  /* 0x0000000f3a0f72a4 */ /* 0x000fe2000f8e0210 */
[----:B------:R1:W3:Y:S01]  /*9b90*/  LDS.128 R32, [R96+0xf000] ;  /* 0x00f0000060207984 */ /* 0x0002e20000000c00 */
[----:B------:R-:W-:Y:S01]  /*9ba0*/  ISETP.GE.AND P3, PT, R10, UR8, PT ;  /* 0x000000080a007c0c */ /* 0x000fe2000bf66270 */
[----:B------:R-:W-:-:S02]  /*9bb0*/  IMAD.WIDE.U32 R10, R5, UR58, R6 ;  /* 0x0000003a050a7c25 */ /* 0x000fc4000f8e0006 */
[----:B------:R1:W4:Y:S02]  /*9bc0*/  LDS.128 R28, [R96+0x11000] ;  /* 0x01100000601c7984 */ /* 0x0003240000000c00 */
[----:B------:R-:W-:Y:S02]  /*9bd0*/  VIADD R14, R11, UR15 ;  /* 0x0000000f0b0e7c36 */ /* 0x000fe40008000000 */
        /* <DEDUP_REMOVED lines=23> */
.L_x_444:
[----:B------:R-:W-:Y:S05]  /*9d50*/  BSYNC B0 ;  /* 0x0000000000007941 */ /* 0x000fea0003800000 */
.L_x_443:
        /* <DEDUP_REMOVED lines=20> */
.L_x_446:
[----:B------:R-:W-:Y:S05]  /*9ea0*/  BSYNC B0 ;  /* 0x0000000000007941 */ /* 0x000fea0003800000 */
.L_x_445:
[----:B--2---:R2:W2:Y:S01]  /*9eb0*/  LDS.128 R20, [R96+0x12000] ;  /* 0x0120000060147984 */ /* 0x0044a20000000c00 */
[----:B------:R-:W-:Y:S01]  /*9ec0*/  UIMAD UR8, UR9, UR6, URZ ;  /* 0x00000006090872a4 */ /* 0x000fe2000f8e023f */
[----:B-1----:R-:W-:Y:S01]  /*9ed0*/  IMAD.U32 R6, RZ, RZ, UR6 ;  /* 0x00000006ff067e24 */ /* 0x002fe2000f8e00ff */
        /* <DEDUP_REMOVED lines=32> */
.L_x_448:
[----:B------:R-:W-:Y:S05]  /*a0e0*/  BSYNC B0 ;  /* 0x0000000000007941 */ /* 0x000fea0003800000 */
.L_x_447:
        /* <DEDUP_REMOVED lines=19> */
.L_x_421:
[----:B------:R-:W-:Y:S05]  /*a220*/  BSYNC B1 ;  /* 0x0000000000017941 */ /* 0x000fea0003800000 */
.L_x_407:
        /* <DEDUP_REMOVED lines=8> */
.L_x_449:
[----:B------:R-:W-:Y:S05]  /*a2b0*/  EXIT ;  /* 0x000000000000794d */ /* 0x000fea0003800000 */
.L_x_451:
        /* <DEDUP_REMOVED lines=12> */
.L_x_813:


//--------------------- .text._ZN5flash44flash_bwd_dq_dk_dv_loop_seqk_parallel_kernelI23Flash_bwd_kernel_traitsILi192ELi64ELi64ELi8ELi4ELi2ELi2ELb1ELb1EN7cutlass6half_tE19Flash_kernel_traitsILi192ELi64ELi64ELi8ES3_EELb0ELb1ELb0ELb1ELb0ELb0ELb1EEEvNS_16Flash_bwd_paramsE --------------------------
	.section	.text._ZN5flash44flash_bwd_dq_dk_dv_loop_seqk_parallel_kernelI23Flash_bwd_kernel_traitsILi192ELi64ELi64ELi8ELi4ELi2ELi2ELb1ELb1EN7cutlass6half_tE19Flash_kernel_traitsILi192ELi64ELi64ELi8ES3_EELb0ELb1ELb0ELb1ELb0ELb0ELb1EEEvNS_16Flash_bwd_paramsE,"ax",@progbits
	.align	128
        .global         _ZN5flash44flash_bwd_dq_dk_dv_loop_seqk_parallel_kernelI23Flash_bwd_kernel_traitsILi192ELi64ELi64ELi8ELi4ELi2ELi2ELb1ELb1EN7cutlass6half_tE19Flash_kernel_traitsILi192ELi64ELi64ELi8ES3_EELb0ELb1ELb0ELb1ELb0ELb0ELb1EEEvNS_16Flash_bwd_paramsE
        .type           _ZN5flash44flash_bwd_dq_dk_dv_loop_seqk_parallel_kernelI23Flash_bwd_kernel_traitsILi192ELi64ELi64ELi8ELi4ELi2ELi2ELb1ELb1EN7cutlass6half_tE19Flash_kernel_traitsILi192ELi64ELi64ELi8ES3_EELb0ELb1ELb0ELb1ELb0ELb0ELb1EEEvNS_16Flash_bwd_paramsE,@function
        .size           _ZN5flash44flash_bwd_dq_dk_dv_loop_seqk_parallel_kernelI23Flash_bwd_kernel_traitsILi192ELi64ELi64ELi8ELi4ELi2ELi2ELb1ELb1EN7cutlass6half_tE19Flash_kernel_traitsILi192ELi64ELi64ELi8ES3_EELb0ELb1ELb0ELb1ELb0ELb0ELb1EEEvNS_16Flash_bwd_paramsE,(.L_x_814 - _ZN5flash44flash_bwd_dq_dk_dv_loop_seqk_parallel_kernelI23Flash_bwd_kernel_traitsILi192ELi64ELi64ELi8ELi4ELi2ELi2ELb1ELb1EN7cutlass6half_tE19Flash_kernel_traitsILi192ELi64ELi64ELi8ES3_EELb0ELb1ELb0ELb1ELb0ELb0ELb1EEEvNS_16Flash_bwd_paramsE)
        .other          _ZN5flash44flash_bwd_dq_dk_dv_loop_seqk_parallel_kernelI23Flash_bwd_kernel_traitsILi192ELi64ELi64ELi8ELi4ELi2ELi2ELb1ELb1EN7cutlass6half_tE19Flash_kernel_traitsILi192ELi64ELi64ELi8ES3_EELb0ELb1ELb0ELb1ELb0ELb0ELb1EEEvNS_16Flash_bwd_paramsE,@"STO_CUDA_ENTRY STV_DEFAULT"
_ZN5flash44flash_bwd_dq_dk_dv_loop_seqk_parallel_kernelI23Flash_bwd_kernel_traitsILi192ELi64ELi64ELi8ELi4ELi2ELi2ELb1ELb1EN7cutlass6half_tE19Flash_kernel_traitsILi192ELi64ELi64ELi8ES3_EELb0ELb1ELb0ELb1ELb0ELb0ELb1EEEvNS_16Flash_bwd_paramsE:
.text._ZN5flash44flash_bwd_dq_dk_dv_loop_seqk_parallel_kernelI23Flash_bwd_kernel_traitsILi192ELi64ELi64ELi8ELi4ELi2ELi2ELb1ELb1EN7cutlass6half_tE19Flash_kernel_traitsILi192ELi64ELi64ELi8ES3_EELb0ELb1ELb0ELb1ELb0ELb0ELb1EEEvNS_16Flash_bwd_paramsE:
        /* <DEDUP_REMOVED lines=181> */
.L_x_496:
        /* <DEDUP_REMOVED lines=67> */
.L_x_452:
        /* <DEDUP_REMOVED lines=15> */
[----:B------:R-:W-:-:S02]  /*1070*/  UIMAD UR30, UR46, UR9, UR8 ;  /* 0x000000092e1e72a4 */ /* 0x000fc4000f8e0208 */
[----:B------:R-:W-:Y:S01]  /*1080*/  UIADD3 UR16, UR35, 0x3f, URZ ;  /* 0x0000003f23107890 */ /* 0x000fe2000fffe03f */
[----:B------:R-:W-:Y:S01]  /*1090*/  @!UP1 ULDC.64 UR8, c[0x0][0x418] ;  /* 0x0001060000089ab9 */ /* 0x000fe20000000a00 */
[----:B------:R-:W-:Y:S01]  /*10a0*/  ULDC UR61, c[0x0][0x2d4] ;  /* 0x0000b500003d7ab9 */ /* 0x000fe20000000800 */
[----:B------:R-:W-:Y:S01]  /*10b0*/  ULDC UR28, c[0x0][0x2dc] ;  /* 0x0000b700001c7ab9 */ /* 0x000fe20000000800 */
[----:B------:R-:W-:Y:S01]  /*10c0*/  ULDC UR47, c[0x0][0x270] ;  /* 0x00009c00002f7ab9 */ /* 0x000fe20000000800 */
[----:B------:R-:W-:Y:S02]  /*10d0*/  USHF.L.U64.HI UR17, UR46, 0x7, UR60 ;  /* 0x000000072e117899 */ /* 0x000fe4000801023c */
[----:B------:R-:W-:Y:S02]  /*10e0*/  USHF.R.S32.HI UR20, URZ, 0x1f, UR16 ;  /* 0x0000001f3f147899 */ /* 0x000fe40008011410 */
[----:B------:R-:W-:Y:S01]  /*10f0*/  @!UP1 UIMAD.WIDE.U32 UR38, UR46, UR8, URZ ;  /* 0x000000082e2692a5 */ /* 0x000fe2000f8e003f */
[----:B-1----:R-:W-:Y:S01]  /*1100*/  IABS R8, R9 ;  /* 0x0000000900087213 */ /* 0x002fe20000000000 */
[----:B------:R-:W-:Y:S01]  /*1110*/  USHF.R.S32.HI UR37, URZ, 0x1f, UR61 ;  /* 0x0000001f3f257899 */ /* 0x000fe2000801143d */
[----:B------:R-:W-:Y:S01]  /*1120*/  ISETP.NE.AND P3, PT, R9, RZ, PT ;  /* 0x000000ff0900720c */ /* 0x000fe20003f65270 */
[----:B------:R-:W-:Y:S01]  /*1130*/  UIMAD UR51, UR58, UR28, URZ ;  /* 0x0000001c3a3372a4 */ /* 0x000fe2000f8e023f */
[----:B------:R-:W1:Y:S01]  /*1140*/  I2F.RP R4, R8 ;  /* 0x0000000800047306 */ /* 0x000e620000209400 */
[----:B------:R-:W-:-:S02]  /*1150*/  USHF.L.U32 UR14, UR46, 0x7, URZ ;  /* 0x000000072e0e7899 */ /* 0x000fc4000800063f */
[----:B------:R-:W-:Y:S02]  /*1160*/  USEL UR36, UR17, URZ, UP2 ;  /* 0x0000003f11247287 */ /* 0x000fe40009000000 */
[----:B--2---:R-:W-:Y:S02]  /*1170*/  UIMAD.WIDE.U32 UR24, UR5, UR12, URZ ;  /* 0x0000000c051872a5 */ /* 0x004fe4000f8e003f */
[----:B------:R-:W-:Y:S02]  /*1180*/  ULEA.HI UR20, UR20, UR16, URZ, 0x6 ;  /* 0x0000001014147291 */ /* 0x000fe4000f8f303f */
        /* <DEDUP_REMOVED lines=10> */
[----:B------:R-:W-:Y:S01]  /*1230*/  ULDC.64 UR32, c[0x0][0x240] ;  /* 0x0000900000207ab9 */ /* 0x000fe20000000a00 */
[----:B------:R-:W-:Y:S02]  /*1240*/  @UP0 UIMAD.WIDE.U32 UR16, UR5, UR28, URZ ;  /* 0x0000001c051002a5 */ /* 0x000fe4000f8e003f */
[----:B------:R-:W-:Y:S02]  /*1250*/  @UP0 UIMAD UR19, UR5, UR29, URZ ;  /* 0x0000001d051302a4 */ /* 0x000fe4000f8e023f */
[----:B------:R-:W-:Y:S01]  /*1260*/  UIMAD UR5, UR37, UR46, URZ ;  /* 0x0000002e250572a4 */ /* 0x000fe2000f8e023f */
[----:B-1----:R-:W-:Y:S01]  /*1270*/  VIADD R4, R4, 0xffffffe ;  /* 0x0ffffffe04047836 */ /* 0x002fe20000000000 */
[----:B------:R-:W-:-:S02]  /*1280*/  USEL UR31, UR14, URZ, UP2 ;  /* 0x0000003f0e1f7287 */ /* 0x000fc40009000000 */
[----:B------:R-:W-:Y:S01]  /*1290*/  @UP1 UIMAD UR50, UR11, UR13, UR43 ;  /* 0x0000000d0b3212a4 */ /* 0x000fe2000f8e022b */
[----:B------:R-:W1:Y:S01]  /*12a0*/  F2I.FTZ.U32.TRUNC.NTZ R5, R4 ;  /* 0x0000000400057305 */ /* 0x000e62000021f000 */
[----:B------:R-:W-:Y:S02]  /*12b0*/  UIMAD.WIDE.U32 UR14, UR11, UR32, URZ ;  /* 0x000000200b0e72a5 */ /* 0x000fe4000f8e003f */
[----:B------:R-:W-:Y:S02]  /*12c0*/  UIMAD.WIDE.U32 UR12, UR46, UR61, URZ ;  /* 0x0000003d2e0c72a5 */ /* 0x000fe4000f8e003f */
[----:B------:R-:W-:Y:S02]  /*12d0*/  UIMAD UR5, UR60, UR61, UR5 ;  /* 0x0000003d3c0572a4 */ /* 0x000fe4000f8e0205 */
[----:B------:R-:W-:Y:S02]  /*12e0*/  UIMAD UR25, UR11, UR33, URZ ;  /* 0x000000210b1972a4 */ /* 0x000fe4000f8e023f */
[----:B------:R-:W-:-:S02]  /*12f0*/  USEL UR59, UR18, UR14, !UP1 ;  /* 0x0000000e123b7287 */ /* 0x000fc4000c800000 */
[----:B------:R-:W-:Y:S02]  /*1300*/  UIMAD UR18, UR9, UR12, URZ ;  /* 0x0000000c091272a4 */ /* 0x000fe4000f8e023f */
[----:B------:R-:W-:Y:S01]  /*1310*/  UIADD3 UR5, UR13, UR5, URZ ;  /* 0x000000050d057290 */ /* 0x000fe2000fffe03f */
        /* <DEDUP_REMOVED lines=26> */
[----:B------:R-:W-:Y:S01]  /*14c0*/  ULDC UR53, c[0x0][0x2c4] ;  /* 0x0000b10000357ab9 */ /* 0x000fe20000000800 */
[----:B------:R-:W-:-:S02]  /*14d0*/  @UP0 UIADD3 UR21, UR22, UR34, URZ ;  /* 0x0000002216150290 */ /* 0x000fc4000fffe03f */
[----:B------:R-:W-:-:S03]  /*14e0*/  UISETP.NE.AND UP4, UPT, UR27, URZ, UPT ;  /* 0x0000003f1b00728c */ /* 0x000fc6000bf85270 */
[----:B------:R-:W-:Y:S01]  /*14f0*/  @!P1 IMAD.IADD R5, R5, 0x1, -R8 ;  /* 0x0000000105059824 */ /* 0x000fe200078e0a08 */
[----:B------:R-:W-:Y:S01]  /*1500*/  @!P1 IADD3 R4, R4, 0x1, RZ ;  /* 0x0000000104049810 */ /* 0x000fe20007ffe0ff */
[----:B------:R-:W-:Y:S01]  /*1510*/  UIMAD UR14, UR8, UR14, UR9 ;  /* 0x0000000e080e72a4 */ /* 0x000fe2000f8e0209 */
[----:B------:R-:W-:Y:S01]  /*1520*/  PLOP3.LUT P1, PT, PT, PT, UP0, 0x80, 0x0 ;  /* 0x000000000000781c */ /* 0x000fe20003f2f008 */
[----:B------:R-:W-:Y:S01]  /*1530*/  @UP3 UIMAD UR9, UR46, UR53, URZ ;  /* 0x000000352e0932a4 */ /* 0x000fe2000f8e023f */
[----:B------:R-:W-:Y:S01]  /*1540*/  ISETP.GE.U32.AND P0, PT, R5, R8, PT ;  /* 0x000000080500720c */ /* 0x000fe20003f06070 */
[----:B------:R-:W-:Y:S01]  /*1550*/  @UP0 ULDC.64 UR26, c[0x0][0x250] ;  /* 0x00009400001a0ab9 */ /* 0x000fe20000000a00 */
[----:B------:R-:W-:Y:S01]  /*1560*/  LOP3.LUT R5, R9, UR58, RZ, 0x3c, !PT ;  /* 0x0000003a09057c12 */ /* 0x000fe2000f8e3cff */
[----:B------:R-:W-:Y:S02]  /*1570*/  @UP0 UIMAD.WIDE.U32 UR12, UR21, UR26, URZ ;  /* 0x0000001a150c02a5 */ /* 0x000fe4000f8e003f */
[----:B------:R-:W-:Y:S01]  /*1580*/  USEL UR56, UR24, URZ, UP4 ;  /* 0x0000003f18387287 */ /* 0x000fe2000a000000 */
[----:B------:R-:W-:Y:S01]  /*1590*/  ISETP.GE.AND P2, PT, R5, RZ, PT ;  /* 0x000000ff0500720c */ /* 0x000fe20003f46270 */
[----:B------:R-:W-:-:S02]  /*15a0*/  UIMAD.WIDE.U32 UR24, UR8, UR5, URZ ;  /* 0x00000005081872a5 */ /* 0x000fc4000f8e003f */
[----:B------:R-:W-:Y:S02]  /*15b0*/  @UP3 USEL UR9, UR9, UR11, !UP1 ;  /* 0x0000000b09093287 */ /* 0x000fe4000c800000 */
[----:B------:R-:W-:Y:S02]  /*15c0*/  @!UP3 UIMAD UR8, UR46, UR47, UR58 ;  /* 0x0000002f2e08b2a4 */ /* 0x000fe4000f8e023a */
[----:B------:R-:W-:Y:S01]  /*15d0*/  @P0 VIADD R4, R4, 0x1 ;  /* 0x0000000104040836 */ /* 0x000fe20000000000 */
[----:B------:R-:W-:Y:S01]  /*15e0*/  @UP0 UIMAD UR21, UR21, UR27, URZ ;  /* 0x0000001b151502a4 */ /* 0x000fe2000f8e023f */
[----:B------:R-:W-:Y:S01]  /*15f0*/  PLOP3.LUT P0, PT, PT, PT, UP3, 0x80, 0x0 ;  /* 0x000000000000781c */ /* 0x000fe20003f0f038 */
[----:B------:R-:W-:Y:S01]  /*1600*/  @UP3 ULDC UR5, c[0x0][0x2e4] ;  /* 0x0000b90000053ab9 */ /* 0x000fe20000000800 */
[----:B------:R-:W-:Y:S01]  /*1610*/  IMAD.MOV.U32 R18, RZ, RZ, R4 ;  /* 0x000000ffff127224 */ /* 0x000fe200078e0004 */
[----:B------:R-:W-:Y:S02]  /*1620*/  @UP3 UIMAD UR18, UR58, UR5, UR9 ;  /* 0x000000053a1232a4 */ /* 0x000fe4000f8e0209 */
[----:B------:R-:W-:-:S02]  /*1630*/  USEL UR54, UR44, URZ, UP4 ;  /* 0x0000003f2c367287 */ /* 0x000fc4000a000000 */
[----:B------:R-:W-:Y:S01]  /*1640*/  @!UP3 UIMAD UR18, UR8, UR53, URZ ;  /* 0x000000350812b2a4 */ /* 0x000fe2000f8e023f */
[----:B------:R-:W-:Y:S01]  /*1650*/  @!P2 IADD3 R18, -R18, RZ, RZ ;  /* 0x000000ff1212a210 */ /* 0x000fe20007ffe1ff */
[----:B------:R-:W-:Y:S01]  /*1660*/  USHF.R.S32.HI UR40, URZ, 0x1f, UR23 ;  /* 0x0000001f3f287899 */ /* 0x000fe20008011417 */
[----:B------:R-:W-:Y:S01]  /*1670*/  @!P3 LOP3.LUT R18, RZ, R9, RZ, 0x33, !PT ;  /* 0x00000009ff12b212 */ /* 0x000fe200078e33ff */
[----:B------:R-:W-:Y:S02]  /*1680*/  @!UP1 UIADD3 UR50, UR39, UR41, URZ ;  /* 0x0000002927329290 */ /* 0x000fe4000fffe03f */
[----:B------:R-:W-:Y:S02]  /*1690*/  USHF.R.S32.HI UR55, URZ, 0x1f, UR51 ;  /* 0x0000001f3f377899 */ /* 0x000fe40008011433 */
[----:B------:R-:W-:Y:S02]  /*16a0*/  USHF.R.S32.HI UR48, URZ, 0x6, UR20 ;  /* 0x000000063f307899 */ /* 0x000fe40008011414 */
[----:B------:R-:W-:-:S02]  /*16b0*/  @UP0 UIADD3 UR47, UR13, UR21, URZ ;  /* 0x000000150d2f0290 */ /* 0x000fc4000fffe03f */
[----:B------:R-:W-:Y:S02]  /*16c0*/  UIADD3 UR53, UR25, UR14, URZ ;  /* 0x0000000e19357290 */ /* 0x000fe4000fffe03f */
        /* <DEDUP_REMOVED lines=15> */
.L_x_454:
        /* <DEDUP_REMOVED lines=13> */
.L_x_455:
        /* <DEDUP_REMOVED lines=11> */
.L_x_456:
[----:B------:R-:W-:Y:S02]  /*1940*/  ULDC UR5, c[0x0][0x270] ;  /* 0x00009c0000057ab9 */ /* 0x000fe40000000800 */
[----:B------:R-:W-:-:S04]  /*1950*/  UIMAD UR5, UR46, UR5, UR58 ;  /* 0x000000052e0572a4 */ /* 0x000fc8000f8e023a */
[----:B------:R-:W-:-:S12]  /*1960*/  UIMAD UR5, UR5, UR61, URZ ;  /* 0x0000003d050572a4 */ /* 0x000fd8000f8e023f */
.L_x_457:
        /* <DEDUP_REMOVED lines=8> */
[----:B------:R-:W-:Y:S01]  /*19f0*/  ULDC.64 UR12, c[0x0][0x428] ;  /* 0x00010a00000c7ab9 */ /* 0x000fe20000000a00 */
[----:B------:R-:W-:Y:S01]  /*1a00*/  ULDC UR8, c[0x0][0x2dc] ;  /* 0x0000b70000087ab9 */ /* 0x000fe20000000800 */
[----:B------:R-:W-:Y:S01]  /*1a10*/  ULDC UR11, c[0x0][0x270] ;  /* 0x00009c00000b7ab9 */ /* 0x000fe20000000800 */
[----:B------:R-:W-:Y:S01]  /*1a20*/  UIMAD.WIDE UR30, UR5, 0x4, UR30 ;  /* 0x00000004051e78a5 */ /* 0x000fe2000f8e021e */
[----:B------:R-:W-:Y:S01]  /*1a30*/  IMAD.U32 R12, RZ, RZ, UR12 ;  /* 0x0000000cff0c7e24 */ /* 0x000fe2000f8e00ff */
[----:B------:R-:W-:-:S02]  /*1a40*/  UIMAD UR5, UR61, UR12, URZ ;  /* 0x0000000c3d0572a4 */ /* 0x000fc4000f8e023f */
[----:B------:R-:W-:Y:S02]  /*1a50*/  UIMAD UR14, UR8, UR11, URZ ;  /* 0x0000000b080e72a4 */ /* 0x000fe4000f8e023f */
[----:B------:R-:W-:Y:S02]  /*1a60*/  UIADD3 UR11, -UR10, UR35, UR23 ;  /* 0x000000230a0b7290 */ /* 0x000fe4000fffe117 */
[----:B------:R-:W-:Y:S02]  /*1a70*/  UIMAD UR13, UR58, UR13, UR5 ;  /* 0x0000000d3a0d72a4 */ /* 0x000fe4000f8e0205 */
[----:B------:R-:W-:Y:S01]  /*1a80*/  USHF.L.U32 UR5, UR14, 0x6, URZ ;  /* 0x000000060e057899 */ /* 0x000fe2000800063f */
[----:B-1----:R-:W-:Y:S01]  /*1a90*/  IMAD R6, R20, UR37, RZ ;  /* 0x0000002514067c24 */ /* 0x002fe2000f8e02ff */
[----:B------:R-:W-:Y:S01]  /*1aa0*/  ULDC UR17, c[0x0][0x398] ;  /* 0x0000e60000117ab9 */ /* 0x000fe20000000800 */
[----:B------:R-:W-:Y:S01]  /*1ab0*/  ULDC.64 UR38, c[0x0][0x258] ;  /* 0x0000960000267ab9 */ /* 0x000fe20000000a00 */
[----:B------:R-:W-:Y:S01]  /*1ac0*/  UIADD3 UR41, UR15, UR18, URZ ;  /* 0x000000120f297290 */ /* 0x000fe2000fffe03f */
[----:B------:R-:W-:Y:S01]  /*1ad0*/  IMAD R8, R21, UR15, R6 ;  /* 0x0000000f15087c24 */ /* 0x000fe2000f8e0206 */
[----:B------:R-:W-:Y:S01]  /*1ae0*/  UIMAD UR12, UR61, UR38, URZ ;  /* 0x000000263d0c72a4 */ /* 0x000fe2000f8e023f */
[----:B------:R-:W-:Y:S01]  /*1af0*/  ULDC.64 UR18, c[0x0][0x3e0] ;  /* 0x0000f80000127ab9 */ /* 0x000fe20000000a00 */
[----:B------:R-:W-:Y:S01]  /*1b00*/  ULDC.64 UR20, c[0x0][0x210] ;  /* 0x0000840000147ab9 */ /* 0x000fe20000000a00 */
[----:B------:R-:W-:Y:S01]  /*1b10*/  ULDC.64 UR42, c[0x0][0x2b0] ;  /* 0x0000ac00002a7ab9 */ /* 0x000fe20000000a00 */
[----:B------:R-:W-:Y:S01]  /*1b20*/  UIADD3 UR8, UR48, -0x1, URZ ;  /* 0xffffffff30087890 */ /* 0x000fe2000fffe03f */
[----:B----4-:R-:W-:-:S04]  /*1b30*/  SHF.R.S32.HI R33, RZ, 0x1f, R31 ;  /* 0x0000001fff217819 */ /* 0x010fc8000001141f */
[CC--:B------:R-:W-:Y:S02]  /*1b40*/  LEA.HI R28, R33.reuse, R31.reuse, RZ, 0x3 ;  /* 0x0000001f211c7211 */ /* 0x0c0fe400078f18ff */
[----:B------:R-:W-:-:S04]  /*1b50*/  LEA.HI R27, R33, R31, RZ, 0x5 ;  /* 0x0000001f211b7211 */ /* 0x000fc800078f28ff */
[----:B------:R-:W-:Y:S01]  /*1b60*/  SHF.R.S32.HI R25, RZ, 0x5, R27 ;  /* 0x00000005ff197819 */ /* 0x000fe2000001141b */
[----:B--2---:R-:W-:-:S05]  /*1b70*/  IMAD.MOV.U32 R36, RZ, RZ, R4 ;  /* 0x000000ffff247224 */ /* 0x004fca00078e0004 */
[----:B------:R-:W-:Y:S02]  /*1b80*/  SHF.R.S32.HI R37, RZ, 0x1f, R36 ;  /* 0x0000001fff257819 */ /* 0x000fe40000011424 */
[----:B------:R-:W-:Y:S01]  /*1b90*/  IADD3 R4, P0, R36, UR9, RZ ;  /* 0x0000000924047c10 */ /* 0x000fe2000ff1e0ff */
[----:B------:R-:W-:Y:S02]  /*1ba0*/  UIADD3 UR9, UR11, -UR17, URZ ;  /* 0x800000110b097290 */ /* 0x000fe4000fffe03f */
[----:B------:R-:W-:Y:S01]  /*1bb0*/  UIADD3 UR11, UP2, UP1, UR24, UR5, UR51 ;  /* 0x00000005180b7290 */ /* 0x000fe2000f95e033 */
[----:B------:R-:W-:Y:S01]  /*1bc0*/  IADD3.X R5, R37, UR50, RZ, P0, !PT ;  /* 0x0000003225057c10 */ /* 0x000fe200087fe4ff */
[----:B------:R-:W-:Y:S01]  /*1bd0*/  USHF.R.S32.HI UR5, URZ, 0x1f, UR5 ;  /* 0x0000001f3f057899 */ /* 0x000fe20008011405 */
[----:B------:R3:W-:Y:S01]  /*1be0*/  STL [R1+0x54], R37 ;  /* 0x0000542501007387 */ /* 0x0007e20000100800 */
[----:B------:R-:W-:Y:S01]  /*1bf0*/  ULDC.64 UR24, c[0x0][0x400] ;  /* 0x0001000000187ab9 */ /* 0x000fe20000000a00 */
[----:B------:R-:W-:Y:S01]  /*1c00*/  USHF.R.S32.HI UR17, URZ, 0x1f, UR9 ;  /* 0x0000001f3f117899 */ /* 0x000fe20008011409 */
[----:B------:R-:W-:Y:S01]  /*1c10*/  IMAD.WIDE.U32 R6, R20, UR15, R4 ;  /* 0x0000000f14067c25 */ /* 0x000fe2000f8e0004 */
[----:B------:R-:W-:Y:S01]  /*1c20*/  SHF.R.S32.HI R4, RZ, 0x3, R28 ;  /* 0x00000003ff047819 */ /* 0x000fe2000001141c */
[----:B------:R-:W-:-:S02]  /*1c30*/  UIADD3.X UR5, UR53, UR5, UR55, UP2, UP1 ;  /* 0x0000000535057290 */ /* 0x000fc400097e2437 */
[----:B------:R-:W-:Y:S01]  /*1c40*/  IMAD.IADD R7, R7, 0x1, R8 ;  /* 0x0000000107077824 */ /* 0x000fe200078e0208 */
[----:B------:R-:W-:Y:S01]  /*1c50*/  SHF.R.S32.HI R32, RZ, 0x1f, R4 ;  /* 0x0000001fff207819 */ /* 0x000fe20000011404 */
[----:B------:R-:W-:Y:S01]  /*1c60*/  UIADD3 UR11, UP2, UP1, UR56, UR11, UR57 ;  /* 0x0000000b380b7290 */ /* 0x000fe2000f95e039 */
[----:B------:R-:W-:Y:S01]  /*1c70*/  IADD3 R5, P0, R4, UR15, RZ ;  /* 0x0000000f04057c10 */ /* 0x000fe2000ff1e0ff */
[----:B------:R-:W-:Y:S01]  /*1c80*/  IMAD.WIDE.U32 R6, R12, UR58, R6 ;  /* 0x0000003a0c067c25 */ /* 0x000fe2000f8e0006 */
[----:B------:R-:W-:Y:S01]  /*1c90*/  LOP3.LUT R8, R27, 0xffffffe0, RZ, 0xc0, !PT ;  /* 0xffffffe01b087812 */ /* 0x000fe200078ec0ff */
[----:B------:R-:W-:Y:S01]  /*1ca0*/  UIADD3.X UR5, UR54, UR5, UR49, UP2, UP1 ;  /* 0x0000000536057290 */ /* 0x000fe200097e2431 */
[----:B------:R-:W-:Y:S01]  /*1cb0*/  IADD3.X R9, R32, UR37, RZ, P0, !PT ;  /* 0x0000002520097c10 */ /* 0x000fe200087fe4ff */
[----:B------:R-:W-:Y:S01]  /*1cc0*/  IMAD.WIDE.U32 R10, R5, UR32, R36 ;  /* 0x00000020050a7c25 */ /* 0x000fe2000f8e0024 */
[----:B------:R-:W-:-:S03]  /*1cd0*/  ULEA.HI UR17, UR17, UR9, URZ, 0x6 ;  /* 0x0000000911117291 */ /* 0x000fc6000f8f303f */
[----:B------:R-:W-:Y:S01]  /*1ce0*/  IMAD.IADD R22, R31, 0x1, -R8 ;  /* 0x000000011f167824 */ /* 0x000fe200078e0a08 */
[----:B------:R-:W-:Y:S01]  /*1cf0*/  IADD3 R10, P2, R10, UR59, RZ ;  /* 0x0000003b0a0a7c10 */ /* 0x000fe2000ff5e0ff */
[----:B------:R-:W-:Y:S01]  /*1d00*/  IMAD R9, R9, UR32, RZ ;  /* 0x0000002009097c24 */ /* 0x000fe2000f8e02ff */
[----:B------:R-:W-:Y:S01]  /*1d10*/  USHF.R.S32.HI UR17, URZ, 0x6, UR17 ;  /* 0x000000063f117899 */ /* 0x000fe20008011411 */
[----:B------:R-:W-:Y:S01]  /*1d20*/  IMAD R8, R25, UR14, R22 ;  /* 0x0000000e19087c24 */ /* 0x000fe2000f8e0216 */
[----:B------:R-:W-:Y:S01]  /*1d30*/  UMOV UR14, UR30 ;  /* 0x0000001e000e7c82 */ /* 0x000fe20008000000 */
[----:B------:R-:W-:Y:S01]  /*1d40*/  IMAD R13, R5, UR33, R9 ;  /* 0x00000021050d7c24 */ /* 0x000fe2000f8e0209 */
[----:B------:R-:W-:Y:S01]  /*1d50*/  UISETP.LT.AND UP1, UPT, URZ, UR17, UPT ;  /* 0x000000113f00728c */ /* 0x000fe2000bf21270 */
[----:B------:R-:W-:Y:S01]  /*1d60*/  VIADD R9, R7, UR13 ;  /* 0x0000000d07097c36 */ /* 0x000fe20008000000 */
[C---:B------:R-:W-:Y:S01]  /*1d70*/  IADD3 R5, P0, R8.reuse, UR11, RZ ;  /* 0x0000000b08057c10 */ /* 0x040fe2000ff1e0ff */
[----:B------:R-:W-:Y:S01]  /*1d80*/  UMOV UR13, UR31 ;  /* 0x0000001f000d7c82 */ /* 0x000fe20008000000 */
[----:B------:R-:W-:Y:S01]  /*1d90*/  IADD3.X R11, R11, UR52, R13, P2, !PT ;  /* 0x000000340b0b7c10 */ /* 0x000fe200097fe40d */
[----:B------:R-:W-:Y:S01]  /*1da0*/  USEL UR17, URZ, UR17, !UP1 ;  /* 0x000000113f117287 */ /* 0x000fe2000c800000 */
        /* <DEDUP_REMOVED lines=44> */
.L_x_459:
        /* <DEDUP_REMOVED lines=19> */
.L_x_460:
        /* <DEDUP_REMOVED lines=38> */
.L_x_462:
[----:B------:R-:W-:Y:S05]  /*2400*/  BSYNC B0 ;  /* 0x0000000000007941 */ /* 0x000fea0003800000 */
.L_x_461:
        /* <DEDUP_REMOVED lines=19> */
.L_x_464:
[----:B------:R-:W-:Y:S05]  /*2540*/  BSYNC B0 ;  /* 0x0000000000007941 */ /* 0x000fea0003800000 */
.L_x_463:
        /* <DEDUP_REMOVED lines=32> */
.L_x_466:
[----:B------:R-:W-:Y:S05]  /*2750*/  BSYNC B0 ;  /* 0x0000000000007941 */ /* 0x000fea0003800000 */
.L_x_465:
        /* <DEDUP_REMOVED lines=21> */
.L_x_458:
        /* <DEDUP_REMOVED lines=64> */
.L_x_469:
[----:B------:R-:W-:Y:S05]  /*2cb0*/  BSYNC B0 ;  /* 0x0000000000007941 */ /* 0x000fea0003800000 */
.L_x_468:
        /* <DEDUP_REMOVED lines=44> */
.L_x_471:
[----:B------:R-:W-:Y:S05]  /*2f80*/  BSYNC B0 ;  /* 0x0000000000007941 */ /* 0x000fea0003800000 */
.L_x_470:
        /* <DEDUP_REMOVED lines=32> */
.L_x_473:
[----:B------:R-:W-:Y:S05]  /*3190*/  BSYNC B0 ;  /* 0x0000000000007941 */ /* 0x000fea0003800000 */
.L_x_472:
        /* <DEDUP_REMOVED lines=37> */
.L_x_475:
[----:B------:R-:W-:Y:S05]  /*33f0*/  BSYNC B0 ;  /* 0x0000000000007941 */ /* 0x000fea0003800000 */
.L_x_474:
        /* <DEDUP_REMOVED lines=29> */
.L_x_477:
[----:B------:R-:W-:Y:S05]  /*35d0*/  BSYNC B0 ;  /* 0x0000000000007941 */ /* 0x000fea0003800000 */
.L_x_476:
        /* <DEDUP_REMOVED lines=40> */
.L_x_479:
[----:B------:R-:W-:Y:S05]  /*3860*/  BSYNC B0 ;  /* 0x0000000000007941 */ /* 0x000fea0003800000 */
.L_x_478:
        /* <DEDUP_REMOVED lines=8> */
[----:B------:R-:W-:Y:S01]  /*38f0*/  ULDC.64 UR18, c[0x0][0x260] ;  /* 0x0000980000127ab9 */ /* 0x000fe20000000a00 */
[----:B------:R2:W-:Y:S01]  /*3900*/  @P0 STS.128 [R34+0x10000], RZ ;  /* 0x010000ff22000388 */ /* 0x0005e20000000c00 */
[----:B------:R-:W-:Y:S01]  /*3910*/  IMAD.U32 R9, RZ, RZ, UR9 ;  /* 0x00000009ff097e24 */ /* 0x000fe2000f8e00ff */
[----:B------:R-:W-:Y:S01]  /*3920*/  IADD3 R8, P1, R6, UR16, RZ ;  /* 0x0000001006087c10 */ /* 0x000fe2000ff3e0ff */
[----:B------:R-:W-:Y:S01]  /*3930*/  IMAD R11, R26, UR18, RZ ;  /* 0x000000121a0b7c24 */ /* 0x000fe2000f8e02ff */
[----:B------:R-:W-:Y:S01]  /*3940*/  IADD3 R6, R5, 0x8, RZ ;  /* 0x0000000805067810 */ /* 0x000fe20007ffe0ff */
[----:B------:R-:W-:Y:S01]  /*3950*/  BSSY B0, `(.L_x_480) ;  /* 0x000002d000007945 */ /* 0x000fe20003800000 */
[----:B------:R-:W-:Y:S01]  /*3960*/  IADD3.X R9, R7, UR36, R9, P1, !PT ;  /* 0x0000002407097c10 */ /* 0x000fe20008ffe409 */
[----:B------:R-:W-:Y:S01]  /*3970*/  IMAD R11, R18, UR19, R11 ;  /* 0x00000013120b7c24 */ /* 0x000fe2000f8e020b */
[----:B------:R-:W-:-:S02]  /*3980*/  ISETP.GE.AND P5, PT, R6, UR5, PT ;  /* 0x0000000506007c0c */ /* 0x000fc4000bfa6270 */
        /* <DEDUP_REMOVED lines=41> */
.L_x_481:
[----:B------:R-:W-:Y:S05]  /*3c20*/  BSYNC B0 ;  /* 0x0000000000007941 */ /* 0x000fea0003800000 */
.L_x_480:
        /* <DEDUP_REMOVED lines=44> */
.L_x_483:
[----:B------:R-:W-:Y:S05]  /*3ef0*/  BSYNC B0 ;  /* 0x0000000000007941 */ /* 0x000fea0003800000 */
.L_x_482:
        /* <DEDUP_REMOVED lines=11> */
[----:B------:R-:W-:Y:S01]  /*3fb0*/  UISETP.NE.AND.EX UP1, UPT, UR21, URZ, UPT, UP1 ;  /* 0x0000003f1500728c */ /* 0x000fe2000bf25310 */
[----:B------:R-:W-:Y:S01]  /*3fc0*/  IMAD.MOV.U32 R240, RZ, RZ, 0x20 ;  /* 0x00000020fff07424 */ /* 0x000fe200078e00ff */
        /* <DEDUP_REMOVED lines=8> */
[----:B------:R-:W-:Y:S01]  /*4050*/  CS2R R126, SRZ ;  /* 0x00000000007e7805 */ /* 0x000fe2000001ff00 */
        /* <DEDUP_REMOVED lines=17> */
[----:B------:R-:W-:Y:S02]  /*4170*/  CS2R R124, SRZ ;  /* 0x00000000007c7805 */ /* 0x000fe4000001ff00 */
[----:B------:R-:W-:Y:S01]  /*4180*/  CS2R R130, SRZ ;  /* 0x0000000000827805 */ /* 0x000fe2000001ff00 */
[----:B------:R-:W-:Y:S01]  /*4190*/  BAR.SYNC.DEFER_BLOCKING 0x0 ;  /* 0x0000000000007b1d */ /* 0x000fe20000010000 */
        /* <DEDUP_REMOVED lines=27> */
[----:B------:R1:W5:Y:S01]  /*4350*/  @P0 LDG.E R13, desc[UR6][R6.64] ;  /* 0x00000006060d0981 */ /* 0x000362000c1e1900 */
[----:B------:R-:W-:Y:S02]  /*4360*/  CS2R R42, SRZ ;  /* 0x00000000002a7805 */ /* 0x000fe4000001ff00 */
[----:B--2---:R-:W-:Y:S02]  /*4370*/  CS2R R40, SRZ ;  /* 0x0000000000287805 */ /* 0x004fe4000001ff00 */
[----:B------:R-:W-:-:S02]  /*4380*/  CS2R R38, SRZ ;  /* 0x0000000000267805 */ /* 0x000fc4000001ff00 */
[----:B------:R-:W-:Y:S02]  /*4390*/  CS2R R36, SRZ ;  /* 0x0000000000247805 */ /* 0x000fe4000001ff00 */
[----:B----4-:R-:W-:Y:S02]  /*43a0*/  CS2R R34, SRZ ;  /* 0x0000000000227805 */ /* 0x010fe4000001ff00 */
[----:B------:R-:W-:Y:S02]  /*43b0*/  CS2R R26, SRZ ;  /* 0x00000000001a7805 */ /* 0x000fe4000001ff00 */
[----:B------:R-:W-:Y:S02]  /*43c0*/  CS2R R24, SRZ ;  /* 0x0000000000187805 */ /* 0x000fe4000001ff00 */
[----:B------:R-:W-:Y:S02]  /*43d0*/  CS2R R22, SRZ ;  /* 0x0000000000167805 */ /* 0x000fe4000001ff00 */
[----:B------:R-:W-:Y:S01]  /*43e0*/  CS2R R20, SRZ ;  /* 0x0000000000147805 */ /* 0x000fe2000001ff00 */
[----:B------:R-:W-:Y:S01]  /*43f0*/  ULDC UR23, c[0x0][0x2dc] ;  /* 0x0000b70000177ab9 */ /* 0x000fe20000000800 */
[----:B------:R-:W-:Y:S01]  /*4400*/  ULDC UR9, c[0x0][0x39c] ;  /* 0x0000e70000097ab9 */ /* 0x000fe20000000800 */
[----:B------:R-:W-:Y:S01]  /*4410*/  ULDC UR16, c[0x0][0x2ec] ;  /* 0x0000bb0000107ab9 */ /* 0x000fe20000000800 */
[----:B---3--:R2:W-:Y:S01]  /*4420*/  STL [R1+0x68], R4 ;  /* 0x0000680401007387 */ /* 0x0085e20000100800 */
[CC--:B-1----:R-:W-:Y:S01]  /*4430*/  LEA.HI R6, R33.reuse, R31.reuse, RZ, 0x4 ;  /* 0x0000001f21067211 */ /* 0x0c2fe200078f20ff */
[----:B------:R-:W1:Y:S01]  /*4440*/  @P0 MUFU.RCP R12, UR5 ;  /* 0x00000005000c0d08 */ /* 0x000e620008001000 */
[----:B------:R-:W-:Y:S01]  /*4450*/  USHF.L.U32 UR19, UR45, 0x6, URZ ;  /* 0x000000062d137899 */ /* 0x000fe2000800063f */
[----:B-----5:R3:W-:Y:S01]  /*4460*/  STL [R1+0x64], R8 ;  /* 0x0000640801007387 */ /* 0x0207e20000100800 */
[----:B------:R-:W-:Y:S01]  /*4470*/  LEA.HI R7, R33, R31, RZ, 0x7 ;  /* 0x0000001f21077211 */ /* 0x000fe200078f38ff */
[----:B------:R-:W-:-:S02]  /*4480*/  ULDC UR21, c[0x0][0x2d0] ;  /* 0x0000b40000157ab9 */ /* 0x000fc40000000800 */
[----:B------:R-:W4:Y:S04]  /*4490*/  LDSM.16.M88.4 R164, [R252] ;  /* 0x00000000fca4783b */ /* 0x000f280000000200 */
[----:B------:R-:W1:Y:S04]  /*44a0*/  LDSM.16.M88.4 R168, [R252+0x800] ;  /* 0x00080000fca8783b */ /* 0x000e680000000200 */
[----:B------:R-:W1:Y:S04]  /*44b0*/  LDSM.16.M88.4 R196, [R252+0x2000] ;  /* 0x00200000fcc4783b */ /* 0x000e680000000200 */
[----:B------:R-:W1:Y:S04]  /*44c0*/  LDSM.16.M88.4 R200, [R252+0x2800] ;  /* 0x00280000fcc8783b */ /* 0x000e680000000200 */
[----:B------:R-:W1:Y:S01]  /*44d0*/  LDSM.16.M88.4 R228, [R252+0x4000] ;  /* 0x00400000fce4783b */ /* 0x000e620000000200 */
[----:B--2---:R-:W-:-:S03]  /*44e0*/  LOP3.LUT R4, R28, 0xfffffff8, RZ, 0xc0, !PT ;  /* 0xfffffff81c047812 */ /* 0x004fc600078ec0ff */
[----:B------:R-:W2:Y:S01]  /*44f0*/  LDSM.16.M88.4 R232, [R252+0x4800] ;  /* 0x00480000fce8783b */ /* 0x000ea20000000200 */
[----:B---3--:R-:W-:Y:S01]  /*4500*/  SHF.R.S32.HI R8, RZ, 0x4, R6 ;  /* 0x00000004ff087819 */ /* 0x008fe20000011406 */
        /* <DEDUP_REMOVED lines=21> */
[----:B---3--:R-:W3:Y:S01]  /*4660*/  LDL R5, [R1+0x4] ;  /* 0x0000040001057983 */ /* 0x008ee20000100800 */
[----:B------:R-:W-:Y:S01]  /*4670*/  LOP3.LUT P1, RZ, R4, 0x2, RZ, 0xc0, !PT ;  /* 0x0000000204ff7812 */ /* 0x000fe2000782c0ff */
[----:B------:R-:W-:-:S05]  /*4680*/  IMAD.IADD R4, R9, 0x1, R10 ;  /* 0x0000000109047824 */ /* 0x000fca00078e020a */
[----:B------:R-:W-:Y:S01]  /*4690*/  LEA R4, R4, UR4, 0x1 ;  /* 0x0000000404047c11 */ /* 0x000fe2000f8e08ff */
[----:B-1----:R-:W-:Y:S01]  /*46a0*/  @P0 FMUL.FTZ R8, R13, R12 ;  /* 0x0000000c0d080220 */ /* 0x002fe20000410000 */
[----:B------:R-:W-:-:S03]  /*46b0*/  VIADD R6, R14, 0x11 ;  /* 0x000000110e067836 */ /* 0x000fc60000000000 */
[----:B------:R-:W-:Y:S04]  /*46c0*/  STL [R1], R4 ;  /* 0x0000000401007387 */ /* 0x000fe80000100800 */
[----:B------:R-:W1:Y:S04]  /*46d0*/  LDSM.16.M88.4 R148, [R4+0x12000] ;  /* 0x012000000494783b */ /* 0x000e680000000200 */
[----:B------:R-:W1:Y:S04]  /*46e0*/  LDSM.16.M88.4 R152, [R4+0x12800] ;  /* 0x012800000498783b */ /* 0x000e680000000200 */
        /* <DEDUP_REMOVED lines=14> */
[----:B-----5:R-:W-:-:S03]  /*47d0*/  VIADD R4, R14, 0x19 ;  /* 0x000000190e047836 */ /* 0x020fc60000000000 */
[----:B------:R-:W1:Y:S02]  /*47e0*/  LDSM.16.M88.4 R208, [R240+0x2800] ;  /* 0x00280000f0d0783b */ /* 0x000e640000000200 */
[----:B------:R-:W-:Y:S02]  /*47f0*/  I2FP.F32.S32 R11, R4 ;  /* 0x00000004000b7245 */ /* 0x000fe40000201400 */
[----:B------:R-:W1:Y:S01]  /*4800*/  LDSM.16.M88.4 R236, [R240+0x4000] ;  /* 0x00400000f0ec783b */ /* 0x000e620000000200 */
[----:B------:R-:W-:-:S03]  /*4810*/  I2FP.F32.S32 R4, R6 ;  /* 0x0000000600047245 */ /* 0x000fc60000201400 */
[----:B------:R-:W-:Y:S04]  /*4820*/  STL [R1+0x98], R11 ;  /* 0x0000980b01007387 */ /* 0x000fe80000100800 */
[----:B------:R-:W1:Y:S01]  /*4830*/  LDSM.16.M88.4 R240, [R240+0x4800] ;  /* 0x00480000f0f0783b */ /* 0x000e620000000200 */
[----:B------:R-:W-:Y:S01]  /*4840*/  UIADD3 UR20, UR35, 0x40, UR19 ;  /* 0x0000004023147890 */ /* 0x000fe2000fffe013 */
[----:B------:R-:W-:Y:S02]  /*4850*/  CS2R R30, SRZ ;  /* 0x00000000001e7805 */ /* 0x000fe4000001ff00 */
[----:B------:R-:W-:Y:S02]  /*4860*/  CS2R R28, SRZ ;  /* 0x00000000001c7805 */ /* 0x000fe4000001ff00 */
[----:B------:R-:W-:Y:S01]  /*4870*/  CS2R R32, SRZ ;  /* 0x0000000000207805 */ /* 0x000fe2000001ff00 */
[----:B------:R-:W-:Y:S01]  /*4880*/  UMOV UR5, URZ ;  /* 0x0000003f00057c82 */ /* 0x000fe20008000000 */
[----:B------:R-:W-:-:S02]  /*4890*/  UIADD3 UR19, UR19, 0x40, URZ ;  /* 0x0000004013137890 */ /* 0x000fc4000fffe03f */
[----:B------:R-:W-:Y:S01]  /*48a0*/  UIADD3 UR20, UR20, -UR10, URZ ;  /* 0x8000000a14147290 */ /* 0x000fe2000fffe03f */
[----:B------:R-:W-:Y:S01]  /*48b0*/  @UP1 UMOV UR5, UR15 ;  /* 0x0000000f00051c82 */ /* 0x000fe20008000000 */
[----:B---3--:R-:W3:Y:S04]  /*48c0*/  LDSM.16.M88.4 R156, [R5] ;  /* 0x00000000059c783b */ /* 0x008ee80000000200 */
        /* <DEDUP_REMOVED lines=10> */
[----:B----4-:R-:W-:-:S03]  /*4970*/  I2FP.F32.S32 R4, R8 ;  /* 0x0000000800047245 */ /* 0x010fc60000201400 */
[----:B------:R4:W-:Y:S04]  /*4980*/  STL [R1+0x8c], R5 ;  /* 0x00008c0501007387 */ /* 0x0009e80000100800 */
[----:B------:R5:W-:Y:S01]  /*4990*/  STL [R1+0x88], R4 ;  /* 0x0000880401007387 */ /* 0x000be20000100800 */
[----:B----4-:R-:W-:Y:S02]  /*49a0*/  I2FP.F32.S32 R5, R9 ;  /* 0x0000000900057245 */ /* 0x010fe40000201400 */
[----:B-----5:R-:W-:-:S03]  /*49b0*/  I2FP.F32.S32 R4, R10 ;  /* 0x0000000a00047245 */ /* 0x020fc60000201400 */
[----:B------:R-:W-:Y:S04]  /*49c0*/  STL [R1+0x84], R5 ;  /* 0x0000840501007387 */ /* 0x000fe80000100800 */
[----:B------:R4:W-:Y:S02]  /*49d0*/  STL [R1+0x80], R4 ;  /* 0x0000800401007387 */ /* 0x0009e40000100800 */
[----:B----4-:R-:W-:-:S05]  /*49e0*/  I2FP.F32.S32 R4, R14 ;  /* 0x0000000e00047245 */ /* 0x010fca0000201400 */
[----:B-123--:R4:W-:Y:S02]  /*49f0*/  STL [R1+0x7c], R4 ;  /* 0x00007c0401007387 */ /* 0x00e9e40000100800 */
.L_x_486:
        /* <DEDUP_REMOVED lines=118> */
[----:B------:R-:W1:Y:S04]  /*5160*/  LDSM.16.M88.4 R68, [R244+0x4800] ;  /* 0x00480000f444783b */ /* 0x000e680000000200 */
[----:B------:R-:W4:Y:S01]  /*5170*/  LDL R77, [R1+0xa4] ;  /* 0x0000a400014d7983 */ /* 0x000f220000100800 */
[C---:B---3--:R-:W-:Y:S03]  /*5180*/  HMMA.16816.F32 R4, R84.reuse, R88, R4 ;  /* 0x000000585404723c */ /* 0x048fe60000001804 */
[----:B------:R-:W3:Y:S03]  /*5190*/  LDL R76, [R1+0x64] ;  /* 0x00006400014c7983 */ /* 0x000ee60000100800 */
[C---:B------:R-:W-:Y:S11]  /*51a0*/  HMMA.16816.F32 R8, R84.reuse, R90, R8 ;  /* 0x0000005a5408723c */ /* 0x040ff60000001808 */
[----:B------:R-:W-:Y:S07]  /*51b0*/  @!UPT UIADD3 URZ, URZ, URZ, URZ ;  /* 0x0000003f3f3ff290 */ /* 0x000fee000fffe03f */
[----:B------:R-:W-:Y:S01]  /*51c0*/  FMUL.FTZ R7, R7, UR9 ;  /* 0x0000000907077c20 */ /* 0x000fe20008410000 */
[----:B------:R-:W-:Y:S01]  /*51d0*/  FMUL.FTZ R4, R4, UR9 ;  /* 0x0000000904047c20 */ /* 0x000fe20008410000 */
[----:B------:R-:W-:Y:S01]  /*51e0*/  FMUL.FTZ R5, R5, UR9 ;  /* 0x0000000905057c20 */ /* 0x000fe20008410000 */
[----:B------:R-:W-:Y:S01]  /*51f0*/  FMUL.FTZ R6, R6, UR9 ;  /* 0x0000000906067c20 */ /* 0x000fe20008410000 */
[----:B------:R-:W-:Y:S02]  /*5200*/  MUFU.TANH R96, R7 ;  /* 0x0000000700607308 */ /* 0x000fe40000002400 */
[----:B------:R-:W-:Y:S01]  /*5210*/  FMUL.FTZ R9, R9, UR9 ;  /* 0x0000000909097c20 */ /* 0x000fe20008410000 */
[----:B------:R-:W-:Y:S01]  /*5220*/  FMUL.FTZ R8, R8, UR9 ;  /* 0x0000000908087c20 */ /* 0x000fe20008410000 */
[----:B------:R-:W-:Y:S01]  /*5230*/  FMUL.FTZ R10, R10, UR9 ;  /* 0x000000090a0a7c20 */ /* 0x000fe20008410000 */
[----:B------:R-:W-:Y:S01]  /*5240*/  FMUL.FTZ R11, R11, UR9 ;  /* 0x000000090b0b7c20 */ /* 0x000fe20008410000 */
[C---:B-1----:R-:W-:Y:S04]  /*5250*/  HMMA.16816.F32 R12, R84.reuse, R68, R12 ;  /* 0x00000044540c723c */ /* 0x042fe8000000180c */
[----:B------:R-:W-:Y:S02]  /*5260*/  MUFU.TANH R88, R9 ;  /* 0x0000000900587308 */ /* 0x000fe40000002400 */
[----:B------:R-:W-:Y:S08]  /*5270*/  HMMA.16816.F32 R16, R84, R70, R16 ;  /* 0x000000465410723c */ /* 0x000ff00000001810 */
[----:B------:R-:W-:Y:S10]  /*5280*/  MUFU.TANH R91, R4 ;  /* 0x00000004005b7308 */ /* 0x000ff40000002400 */
[----:B------:R-:W4:Y:S01]  /*5290*/  MUFU.TANH R90, R5 ;  /* 0x00000005005a7308 */ /* 0x000f220000002400 */
[----:B------:R-:W-:Y:S01]  /*52a0*/  FMUL.FTZ R12, R12, UR9 ;  /* 0x000000090c0c7c20 */ /* 0x000fe20008410000 */
[----:B------:R-:W-:Y:S08]  /*52b0*/  FMUL.FTZ R14, R14, UR9 ;  /* 0x000000090e0e7c20 */ /* 0x000ff00008410000 */
[----:B------:R-:W1:Y:S01]  /*52c0*/  MUFU.TANH R99, R6 ;  /* 0x0000000600637308 */ /* 0x000e620000002400 */
[----:B------:R-:W-:Y:S01]  /*52d0*/  FMUL.FTZ R15, R15, UR9 ;  /* 0x000000090f0f7c20 */ /* 0x000fe20008410000 */
[----:B------:R-:W-:Y:S01]  /*52e0*/  FMUL.FTZ R13, R13, UR9 ;  /* 0x000000090d0d7c20 */ /* 0x000fe20008410000 */
[----:B------:R-:W-:Y:S01]  /*52f0*/  FMUL.FTZ R16, R16, UR9 ;  /* 0x0000000910107c20 */ /* 0x000fe20008410000 */
[----:B------:R-:W-:Y:S01]  /*5300*/  FMUL.FTZ R18, R18, UR9 ;  /* 0x0000000912127c20 */ /* 0x000fe20008410000 */
[----:B------:R-:W-:Y:S01]  /*5310*/  FMUL.FTZ R17, R17, UR9 ;  /* 0x0000000911117c20 */ /* 0x000fe20008410000 */
[----:B------:R-:W-:Y:S04]  /*5320*/  FMUL.FTZ R19, R19, UR9 ;  /* 0x0000000913137c20 */ /* 0x000fe80008410000 */
[----:B------:R1:W-:Y:S10]  /*5330*/  MUFU.TANH R92, R12 ;  /* 0x0000000c005c7308 */ /* 0x0003f40000002400 */
[----:B------:R1:W-:Y:S10]  /*5340*/  MUFU.TANH R95, R14 ;  /* 0x0000000e005f7308 */ /* 0x0003f40000002400 */
[----:B------:R-:W3:Y:S01]  /*5350*/  MUFU.TANH R89, R8 ;  /* 0x0000000800597308 */ /* 0x000ee20000002400 */
[----:B-1----:R-:W3:Y:S09]  /*5360*/  LDL R12, [R1+0x84] ;  /* 0x00008400010c7983 */ /* 0x002ef20000100800 */
[----:B------:R-:W1:Y:S01]  /*5370*/  MUFU.TANH R98, R10 ;  /* 0x0000000a00627308 */ /* 0x000e620000002400 */
[----:B------:R-:W3:Y:S09]  /*5380*/  LDL R14, [R1+0x88] ;  /* 0x00008800010e7983 */ /* 0x000ef20000100800 */
[----:B------:R1:W-:Y:S10]  /*5390*/  MUFU.TANH R94, R15 ;  /* 0x0000000f005e7308 */ /* 0x0003f40000002400 */
[----:B------:R-:W3:Y:S10]  /*53a0*/  MUFU.TANH R97, R11 ;  /* 0x0000000b00617308 */ /* 0x000ef40000002400 */
[----:B------:R1:W3:Y:S02]  /*53b0*/  MUFU.TANH R86, R13 ;  /* 0x0000000d00567308 */ /* 0x0002e40000002400 */
[----:B-1----:R-:W3:Y:S08]  /*53c0*/  LDL R15, [R1+0x8c] ;  /* 0x00008c00010f7983 */ /* 0x002ef00000100800 */
[----:B------:R-:W1:Y:S10]  /*53d0*/  MUFU.TANH R85, R16 ;  /* 0x0000001000557308 */ /* 0x000e740000002400 */
[----:B------:R-:W-:Y:S01]  /*53e0*/  MUFU.TANH R93, R18 ;  /* 0x00000012005d7308 */ /* 0x000fe20000002400 */
[----:B------:R-:W3:Y:S09]  /*53f0*/  LDL R13, [R1+0x90] ;  /* 0x00009000010d7983 */ /* 0x000ef20000100800 */
[----:B------:R-:W1:Y:S10]  /*5400*/  MUFU.TANH R84, R17 ;  /* 0x0000001100547308 */ /* 0x000e740000002400 */
[----:B------:R-:W1:Y:S01]  /*5410*/  MUFU.TANH R87, R19 ;  /* 0x0000001300577308 */ /* 0x000e620000002400 */
[----:B--2---:R-:W-:Y:S01]  /*5420*/  @!P0 IADD3 R10, R72, 0x1, RZ ;  /* 0x00000001480a8810 */ /* 0x004fe20007ffe0ff */
[----:B----4-:R-:W-:Y:S01]  /*5430*/  FFMA.FTZ R4, R73, UR5, R90 ;  /* 0x0000000549047c23 */ /* 0x010fe2000801005a */
[----:B------:R-:W-:Y:S01]  /*5440*/  FFMA.FTZ R6, R74, UR5, R91 ;  /* 0x000000054a067c23 */ /* 0x000fe2000801005b */
[----:B------:R-:W-:Y:S04]  /*5450*/  @!P0 IADD3 R7, R77, UR15, RZ ;  /* 0x0000000f4d078c10 */ /* 0x000fe8000fffe0ff */
[----:B------:R-:W-:Y:S01]  /*5460*/  @!P0 VIMNMX R9, R7, UR10, PT ;  /* 0x0000000a07098c48 */ /* 0x000fe2000bfe0100 */
[C---:B---3--:R-:W-:Y:S01]  /*5470*/  FMUL.FTZ R5, R76.reuse, 1.4426950216293334961 ;  /* 0x3fb8aa3b4c057820 */ /* 0x048fe20000410000 */
[----:B------:R-:W-:Y:S02]  /*5480*/  FSETP.NEU.FTZ.AND P1, PT, R76, -INF , PT ;  /* 0xff8000004c00780b */ /* 0x000fe40003f3d000 */
[-C--:B------:R-:W-:Y:S02]  /*5490*/  @!P0 ISETP.GE.AND P2, PT, R72, R9.reuse, PT ;  /* 0x000000094800820c */ /* 0x080fe40003f46270 */
[----:B------:R-:W-:Y:S02]  /*54a0*/  FSEL R5, R5, RZ, P1 ;  /* 0x000000ff05057208 */ /* 0x000fe40000800000 */
[----:B------:R-:W-:Y:S02]  /*54b0*/  @!P0 FSEL R6, R6, -INF , !P2 ;  /* 0xff80000006068808 */ /* 0x000fe40005000000 */
[----:B------:R-:W-:Y:S02]  /*54c0*/  MOV R76, 0x8 ;  /* 0x00000008004c7802 */ /* 0x000fe40000000f00 */
[-C--:B------:R-:W-:Y:S01]  /*54d0*/  @!P0 ISETP.GE.AND P2, PT, R10, R9.reuse, PT ;  /* 0x000000090a00820c */ /* 0x080fe20003f46270 */
[--C-:B------:R-:W-:Y:S01]  /*54e0*/  FFMA.FTZ R8, R6, UR16, -R5.reuse ;  /* 0x0000001006087c23 */ /* 0x100fe20008010805 */
[----:B------:R-:W-:Y:S01]  /*54f0*/  @!P0 VIADDMNMX R6, R7, R76, UR10, PT ;  /* 0x0000000a07068e46 */ /* 0x000fe2000b80014c */
[C---:B------:R-:W-:Y:S01]  /*5500*/  FMUL.FTZ R7, R75.reuse, 1.4426950216293334961 ;  /* 0x3fb8aa3b4b077820 */ /* 0x040fe20000410000 */
[----:B------:R-:W-:Y:S01]  /*5510*/  @!P0 FSEL R4, R4, -INF , !P2 ;  /* 0xff80000004048808 */ /* 0x000fe20005000000 */
[----:B------:R2:W-:Y:S01]  /*5520*/  MUFU.EX2 R251, R8 ;  /* 0x0000000800fb7308 */ /* 0x0005e20000000800 */
[----:B------:R-:W-:Y:S02]  /*5530*/  FSETP.NEU.FTZ.AND P1, PT, R75, -INF , PT ;  /* 0xff8000004b00780b */ /* 0x000fe40003f3d000 */
[-C--:B------:R-:W-:Y:S01]  /*5540*/  @!P0 ISETP.GE.AND P2, PT, R72, R6.reuse, PT ;  /* 0x000000064800820c */ /* 0x080fe20003f46270 */
[----:B------:R-:W-:Y:S01]  /*5550*/  FFMA.FTZ R11, R4, UR16, -R5 ;  /* 0x00000010040b7c23 */ /* 0x000fe20008010805 */
[----:B------:R-:W-:Y:S01]  /*5560*/  FSEL R4, R7, RZ, P1 ;  /* 0x000000ff07047208 */ /* 0x000fe20000800000 */
[----:B------:R-:W-:Y:S01]  /*5570*/  FFMA.FTZ R7, R73, UR5, R96 ;  /* 0x0000000549077c23 */ /* 0x000fe20008010060 */
[-C--:B------:R-:W-:Y:S03]  /*5580*/  @!P0 ISETP.GE.AND P1, PT, R10, R6.reuse, PT ;  /* 0x000000060a00820c */ /* 0x080fe60003f26270 */
[----:B------:R3:W-:Y:S01]  /*5590*/  MUFU.EX2 R249, R11 ;  /* 0x0000000b00f97308 */ /* 0x0007e20000000800 */
[----:B------:R-:W-:Y:S02]  /*55a0*/  @!P0 IADD3 R10, R72, 0x8, RZ ;  /* 0x00000008480a8810 */ /* 0x000fe40007ffe0ff */
[----:B------:R-:W-:Y:S02]  /*55b0*/  @!P0 FSEL R7, R7, -INF , !P1 ;  /* 0xff80000007078808 */ /* 0x000fe40004800000 */
[-C--:B------:R-:W-:Y:S03]  /*55c0*/  @!P0 ISETP.GE.AND P1, PT, R10, R9.reuse, PT ;  /* 0x000000090a00820c */ /* 0x080fe60003f26270 */
[--C-:B------:R-:W-:Y:S01]  /*55d0*/  FFMA.FTZ R7, R7, UR16, -R4.reuse ;  /* 0x0000001007077c23 */ /* 0x100fe20008010804 */
[----:B--2---:R-:W-:Y:S03]  /*55e0*/  FFMA.FTZ R8, R74, UR5, R99 ;  /* 0x000000054a087c23 */ /* 0x004fe60008010063 */
[----:B------:R-:W-:Y:S02]  /*55f0*/  MUFU.EX2 R110, R7 ;  /* 0x00000007006e7308 */ /* 0x000fe40000000800 */
[----:B------:R-:W-:Y:S02]  /*5600*/  @!P0 FSEL R8, R8, -INF , !P2 ;  /* 0xff80000008088808 */ /* 0x000fe40005000000 */
[----:B---3--:R-:W-:Y:S03]  /*5610*/  @!P0 IADD3 R11, R72, 0x9, RZ ;  /* 0x00000009480b8810 */ /* 0x008fe60007ffe0ff */
[----:B------:R-:W-:Y:S04]  /*5620*/  FFMA.FTZ R8, R8, UR16, -R4 ;  /* 0x0000001008087c23 */ /* 0x000fe80008010804 */
[----:B------:R2:W-:Y:S02]  /*5630*/  MUFU.EX2 R111, R8 ;  /* 0x00000008006f7308 */ /* 0x0005e40000000800 */
[----:B--2---:R-:W-:Y:S05]  /*5640*/  FFMA.FTZ R8, R12, UR5, R89 ;  /* 0x000000050c087c23 */ /* 0x004fea0008010059 */
[----:B------:R-:W-:Y:S02]  /*5650*/  @!P0 FSEL R8, R8, -INF , !P1 ;  /* 0xff80000008088808 */ /* 0x000fe40004800000 */
[-C--:B------:R-:W-:Y:S01]  /*5660*/  @!P0 ISETP.GE.AND P1, PT, R11, R9.reuse, PT ;  /* 0x000000090b00820c */ /* 0x080fe20003f26270 */
[----:B------:R-:W-:Y:S02]  /*5670*/  FFMA.FTZ R7, R14, UR5, R88 ;  /* 0x000000050e077c23 */ /* 0x000fe40008010058 */
[--C-:B------:R-:W-:Y:S03]  /*5680*/  FFMA.FTZ R8, R8, UR16, -R5.reuse ;  /* 0x0000001008087c23 */ /* 0x100fe60008010805 */
[----:B------:R-:W-:Y:S01]  /*5690*/  @!P0 FSEL R7, R7, -INF , !P1 ;  /* 0xff80000007078808 */ /* 0x000fe20004800000 */
[----:B------:R2:W-:Y:S01]  /*56a0*/  MUFU.EX2 R248, R8 ;  /* 0x0000000800f87308 */ /* 0x0005e20000000800 */
[-C--:B------:R-:W-:Y:S02]  /*56b0*/  @!P0 ISETP.GE.AND P1, PT, R10, R6.reuse, PT ;  /* 0x000000060a00820c */ /* 0x080fe40003f26270 */
[----:B------:R-:W-:Y:S01]  /*56c0*/  @!P0 IADD3 R10, R72, 0x10, RZ ;  /* 0x00000010480a8810 */ /* 0x000fe20007ffe0ff */
[----:B------:R-:W-:Y:S06]  /*56d0*/  FFMA.FTZ R7, R7, UR16, -R5 ;  /* 0x0000001007077c23 */ /* 0x000fec0008010805 */
[----:B------:R3:W-:Y:S01]  /*56e0*/  MUFU.EX2 R246, R7 ;  /* 0x0000000700f67308 */ /* 0x0007e20000000800 */
[----:B--2---:R-:W-:Y:S02]  /*56f0*/  FFMA.FTZ R8, R12, UR5, R98 ;  /* 0x000000050c087c23 */ /* 0x004fe40008010062 */
[----:B------:R-:W1:Y:S03]  /*5700*/  LDL R12, [R1+0x94] ;  /* 0x00009400010c7983 */ /* 0x000e660000100800 */
[----:B------:R-:W-:Y:S02]  /*5710*/  @!P0 FSEL R8, R8, -INF , !P1 ;  /* 0xff80000008088808 */ /* 0x000fe40004800000 */
[-C--:B------:R-:W-:Y:S01]  /*5720*/  @!P0 ISETP.GE.AND P1, PT, R11, R6.reuse, PT ;  /* 0x000000060b00820c */ /* 0x080fe20003f26270 */
[----:B---3--:R-:W-:Y:S01]  /*5730*/  FFMA.FTZ R7, R14, UR5, R97 ;  /* 0x000000050e077c23 */ /* 0x008fe20008010061 */
[----:B------:R-:W-:Y:S01]  /*5740*/  @!P0 IADD3 R11, R72, 0x11, RZ ;  /* 0x00000011480b8810 */ /* 0x000fe20007ffe0ff */
[----:B------:R-:W2:Y:S01]  /*5750*/  LDL R14, [R1+0x98] ;  /* 0x00009800010e7983 */ /* 0x000ea20000100800 */
[--C-:B------:R-:W-:Y:S02]  /*5760*/  FFMA.FTZ R8, R8, UR16, -R4.reuse ;  /* 0x0000001008087c23 */ /* 0x100fe40008010804 */
[----:B------:R-:W-:Y:S02]  /*5770*/  @!P0 FSEL R7, R7, -INF , !P1 ;  /* 0xff80000007078808 */ /* 0x000fe40004800000 */
[----:B------:R3:W-:Y:S01]  /*5780*/  MUFU.EX2 R109, R8 ;  /* 0x00000008006d7308 */ /* 0x0007e20000000800 */
[-C--:B------:R-:W-:Y:S02]  /*5790*/  @!P0 ISETP.GE.AND P1, PT, R10, R9.reuse, PT ;  /* 0x000000090a00820c */ /* 0x080fe40003f26270 */
[----:B------:R-:W-:Y:S07]  /*57a0*/  FFMA.FTZ R7, R7, UR16, -R4 ;  /* 0x0000001007077c23 */ /* 0x000fee0008010804 */
[----:B------:R4:W-:Y:S01]  /*57b0*/  MUFU.EX2 R108, R7 ;  /* 0x00000007006c7308 */ /* 0x0009e20000000800 */
[----:B---3--:R-:W-:Y:S05]  /*57c0*/  FFMA.FTZ R8, R15, UR5, R92 ;  /* 0x000000050f087c23 */ /* 0x008fea000801005c */
[----:B------:R-:W-:Y:S02]  /*57d0*/  @!P0 FSEL R8, R8, -INF , !P1 ;  /* 0xff80000008088808 */ /* 0x000fe40004800000 */
[-C--:B------:R-:W-:Y:S01]  /*57e0*/  @!P0 ISETP.GE.AND P1, PT, R11, R9.reuse, PT ;  /* 0x000000090b00820c */ /* 0x080fe20003f26270 */
[----:B----4-:R-:W-:Y:S02]  /*57f0*/  FFMA.FTZ R7, R13, UR5, R86 ;  /* 0x000000050d077c23 */ /* 0x010fe40008010056 */
[--C-:B------:R-:W-:Y:S03]  /*5800*/  FFMA.FTZ R8, R8, UR16, -R5.reuse ;  /* 0x0000001008087c23 */ /* 0x100fe60008010805 */
[----:B------:R-:W-:Y:S01]  /*5810*/  @!P0 FSEL R7, R7, -INF , !P1 ;  /* 0xff80000007078808 */ /* 0x000fe20004800000 */
[----:B------:R3:W-:Y:S01]  /*5820*/  MUFU.EX2 R250, R8 ;  /* 0x0000000800fa7308 */ /* 0x0007e20000000800 */
[-C--:B------:R-:W-:Y:S02]  /*5830*/  @!P0 ISETP.GE.AND P1, PT, R10, R6.reuse, PT ;  /* 0x000000060a00820c */ /* 0x080fe40003f26270 */
[----:B------:R-:W-:Y:S01]  /*5840*/  @!P0 IADD3 R10, R72, 0x19, RZ ;  /* 0x00000019480a8810 */ /* 0x000fe20007ffe0ff */
[----:B------:R-:W-:Y:S06]  /*5850*/  FFMA.FTZ R7, R7, UR16, -R5 ;  /* 0x0000001007077c23 */ /* 0x000fec0008010805 */
[----:B------:R4:W2:Y:S01]  /*5860*/  MUFU.EX2 R247, R7 ;  /* 0x0000000700f77308 */ /* 0x0008a20000000800 */
[----:B---3--:R-:W-:Y:S05]  /*5870*/  FFMA.FTZ R8, R15, UR5, R95 ;  /* 0x000000050f087c23 */ /* 0x008fea000801005f */
[----:B------:R-:W-:Y:S02]  /*5880*/  @!P0 FSEL R8, R8, -INF , !P1 ;  /* 0xff80000008088808 */ /* 0x000fe40004800000 */
[-C--:B------:R-:W-:Y:S01]  /*5890*/  @!P0 ISETP.GE.AND P1, PT, R11, R6.reuse, PT ;  /* 0x000000060b00820c */ /* 0x080fe20003f26270 */
[----:B----4-:R-:W-:Y:S01]  /*58a0*/  FFMA.FTZ R7, R13, UR5, R94 ;  /* 0x000000050d077c23 */ /* 0x010fe2000801005e */
[----:B------:R-:W-:Y:S01]  /*58b0*/  @!P0 IADD3 R11, R72, 0x18, RZ ;  /* 0x00000018480b8810 */ /* 0x000fe20007ffe0ff */
[--C-:B------:R-:W-:Y:S01]  /*58c0*/  FFMA.FTZ R8, R8, UR16, -R4.reuse ;  /* 0x0000001008087c23 */ /* 0x100fe20008010804 */
[----:B------:R-:W3:Y:S02]  /*58d0*/  LDL R13, [R1+0x78] ;  /* 0x00007800010d7983 */ /* 0x000ee40000100800 */
[----:B------:R-:W-:Y:S01]  /*58e0*/  @!P0 FSEL R7, R7, -INF , !P1 ;  /* 0xff80000007078808 */ /* 0x000fe20004800000 */
[----:B------:R1:W-:Y:S01]  /*58f0*/  MUFU.EX2 R107, R8 ;  /* 0x00000008006b7308 */ /* 0x0003e20000000800 */
[CC--:B------:R-:W-:Y:S02]  /*5900*/  @!P0 ISETP.GE.AND P1, PT, R11.reuse, R9.reuse, PT ;  /* 0x000000090b00820c */ /* 0x0c0fe40003f26270 */
[-C--:B------:R-:W-:Y:S01]  /*5910*/  @!P0 ISETP.GE.AND P2, PT, R11, R6.reuse, PT ;  /* 0x000000060b00820c */ /* 0x080fe20003f46270 */
[----:B------:R-:W-:Y:S06]  /*5920*/  FFMA.FTZ R7, R7, UR16, -R4 ;  /* 0x0000001007077c23 */ /* 0x000fec0008010804 */
[----:B------:R2:W4:Y:S01]  /*5930*/  MUFU.EX2 R106, R7 ;  /* 0x00000007006a7308 */ /* 0x0005220000000800 */
[----:B-1----:R-:W-:Y:S05]  /*5940*/  FFMA.FTZ R8, R12, UR5, R85 ;  /* 0x000000050c087c23 */ /* 0x002fea0008010055 */
[----:B------:R-:W-:Y:S02]  /*5950*/  @!P0 FSEL R8, R8, -INF , !P1 ;  /* 0xff80000008088808 */ /* 0x000fe40004800000 */
[----:B------:R-:W-:Y:S01]  /*5960*/  @!P0 ISETP.GE.AND P1, PT, R10, R9, PT ;  /* 0x000000090a00820c */ /* 0x000fe20003f26270 */
[----:B--2---:R-:W-:Y:S02]  /*5970*/  FFMA.FTZ R7, R14, UR5, R84 ;  /* 0x000000050e077c23 */ /* 0x004fe40008010054 */
[----:B------:R-:W-:Y:S01]  /*5980*/  FFMA.FTZ R9, R8, UR16, -R5 ;  /* 0x0000001008097c23 */ /* 0x000fe20008010805 */
[----:B------:R-:W-:Y:S02]  /*5990*/  FFMA.FTZ R8, R12, UR5, R93 ;  /* 0x000000050c087c23 */ /* 0x000fe4000801005d */
[----:B------:R-:W2:Y:S01]  /*59a0*/  LDL R12, [R1+0x74] ;  /* 0x00007400010c7983 */ /* 0x000ea20000100800 */
[----:B------:R-:W-:Y:S01]  /*59b0*/  @!P0 FSEL R7, R7, -INF , !P1 ;  /* 0xff80000007078808 */ /* 0x000fe20004800000 */
[----:B------:R-:W-:Y:S01]  /*59c0*/  MUFU.EX2 R245, R9 ;  /* 0x0000000900f57308 */ /* 0x000fe20000000800 */
[----:B------:R-:W-:Y:S01]  /*59d0*/  @!P0 ISETP.GE.AND P1, PT, R10, R6, PT ;  /* 0x000000060a00820c */ /* 0x000fe20003f26270 */
[----:B------:R-:W-:Y:S01]  /*59e0*/  FFMA.FTZ R6, R14, UR5, R87 ;  /* 0x000000050e067c23 */ /* 0x000fe20008010057 */
[----:B------:R-:W-:Y:S01]  /*59f0*/  @!P0 FSEL R8, R8, -INF , !P2 ;  /* 0xff80000008088808 */ /* 0x000fe20005000000 */
[----:B------:R-:W-:Y:S01]  /*5a00*/  FFMA.FTZ R5, R7, UR16, -R5 ;  /* 0x0000001007057c23 */ /* 0x000fe20008010805 */
[----:B------:R-:W-:Y:S02]  /*5a10*/  F2FP.F16.F32.PACK_AB R7, R247, R250 ;  /* 0x000000faf707723e */ /* 0x000fe400000000ff */
[----:B------:R-:W-:Y:S01]  /*5a20*/  @!P0 FSEL R6, R6, -INF , !P1 ;  /* 0xff80000006068808 */ /* 0x000fe20004800000 */
[--C-:B------:R-:W-:Y:S02]  /*5a30*/  FFMA.FTZ R8, R8, UR16, -R4.reuse ;  /* 0x0000001008087c23 */ /* 0x100fe40008010804 */
[----:B------:R1:W4:Y:S02]  /*5a40*/  MUFU.EX2 R244, R5 ;  /* 0x0000000500f47308 */ /* 0x0003240000000800 */
[----:B------:R-:W-:Y:S01]  /*5a50*/  FFMA.FTZ R4, R6, UR16, -R4 ;  /* 0x0000001006047c23 */ /* 0x000fe20008010804 */
[----:B------:R-:W-:Y:S07]  /*5a60*/  F2FP.F16.F32.PACK_AB R6, R249, R251 ;  /* 0x000000fbf906723e */ /* 0x000fee00000000ff */
[----:B------:R4:W-:Y:S01]  /*5a70*/  MUFU.EX2 R104, R4 ;  /* 0x0000000400687308 */ /* 0x0009e20000000800 */
[----:B------:R4:W-:Y:S09]  /*5a80*/  STS [R103+0x14000], R6 ;  /* 0x0140000667007388 */ /* 0x0009f20000000800 */
[----:B------:R4:W3:Y:S01]  /*5a90*/  MUFU.EX2 R105, R8 ;  /* 0x0000000800697308 */ /* 0x0008e20000000800 */
[----:B-1----:R-:W-:Y:S05]  /*5aa0*/  F2FP.F16.F32.PACK_AB R5, R110, R111 ;  /* 0x0000006f6e05723e */ /* 0x002fea00000000ff */
[----:B------:R1:W-:Y:S01]  /*5ab0*/  STS [R103+0x14400], R5 ;  /* 0x0144000567007388 */ /* 0x0003e20000000800 */
[----:B----4-:R-:W-:Y:S05]  /*5ac0*/  F2FP.F16.F32.PACK_AB R4, R246, R248 ;  /* 0x000000f8f604723e */ /* 0x010fea00000000ff */
[----:B------:R4:W-:Y:S01]  /*5ad0*/  STS [R102+0x14000], R4 ;  /* 0x0140000466007388 */ /* 0x0009e20000000800 */
[----:B------:R-:W-:Y:S02]  /*5ae0*/  F2FP.F16.F32.PACK_AB R8, R108, R109 ;  /* 0x0000006d6c08723e */ /* 0x000fe400000000ff */
[----:B------:R-:W-:Y:S03]  /*5af0*/  F2FP.F16.F32.PACK_AB R6, R106, R107 ;  /* 0x0000006b6a06723e */ /* 0x000fe600000000ff */
[----:B------:R-:W-:Y:S04]  /*5b00*/  STS [R102+0x14400], R8 ;  /* 0x0144000866007388 */ /* 0x000fe80000000800 */
[----:B------:R-:W-:Y:S04]  /*5b10*/  STS [R101+0x14000], R7 ;  /* 0x0140000765007388 */ /* 0x000fe80000000800 */
[----:B------:R-:W-:Y:S01]  /*5b20*/  STS [R101+0x14400], R6 ;  /* 0x0144000665007388 */ /* 0x000fe20000000800 */
[----:B-1----:R-:W-:Y:S02]  /*5b30*/  F2FP.F16.F32.PACK_AB R5, R244, R245 ;  /* 0x000000f5f405723e */ /* 0x002fe400000000ff */
[----:B---3--:R-:W-:Y:S03]  /*5b40*/  IADD3 R82, P0, R13, UR14, RZ ;  /* 0x0000000e0d527c10 */ /* 0x008fe6000ff1e0ff */
[----:B------:R-:W-:Y:S01]  /*5b50*/  STS [R100+0x14000], R5 ;  /* 0x0140000564007388 */ /* 0x000fe20000000800 */
[----:B----4-:R-:W-:Y:S05]  /*5b60*/  F2FP.F16.F32.PACK_AB R4, R104, R105 ;  /* 0x000000696804723e */ /* 0x010fea00000000ff */
[----:B------:R-:W-:Y:S04]  /*5b70*/  STS [R100+0x14400], R4 ;  /* 0x0144000464007388 */ /* 0x000fe80000000800 */
[----:B------:R-:W1:Y:S04]  /*5b80*/  LDSM.16.M88.4 R16, [R115+0x6000] ;  /* 0x006000007310783b */ /* 0x000e680000000200 */
[----:B------:R-:W3:Y:S04]  /*5b90*/  LDSM.16.M88.4 R68, [R114+0x6000] ;  /* 0x006000007244783b */ /* 0x000ee80000000200 */
[----:B------:R-:W4:Y:S04]  /*5ba0*/  LDSM.16.M88.4 R72, [R113+0x6000] ;  /* 0x006000007148783b */ /* 0x000f280000000200 */
[----:B------:R-:W4:Y:S01]  /*5bb0*/  LDSM.16.M88.4 R76, [R112+0x6000] ;  /* 0x00600000704c783b */ /* 0x000f220000000200 */
[C---:B-1----:R-:W-:Y:S06]  /*5bc0*/  HMMA.16816.F32 R4, R16.reuse, R148, RZ ;  /* 0x000000941004723c */ /* 0x042fec00000018ff */
[C---:B------:R-:W-:Y:S01]  /*5bd0*/  HMMA.16816.F32 R8, R16.reuse, R150, RZ ;  /* 0x000000961008723c */ /* 0x040fe200000018ff */
[----:B--2---:R-:W-:Y:S05]  /*5be0*/  IADD3.X R83, R12, UR13, RZ, P0, !PT ;  /* 0x0000000d0c537c10 */ /* 0x004fea00087fe4ff */
[C---:B------:R-:W-:Y:S01]  /*5bf0*/  HMMA.16816.F32 R12, R16.reuse, R152, RZ ;  /* 0x00000098100c723c */ /* 0x040fe200000018ff */
[----:B------:R-:W-:Y:S01]  /*5c00*/  PLOP3.LUT P0, PT, PT, PT, UP0, 0x80, 0x0 ;  /* 0x000000000000781c */ /* 0x000fe20003f0f008 */
[----:B------:R-:W2:Y:S04]  /*5c10*/  LDG.E R81, desc[UR6][R82.64] ;  /* 0x0000000652517981 */ /* 0x000ea8000c1e1900 */
[----:B------:R-:W-:Y:S01]  /*5c20*/  HMMA.16816.F32 R16, R16, R154, RZ ;  /* 0x0000009a1010723c */ /* 0x000fe200000018ff */
[----:B------:R-:W2:Y:S05]  /*5c30*/  LDG.E R80, desc[UR6][R82.64+0x20] ;  /* 0x0000200652507981 */ /* 0x000eaa000c1e1900 */
[C---:B---3--:R-:W-:Y:S06]  /*5c40*/  HMMA.16816.F32 R4, R68.reuse, R156, R4 ;  /* 0x0000009c4404723c */ /* 0x048fec0000001804 */
[C---:B------:R-:W-:Y:S06]  /*5c50*/  HMMA.16816.F32 R8, R68.reuse, R158, R8 ;  /* 0x0000009e4408723c */ /* 0x040fec0000001808 */
[C---:B------:R-:W-:Y:S06]  /*5c60*/  HMMA.16816.F32 R12, R68.reuse, R160, R12 ;  /* 0x000000a0440c723c */ /* 0x040fec000000180c */
[----:B------:R-:W-:Y:S01]  /*5c70*/  HMMA.16816.F32 R16, R68, R162, R16 ;  /* 0x000000a24410723c */ /* 0x000fe20000001810 */
[----:B------:R-:W1:Y:S05]  /*5c80*/  LDSM.16.M88.4 R68, [R115+0x8000] ;  /* 0x008000007344783b */ /* 0x000e6a0000000200 */
[C---:B----4-:R-:W-:Y:S06]  /*5c90*/  HMMA.16816.F32 R4, R72.reuse, R164, R4 ;  /* 0x000000a44804723c */ /* 0x050fec0000001804 */
        /* <DEDUP_REMOVED lines=18> */
[----:B------:R3:W1:Y:S05]  /*5dc0*/  LDSM.16.M88.4 R72, [R115+0xa000] ;  /* 0x00a000007348783b */ /* 0x00066a0000000200 */
[C---:B----4-:R-:W-:Y:S06]  /*5dd0*/  HMMA.16816.F32 R4, R76.reuse, R196, R4 ;  /* 0x000000c44c04723c */ /* 0x050fec0000001804 */
[C---:B------:R-:W-:Y:S06]  /*5de0*/  HMMA.16816.F32 R8, R76.reuse, R198, R8 ;  /* 0x000000c64c08723c */ /* 0x040fec0000001808 */
[C---:B------:R-:W-:Y:S06]  /*5df0*/  HMMA.16816.F32 R12, R76.reuse, R200, R12 ;  /* 0x000000c84c0c723c */ /* 0x040fec000000180c */
[----:B------:R-:W-:Y:S01]  /*5e00*/  HMMA.16816.F32 R16, R76, R202, R16 ;  /* 0x000000ca4c10723c */ /* 0x000fe20000001810 */
[----:B------:R4:W4:Y:S04]  /*5e10*/  LDSM.16.M88.4 R76, [R114+0xa000] ;  /* 0x00a00000724c783b */ /* 0x0009280000000200 */
[----:B---3-5:R3:W5:Y:S01]  /*5e20*/  LDL.LU R115, [R1+0xe8] ;  /* 0x0000e80001737983 */ /* 0x0287620000300800 */
[C---:B-1----:R-:W-:Y:S06]  /*5e30*/  HMMA.16816.F32 R4, R68.reuse, R204, R4 ;  /* 0x000000cc4404723c */ /* 0x042fec0000001804 */
[C---:B------:R-:W-:Y:S06]  /*5e40*/  HMMA.16816.F32 R8, R68.reuse, R206, R8 ;  /* 0x000000ce4408723c */ /* 0x040fec0000001808 */
[C---:B------:R-:W-:Y:S06]  /*5e50*/  HMMA.16816.F32 R12, R68.reuse, R208, R12 ;  /* 0x000000d0440c723c */ /* 0x040fec000000180c */
[----:B------:R-:W-:Y:S01]  /*5e60*/  HMMA.16816.F32 R16, R68, R210, R16 ;  /* 0x000000d24410723c */ /* 0x000fe20000001810 */
[----:B------:R1:W3:Y:S04]  /*5e70*/  LDSM.16.M88.4 R68, [R113+0xa000] ;  /* 0x00a000007144783b */ /* 0x0002e80000000200 */
[----:B----4-:R4:W5:Y:S01]  /*5e80*/  LDL.LU R114, [R1+0xe4] ;  /* 0x0000e40001727983 */ /* 0x0109620000300800 */
[C---:B------:R-:W-:Y:S06]  /*5e90*/  HMMA.16816.F32 R4, R72.reuse, R212, R4 ;  /* 0x000000d44804723c */ /* 0x040fec0000001804 */
        /* <DEDUP_REMOVED lines=10> */
[C---:B---3--:R-:W-:Y:S06]  /*5f40*/  HMMA.16816.F32 R4, R68.reuse, R228, R4 ;  /* 0x000000e44404723c */ /* 0x048fec0000001804 */
[C---:B------:R-:W-:Y:S06]  /*5f50*/  HMMA.16816.F32 R8, R68.reuse, R230, R8 ;  /* 0x000000e64408723c */ /* 0x040fec0000001808 */
[C---:B------:R-:W-:Y:S06]  /*5f60*/  HMMA.16816.F32 R12, R68.reuse, R232, R12 ;  /* 0x000000e8440c723c */ /* 0x040fec000000180c */
[----:B------:R-:W-:Y:S06]  /*5f70*/  HMMA.16816.F32 R16, R68, R234, R16 ;  /* 0x000000ea4410723c */ /* 0x000fec0000001810 */
[C---:B------:R-:W-:Y:S06]  /*5f80*/  HMMA.16816.F32 R4, R72.reuse, R236, R4 ;  /* 0x000000ec4804723c */ /* 0x040fec0000001804 */
[C---:B------:R-:W-:Y:S06]  /*5f90*/  HMMA.16816.F32 R8, R72.reuse, R238, R8 ;  /* 0x000000ee4808723c */ /* 0x040fec0000001808 */
[C---:B------:R-:W-:Y:S06]  /*5fa0*/  HMMA.16816.F32 R12, R72.reuse, R240, R12 ;  /* 0x000000f0480c723c */ /* 0x040fec000000180c */
[----:B------:R-:W-:Y:S06]  /*5fb0*/  HMMA.16816.F32 R16, R72, R242, R16 ;  /* 0x000000f24810723c */ /* 0x000fec0000001810 */
[C---:B--2---:R-:W-:Y:S01]  /*5fc0*/  FADD.FTZ R4, -R81.reuse, R4 ;  /* 0x0000000451047221 */ /* 0x044fe20000010100 */
[C---:B------:R-:W-:Y:S05]  /*5fd0*/  FADD.FTZ R5, -R81.reuse, R5 ;  /* 0x0000000551057221 */ /* 0x040fea0000010100 */
[C---:B------:R-:W-:Y:S01]  /*5fe0*/  FADD.FTZ R70, -R81.reuse, R8 ;  /* 0x0000000851467221 */ /* 0x040fe20000010100 */
[----:B------:R-:W-:Y:S01]  /*5ff0*/  FADD.FTZ R9, -R81, R9 ;  /* 0x0000000951097221 */ /* 0x000fe20000010100 */
[----:B------:R-:W-:Y:S01]  /*6000*/  FMUL.FTZ R68, R251, R4 ;  /* 0x00000004fb447220 */ /* 0x000fe20000410000 */
[----:B------:R-:W-:Y:S01]  /*6010*/  FFMA.FTZ R4, -R91, R91, 1 ;  /* 0x3f8000005b047423 */ /* 0x000fe2000001015b */
[----:B------:R-:W-:Y:S01]  /*6020*/  FMUL.FTZ R69, R249, R5 ;  /* 0x00000005f9457220 */ /* 0x000fe20000410000 */
[----:B------:R-:W-:Y:S01]  /*6030*/  FFMA.FTZ R5, -R90, R90, 1 ;  /* 0x3f8000005a057423 */ /* 0x000fe2000001015a */
[----:B------:R-:W-:Y:S01]  /*6040*/  FMUL.FTZ R71, R246, R9 ;  /* 0x00000009f6477220 */ /* 0x000fe20000410000 */
[----:B------:R-:W-:Y:S01]  /*6050*/  FMUL.FTZ R8, R4, UR9 ;  /* 0x0000000904087c20 */ /* 0x000fe20008410000 */
[----:B------:R-:W-:Y:S01]  /*6060*/  FFMA.FTZ R9, -R88, R88, 1 ;  /* 0x3f80000058097423 */ /* 0x000fe20000010158 */
[----:B------:R-:W-:Y:S01]  /*6070*/  FMUL.FTZ R4, R5, UR9 ;  /* 0x0000000905047c20 */ /* 0x000fe20008410000 */
[----:B------:R-:W-:Y:S01]  /*6080*/  FFMA.FTZ R5, -R89, R89, 1 ;  /* 0x3f80000059057423 */ /* 0x000fe20000010159 */
[----:B------:R-:W-:Y:S01]  /*6090*/  FMUL.FTZ R8, R8, R68 ;  /* 0x0000004408087220 */ /* 0x000fe20000410000 */
[C---:B------:R-:W-:Y:S01]  /*60a0*/  FADD.FTZ R12, -R81.reuse, R12 ;  /* 0x0000000c510c7221 */ /* 0x040fe20000010100 */
[----:B------:R-:W-:Y:S01]  /*60b0*/  FMUL.FTZ R4, R4, R69 ;  /* 0x0000004504047220 */ /* 0x000fe20000410000 */
[C---:B------:R-:W-:Y:S01]  /*60c0*/  FADD.FTZ R16, -R81.reuse, R16 ;  /* 0x0000001051107221 */ /* 0x040fe20000010100 */
[----:B------:R-:W-:Y:S01]  /*60d0*/  FMUL.FTZ R70, R248, R70 ;  /* 0x00000046f8467220 */ /* 0x000fe20000410000 */
[----:B------:R-:W-:Y:S01]  /*60e0*/  FADD.FTZ R69, -R81, R17 ;  /* 0x0000001151457221 */ /* 0x000fe20000010100 */
[----:B------:R-:W-:Y:S01]  /*60f0*/  FMUL.FTZ R5, R5, UR9 ;  /* 0x0000000905057c20 */ /* 0x000fe20008410000 */
[----:B------:R-:W-:Y:S01]  /*6100*/  F2FP.F16.F32.PACK_AB R4, R4, R8 ;  /* 0x000000080404723e */ /* 0x000fe200000000ff */
[----:B------:R-:W-:Y:S01]  /*6110*/  FMUL.FTZ R9, R9, UR9 ;  /* 0x0000000909097c20 */ /* 0x000fe20008410000 */
[----:B------:R-:W-:Y:S01]  /*6120*/  FMUL.FTZ R68, R245, R16 ;  /* 0x00000010f5447220 */ /* 0x000fe20000410000 */
[----:B------:R-:W-:Y:S01]  /*6130*/  FMUL.FTZ R17, R250, R12 ;  /* 0x0000000cfa117220 */ /* 0x000fe20000410000 */
[----:B------:R-:W-:Y:S01]  /*6140*/  FFMA.FTZ R12, -R85, R85, 1 ;  /* 0x3f800000550c7423 */ /* 0x000fe20000010155 */
[----:B------:R2:W-:Y:S01]  /*6150*/  STS [R103+0x12000], R4 ;  /* 0x0120000467007388 */ /* 0x0005e20000000800 */
        /* <DEDUP_REMOVED lines=13> */
[C---:B------:R-:W-:Y:S01]  /*6230*/  FADD.FTZ R6, -R80.reuse, R6 ;  /* 0x0000000650067221 */ /* 0x040fe20000010100 */
[----:B------:R-:W-:Y:S01]  /*6240*/  FADD.FTZ R16, -R80, R10 ;  /* 0x0000000a50107221 */ /* 0x000fe20000010100 */
[----:B------:R-:W-:Y:S01]  /*6250*/  FMUL.FTZ R13, R13, UR9 ;  /* 0x000000090d0d7c20 */ /* 0x000fe20008410000 */
[----:B------:R-:W-:Y:S01]  /*6260*/  FMUL.FTZ R8, R8, UR9 ;  /* 0x0000000908087c20 */ /* 0x000fe20008410000 */
[----:B------:R-:W-:Y:S01]  /*6270*/  FMUL.FTZ R6, R111, R6 ;  /* 0x000000066f067220 */ /* 0x000fe20000410000 */
[----:B------:R-:W-:Y:S01]  /*6280*/  FADD.FTZ R14, -R80, R14 ;  /* 0x0000000e500e7221 */ /* 0x000fe20000010100 */
[----:B------:R-:W-:Y:S01]  /*6290*/  FMUL.FTZ R13, R13, R17 ;  /* 0x000000110d0d7220 */ /* 0x000fe20000410000 */
[----:B------:R-:W-:Y:S01]  /*62a0*/  FMUL.FTZ R8, R8, R72 ;  /* 0x0000004808087220 */ /* 0x000fe20000410000 */
[C---:B------:R-:W-:Y:S01]  /*62b0*/  FADD.FTZ R15, -R80.reuse, R15 ;  /* 0x0000000f500f7221 */ /* 0x040fe20000010100 */
[C---:B------:R-:W-:Y:S01]  /*62c0*/  FADD.FTZ R18, -R80.reuse, R18 ;  /* 0x0000001250127221 */ /* 0x040fe20000010100 */
        /* <DEDUP_REMOVED lines=19> */
[----:B------:R-:W-:Y:S01]  /*6400*/  FFMA.FTZ R12, -R87, R87, 1 ;  /* 0x3f800000570c7423 */ /* 0x000fe20000010157 */
        /* <DEDUP_REMOVED lines=12> */
[----:B------:R-:W-:Y:S01]  /*64d0*/  FMUL.FTZ R11, R11, R16 ;  /* 0x000000100b0b7220 */ /* 0x000fe20000410000 */
[----:B------:R-:W-:Y:S01]  /*64e0*/  FMUL.FTZ R10, R10, R17 ;  /* 0x000000110a0a7220 */ /* 0x000fe20000410000 */
[----:B------:R-:W-:Y:S01]  /*64f0*/  FMUL.FTZ R14, R105, R18 ;  /* 0x00000012690e7220 */ /* 0x000fe20000410000 */
[----:B------:R-:W-:Y:S01]  /*6500*/  FMUL.FTZ R15, R104, R19 ;  /* 0x00000013680f7220 */ /* 0x000fe20000410000 */
[----:B------:R-:W-:Y:S01]  /*6510*/  STS [R102+0x12400], R6 ;  /* 0x0124000666007388 */ /* 0x000fe20000000800 */
        /* <DEDUP_REMOVED lines=149> */
.L_x_484:
        /* <DEDUP_REMOVED lines=430> */
.L_x_485:
        /* <DEDUP_REMOVED lines=176> */
.L_x_487:
        /* <DEDUP_REMOVED lines=19> */
.L_x_488:
        /* <DEDUP_REMOVED lines=53> */
.L_x_490:
[----:B------:R-:W-:Y:S05]  /*98d0*/  BSYNC B0 ;  /* 0x0000000000007941 */ /* 0x000fea0003800000 */
.L_x_489:
        /* <DEDUP_REMOVED lines=20> */
.L_x_492:
[----:B------:R-:W-:Y:S05]  /*9a20*/  BSYNC B0 ;  /* 0x0000000000007941 */ /* 0x000fea0003800000 */
.L_x_491:
        /* <DEDUP_REMOVED lines=35> */
.L_x_494:
[----:B------:R-:W-:Y:S05]  /*9c60*/  BSYNC B0 ;  /* 0x0000000000007941 */ /* 0x000fea0003800000 */
.L_x_493:
        /* <DEDUP_REMOVED lines=19> */
.L_x_467:
[----:B------:R-:W-:Y:S05]  /*9da0*/  BSYNC B1 ;  /* 0x0000000000017941 */ /* 0x000fea0003800000 */
.L_x_453:
        /* <DEDUP_REMOVED lines=8> */
.L_x_495:
[----:B------:R-:W-:Y:S05]  /*9e30*/  EXIT ;  /* 0x000000000000794d */ /* 0x000fea0003800000 */
.L_x_497:
        /* <DEDUP_REMOVED lines=12> */
.L_x_814:


//--------------------- .text._ZN5flash25flash_bwd_dot_do_o_kernelILb0E23Flash_bwd_kernel_traitsILi192ELi64ELi64ELi8ELi4ELi2ELi2ELb1ELb1EN7cutlass6half_tE19Flash_kernel_traitsILi192ELi64ELi64ELi8ES3_EEEEvNS_16Flash_bwd_paramsE --------------------------
	.section	.text._ZN5flash25flash_bwd_dot_do_o_kernelILb0E23Flash_bwd_kernel_traitsILi192ELi64ELi64ELi8ELi4ELi2ELi2ELb1ELb1EN7cutlass6half_tE19Flash_kernel_traitsILi192ELi64ELi64ELi8ES3_EEEEvNS_16Flash_bwd_paramsE,"ax",@progbits
	.align	128
        .global         _ZN5flash25flash_bwd_dot_do_o_kernelILb0E23Flash_bwd_kernel_traitsILi192ELi64ELi64ELi8ELi4ELi2ELi2ELb1ELb1EN7cutlass6half_tE19Flash_kernel_traitsILi192ELi64ELi64ELi8ES3_EEEEvNS_16Flash_bwd_paramsE
        .type           _ZN5flash25flash_bwd_dot_do_o_kernelILb0E23Flash_bwd_kernel_traitsILi192ELi64ELi64ELi8ELi4ELi2ELi2ELb1ELb1EN7cutlass6half_tE19Flash_kernel_traitsILi192ELi64ELi64ELi8ES3_EEEEvNS_16Flash_bwd_paramsE,@function
        .size           _ZN5flash25flash_bwd_dot_do_o_kernelILb0E23Flash_bwd_kernel_traitsILi192ELi64ELi64ELi8ELi4ELi2ELi2ELb1ELb1EN7cutlass6half_tE19Flash_kernel_traitsILi192ELi64ELi64ELi8ES3_EEEEvNS_16Flash_bwd_paramsE,(.L_x_815 - _ZN5flash25flash_bwd_dot_do_o_kernelILb0E23Flash_bwd_kernel_traitsILi192ELi64ELi64ELi8ELi4ELi2ELi2ELb1ELb1EN7cutlass6half_tE19Flash_kernel_traitsILi192ELi64ELi64ELi8ES3_EEEEvNS_16Flash_bwd_paramsE)
        .other          _ZN5flash25flash_bwd_dot_do_o_kernelILb0E23Flash_bwd_kernel_traitsILi192ELi64ELi64ELi8ELi4ELi2ELi2ELb1ELb1EN7cutlass6half_tE19Flash_kernel_traitsILi192ELi64ELi64ELi8ES3_EEEEvNS_16Flash_bwd_paramsE,@"STO_CUDA_ENTRY STV_DEFAULT"
_ZN5flash25flash_bwd_dot_do_o_kernelILb0E23Flash_bwd_kernel_traitsILi192ELi64ELi64ELi8ELi4ELi2ELi2ELb1ELb1EN7cutlass6half_tE19Flash_kernel_traitsILi192ELi64ELi64ELi8ES3_EEEEvNS_16Flash_bwd_paramsE:
.text._ZN5flash25flash_bwd_dot_do_o_kernelILb0E23Flash_bwd_kernel_traitsILi192ELi64ELi64ELi8ELi4ELi2ELi2ELb1ELb1EN7cutlass6half_tE19Flash_kernel_traitsILi192ELi64ELi64ELi8ES3_EEEEvNS_16Flash_bwd_paramsE:
        /* <DEDUP_REMOVED lines=11> */
[----:B------:R-:W0:Y:S02]  /*00b0*/  S2UR UR4, SR_CTAID.X ;  /* 0x00000000000479c3 */ /* 0x000e240000002500 */
[----:B0-----:R-:W-:Y:S01]  /*00c0*/  USHF.L.U32 UR4, UR4, 0x6, URZ ;  /* 0x0000000604047899 */ /* 0x001fe2000800063f */
[----:B--2---:R-:W-:-:S06]  /*00d0*/  @P0 IADD3 R0, R0, -R9, RZ ;  /* 0x8000000900000210 */ /* 0x004fcc0007ffe0ff */
[----:B------:R-:W0:Y:S02]  /*00e0*/  @!P0 LDC R0, c[0x0][0x2c4] ;  /* 0x0000b100ff008b82 */ /* 0x000e240000000800 */
[----:B0-----:R-:W-:-:S13]  /*00f0*/  ISETP.GT.AND P0, PT, R0, UR4, PT ;  /* 0x0000000400007c0c */ /* 0x001fda000bf04270 */
[----:B------:R-:W-:Y:S05]  /*0100*/  @!P0 EXIT ;  /* 0x000000000000894d */ /* 0x000fea0003800000 */
[----:B------:R-:W-:Y:S01]  /*0110*/  ISETP.NE.AND P1, PT, R9, -0x1, PT ;  /* 0xffffffff0900780c */ /* 0x000fe20003f25270 */
[----:B------:R-:W0:Y:S01]  /*0120*/  S2R R37, SR_TID.X ;  /* 0x0000000000257919 */ /* 0x000e220000002100 */
[----:B------:R-:W-:Y:S01]  /*0130*/  ULDC.U8 UR8, c[0x0][0x3d8] ;  /* 0x0000f60000087ab9 */ /* 0x000fe20000000000 */
[----:B------:R-:W1:Y:S01]  /*0140*/  S2UR UR5, SR_CTAID.Z ;  /* 0x00000000000579c3 */ /* 0x000e620000002700 */
[----:B------:R-:W-:-:S09]  /*0150*/  ISETP.NE.AND P0, PT, RZ, UR8, PT ;  /* 0x00000008ff007c0c */ /* 0x000fd2000bf05270 */
[----:B------:R-:W2:Y:S01]  /*0160*/  @!P1 LDC.64 R12, c[0x0][0x418] ;  /* 0x00010600ff0c9b82 */ /* 0x000ea20000000a00 */
[--C-:B------:R-:W-:Y:S02]  /*0170*/  @!P1 SHF.R.S32.HI R3, RZ, 0x1f, R7.reuse ;  /* 0x0000001fff039819 */ /* 0x100fe40000011407 */
[----:B------:R-:W-:-:S05]  /*0180*/  @!P1 SHF.R.S32.HI R5, RZ, 0x1f, R7 ;  /* 0x0000001fff059819 */ /* 0x000fca0000011407 */
[----:B------:R-:W3:Y:S08]  /*0190*/  @P1 LDC.64 R10, c[0x0][0x420] ;  /* 0x00010800ff0a1b82 */ /* 0x000ef00000000a00 */
[----:B------:R-:W4:Y:S08]  /*01a0*/  @!P1 LDC.64 R14, c[0x0][0x290] ;  /* 0x0000a400ff0e9b82 */ /* 0x000f300000000a00 */
[----:B------:R-:W5:Y:S01]  /*01b0*/  @P1 LDC.64 R48, c[0x0][0x298] ;  /* 0x0000a600ff301b82 */ /* 0x000f620000000a00 */
[----:B--2---:R-:W-:-:S04]  /*01c0*/  @!P1 IMAD R4, R3, R12, RZ ;  /* 0x0000000c03049224 */ /* 0x004fc800078e02ff */
[----:B------:R-:W-:Y:S02]  /*01d0*/  @!P1 IMAD R13, R7, R13, R4 ;  /* 0x0000000d070d9224 */ /* 0x000fe400078e0204 */
[----:B---3--:R-:W-:-:S04]  /*01e0*/  @P1 IMAD.WIDE.U32 R2, R9, R10, RZ ;  /* 0x0000000a09021225 */ /* 0x008fc800078e00ff */
[----:B------:R-:W-:Y:S01]  /*01f0*/  @P1 IMAD R11, R9, R11, R3 ;  /* 0x0000000b090b1224 */ /* 0x000fe200078e0203 */
[----:B------:R-:W-:Y:S01]  /*0200*/  @P1 MOV R31, R2 ;  /* 0x00000002001f1202 */ /* 0x000fe20000000f00 */
[----:B------:R-:W-:-:S04]  /*0210*/  @!P1 IMAD.WIDE.U32 R2, R7, R12, RZ ;  /* 0x0000000c07029225 */ /* 0x000fc800078e00ff */
[-C--:B----4-:R-:W-:Y:S01]  /*0220*/  @!P1 IMAD R6, R5, R14.reuse, RZ ;  /* 0x0000000e05069224 */ /* 0x090fe200078e02ff */
[----:B------:R-:W-:Y:S01]  /*0230*/  @!P1 IADD3 R11, R3, R13, RZ ;  /* 0x0000000d030b9210 */ /* 0x000fe20007ffe0ff */
[----:B------:R-:W-:Y:S01]  /*0240*/  @!P1 IMAD.WIDE.U32 R4, R7, R14, RZ ;  /* 0x0000000e07049225 */ /* 0x000fe200078e00ff */
[----:B------:R-:W-:-:S03]  /*0250*/  @!P1 MOV R31, R2 ;  /* 0x00000002001f9202 */ /* 0x000fc60000000f00 */
[----:B------:R-:W-:Y:S02]  /*0260*/  @!P1 IMAD R15, R7, R15, R6 ;  /* 0x0000000f070f9224 */ /* 0x000fe400078e0206 */
[----:B-----5:R-:W-:Y:S01]  /*0270*/  @P1 IMAD.WIDE.U32 R54, R9, R48, RZ ;  /* 0x0000003009361225 */ /* 0x020fe200078e00ff */
[----:B------:R-:W-:-:S03]  /*0280*/  @!P1 MOV R54, R4 ;  /* 0x0000000400369202 */ /* 0x000fc60000000f00 */
[----:B------:R-:W-:Y:S01]  /*0290*/  @P1 IMAD R49, R9, R49, R55 ;  /* 0x0000003109311224 */ /* 0x000fe200078e0237 */
[----:B------:R-:W-:Y:S01]  /*02a0*/  @!P1 IADD3 R49, R5, R15, RZ ;  /* 0x0000000f05319210 */ /* 0x000fe20007ffe0ff */
[----:B01----:R-:W-:Y:S06]  /*02b0*/  @!P0 BRA `(.L_x_498) ;  /* 0x0000000000208947 */ /* 0x003fec0003800000 */
[----:B------:R-:W0:Y:S08]  /*02c0*/  LDC R2, c[0x0][0x2d4] ;  /* 0x0000b500ff027b82 */ /* 0x000e300000000800 */
[----:B------:R-:W1:Y:S08]  /*02d0*/  LDC R46, c[0x0][0x2c0] ;  /* 0x0000b000ff2e7b82 */ /* 0x000e700000000800 */
[----:B------:R-:W1:Y:S01]  /*02e0*/  LDC R3, c[0x0][0x2e4] ;  /* 0x0000b900ff037b82 */ /* 0x000e620000000800 */
[----:B0-----:R-:W-:Y:S01]  /*02f0*/  @!P1 IMAD R9, R7, R2, RZ ;  /* 0x0000000207099224 */ /* 0x001fe200078e02ff */
[----:B-1----:R-:W-:-:S04]  /*0300*/  LEA R46, R46, R3, 0x7 ;  /* 0x000000032e2e7211 */ /* 0x002fc800078e38ff */
[----:B------:R-:W-:-:S05]  /*0310*/  LEA R3, R7, R9, 0x7 ;  /* 0x0000000907037211 */ /* 0x000fca00078e38ff */
[----:B------:R-:W-:Y:S01]  /*0320*/  IMAD R46, R46, UR5, R3 ;  /* 0x000000052e2e7c24 */ /* 0x000fe2000f8e0203 */
[----:B------:R-:W-:Y:S06]  /*0330*/  BRA `(.L_x_499) ;  /* 0x0000000000107947 */ /* 0x000fec0003800000 */
.L_x_498:
[----:B------:R-:W0:Y:S08]  /*0340*/  LDC R46, c[0x0][0x270] ;  /* 0x00009c00ff2e7b82 */ /* 0x000e300000000800 */
[----:B------:R-:W1:Y:S01]  /*0350*/  LDC R3, c[0x0][0x2d4] ;  /* 0x0000b500ff037b82 */ /* 0x000e620000000800 */
[----:B0-----:R-:W-:-:S04]  /*0360*/  IMAD R46, R7, R46, UR5 ;  /* 0x00000005072e7e24 */ /* 0x001fc8000f8e022e */
[----:B-1----:R-:W-:-:S07]  /*0370*/  IMAD R46, R46, R3, RZ ;  /* 0x000000032e2e7224 */ /* 0x002fce00078e02ff */
.L_x_499:
[----:B------:R-:W-:Y:S01]  /*0380*/  SHF.R.S32.HI R2, RZ, 0x1f, R37 ;  /* 0x0000001fff027819 */ /* 0x000fe20000011425 */
[----:B------:R-:W0:Y:S01]  /*0390*/  LDC.64 R32, c[0x0][0x420] ;  /* 0x00010800ff207b82 */ /* 0x000e220000000a00 */
[----:B------:R-:W-:Y:S01]  /*03a0*/  USHF.R.S32.HI UR8, URZ, 0x1f, UR4 ;  /* 0x0000001f3f087899 */ /* 0x000fe20008011404 */
[----:B------:R-:W-:Y:S01]  /*03b0*/  BSSY B0, `(.L_x_500) ;  /* 0x0000033000007945 */ /* 0x000fe20003800000 */
[----:B------:R-:W-:Y:S01]  /*03c0*/  LEA.HI R36, R2, R37, RZ, 0x3 ;  /* 0x0000002502247211 */ /* 0x000fe200078f18ff */
[----:B------:R-:W-:Y:S01]  /*03d0*/  USHF.R.S32.HI UR9, URZ, 0x1f, UR5 ;  /* 0x0000001f3f097899 */ /* 0x000fe20008011405 */
[----:B------:R-:W-:Y:S01]  /*03e0*/  HFMA2.MMA R14, -RZ, RZ, 0, 0 ;  /* 0x00000000ff0e7435 */ /* 0x000fe200000001ff */
[----:B------:R-:W-:Y:S02]  /*03f0*/  CS2R R18, SRZ ;  /* 0x0000000000127805 */ /* 0x000fe4000001ff00 */
[----:B------:R-:W-:Y:S01]  /*0400*/  LOP3.LUT R2, R36, 0x1ffffff8, RZ, 0xc0, !PT ;  /* 0x1ffffff824027812 */ /* 0x000fe200078ec0ff */
[----:B------:R-:W1:Y:S01]  /*0410*/  LDC.64 R34, c[0x0][0x428] ;  /* 0x00010a00ff227b82 */ /* 0x000e620000000a00 */
[----:B------:R-:W-:-:S02]  /*0420*/  SHF.R.S32.HI R36, RZ, 0x3, R36 ;  /* 0x00000003ff247819 */ /* 0x000fc40000011424 */
[----:B------:R-:W-:Y:S02]  /*0430*/  CS2R R26, SRZ ;  /* 0x00000000001a7805 */ /* 0x000fe4000001ff00 */
[----:B------:R-:W-:Y:S02]  /*0440*/  IADD3 R2, -R2, R37, RZ ;  /* 0x0000002502027210 */ /* 0x000fe40007ffe1ff */
[----:B------:R-:W-:Y:S02]  /*0450*/  CS2R R24, SRZ ;  /* 0x0000000000187805 */ /* 0x000fe4000001ff00 */
[----:B------:R-:W-:Y:S02]  /*0460*/  CS2R R22, SRZ ;  /* 0x0000000000167805 */ /* 0x000fe4000001ff00 */
[----:B------:R-:W-:Y:S02]  /*0470*/  CS2R R20, SRZ ;  /* 0x0000000000147805 */ /* 0x000fe4000001ff00 */
[----:B------:R-:W-:Y:S01]  /*0480*/  SHF.L.U32 R40, R2, 0x3, RZ ;  /* 0x0000000302287819 */ /* 0x000fe200000006ff */
[----:B------:R-:W2:Y:S01]  /*0490*/  LDC.64 R38, c[0x0][0x298] ;  /* 0x0000a600ff267b82 */ /* 0x000ea20000000a00 */
[----:B------:R-:W-:-:S02]  /*04a0*/  CS2R R8, SRZ ;  /* 0x0000000000087805 */ /* 0x000fc4000001ff00 */
[----:B------:R-:W-:Y:S02]  /*04b0*/  SHF.R.S32.HI R7, RZ, 0x1f, R36 ;  /* 0x0000001fff077819 */ /* 0x000fe40000011424 */
[--C-:B------:R-:W-:Y:S02]  /*04c0*/  SHF.R.S32.HI R41, RZ, 0x1f, R40.reuse ;  /* 0x0000001fff297819 */ /* 0x100fe40000011428 */
[----:B------:R-:W-:Y:S01]  /*04d0*/  IADD3 R6, R40, 0x40, RZ ;  /* 0x0000004028067810 */ /* 0x000fe20007ffe0ff */
[C---:B0-----:R-:W-:Y:S01]  /*04e0*/  IMAD R4, R32.reuse, UR8, RZ ;  /* 0x0000000820047c24 */ /* 0x041fe2000f8e02ff */
[----:B------:R-:W0:Y:S01]  /*04f0*/  LDC.64 R28, c[0x0][0x2a0] ;  /* 0x0000a800ff1c7b82 */ /* 0x000e220000000a00 */
[----:B------:R-:W-:-:S04]  /*0500*/  IMAD.WIDE.U32 R2, R32, UR4, R40 ;  /* 0x0000000420027c25 */ /* 0x000fc8000f8e0028 */
[----:B------:R-:W-:Y:S01]  /*0510*/  IMAD R4, R33, UR4, R4 ;  /* 0x0000000421047c24 */ /* 0x000fe2000f8e0204 */
[----:B------:R-:W-:Y:S01]  /*0520*/  IADD3 R30, P0, R31, R2, RZ ;  /* 0x000000021f1e7210 */ /* 0x000fe20007f1e0ff */
[----:B-1----:R-:W-:-:S03]  /*0530*/  IMAD R2, R34, UR9, RZ ;  /* 0x0000000922027c24 */ /* 0x002fc6000f8e02ff */
[----:B------:R-:W-:Y:S01]  /*0540*/  IADD3.X R31, R11, R3, R4, P0, !PT ;  /* 0x000000030b1f7210 */ /* 0x000fe200007fe404 */
[----:B------:R-:W-:Y:S01]  /*0550*/  IMAD R35, R35, UR5, R2 ;  /* 0x0000000523237c24 */ /* 0x000fe2000f8e0202 */
[----:B------:R-:W-:Y:S02]  /*0560*/  IADD3 R3, R0, -UR4, RZ ;  /* 0x8000000400037c10 */ /* 0x000fe4000fffe0ff */
[----:B------:R-:W-:Y:S02]  /*0570*/  CS2R R10, SRZ ;  /* 0x00000000000a7805 */ /* 0x000fe4000001ff00 */
[----:B------:R-:W-:Y:S01]  /*0580*/  IADD3 R0, R36, 0x20, RZ ;  /* 0x0000002024007810 */ /* 0x000fe20007ffe0ff */
[----:B------:R-:W-:Y:S01]  /*0590*/  IMAD.WIDE.U32 R30, R34, UR5, R30 ;  /* 0x00000005221e7c25 */ /* 0x000fe2000f8e001e */
[-C--:B------:R-:W-:Y:S02]  /*05a0*/  ISETP.GE.AND P0, PT, R36, R3.reuse, PT ;  /* 0x000000032400720c */ /* 0x080fe40003f06270 */
[----:B------:R-:W-:-:S02]  /*05b0*/  ISETP.GE.AND P1, PT, R0, R3, PT ;  /* 0x000000030000720c */ /* 0x000fc40003f26270 */
[----:B------:R-:W-:-:S09]  /*05c0*/  IADD3 R35, R31, R35, RZ ;  /* 0x000000231f237210 */ /* 0x000fd20007ffe0ff */
[----:B--2---:R-:W-:Y:S05]  /*05d0*/  @P0 BRA `(.L_x_501) ;  /* 0x0000000000400947 */ /* 0x004fea0003800000 */
[----:B------:R-:W-:Y:S01]  /*05e0*/  MOV R34, R30 ;  /* 0x0000001e00227202 */ /* 0x000fe20000000f00 */
[-C--:B------:R-:W-:Y:S01]  /*05f0*/  IMAD R0, R7, R32.reuse, RZ ;  /* 0x0000002007007224 */ /* 0x080fe200078e02ff */
[----:B------:R-:W-:Y:S01]  /*0600*/  IADD3 R4, R40, 0x80, RZ ;  /* 0x0000008028047810 */ /* 0x000fe20007ffe0ff */
[----:B------:R-:W-:Y:S01]  /*0610*/  ULDC UR10, c[0x0][0x2d0] ;  /* 0x0000b400000a7ab9 */ /* 0x000fe20000000800 */
[----:B------:R-:W-:Y:S01]  /*0620*/  ULDC.64 UR12, c[0x0][0x3e0] ;  /* 0x0000f800000c7ab9 */ /* 0x000fe20000000a00 */
[----:B------:R-:W-:Y:S01]  /*0630*/  IMAD.WIDE.U32 R2, R36, R32, R34 ;  /* 0x0000002024027225 */ /* 0x000fe200078e0022 */
[----:B------:R-:W-:Y:S02]  /*0640*/  ISETP.GE.AND P4, PT, R4, UR10, PT ;  /* 0x0000000a04007c0c */ /* 0x000fe4000bf86270 */
[----:B------:R-:W-:Y:S01]  /*0650*/  ISETP.GE.AND P2, PT, R40, UR10, PT ;  /* 0x0000000a28007c0c */ /* 0x000fe2000bf46270 */
[----:B------:R-:W-:Y:S01]  /*0660*/  IMAD R5, R36, R33, R0 ;  /* 0x0000002124057224 */ /* 0x000fe200078e0200 */
[----:B------:R-:W-:-:S02]  /*0670*/  ISETP.GE.AND P3, PT, R6, UR10, PT ;  /* 0x0000000a06007c0c */ /* 0x000fc4000bf66270 */
[----:B------:R-:W-:Y:S02]  /*0680*/  LEA R4, P5, R2, UR12, 0x1 ;  /* 0x0000000c02047c11 */ /* 0x000fe4000f8a08ff */
[----:B------:R-:W-:-:S04]  /*0690*/  IADD3 R3, R3, R5, RZ ;  /* 0x0000000503037210 */ /* 0x000fc80007ffe0ff */
[----:B------:R-:W-:-:S05]  /*06a0*/  LEA.HI.X R5, R2, UR13, R3, 0x1, P5 ;  /* 0x0000000d02057c11 */ /* 0x000fca000a8f0c03 */
[----:B------:R1:W5:Y:S04]  /*06b0*/  @!P2 LDG.E.128 R20, desc[UR6][R4.64] ;  /* 0x000000060414a981 */ /* 0x000368000c1e1d00 */
[----:B------:R1:W5:Y:S04]  /*06c0*/  @!P3 LDG.E.128 R24, desc[UR6][R4.64+0x80] ;  /* 0x000080060418b981 */ /* 0x000368000c1e1d00 */
[----:B------:R1:W5:Y:S02]  /*06d0*/  @!P4 LDG.E.128 R8, desc[UR6][R4.64+0x100] ;  /* 0x000100060408c981 */ /* 0x000364000c1e1d00 */
.L_x_501:
[----:B------:R-:W-:Y:S05]  /*06e0*/  BSYNC B0 ;  /* 0x0000000000007941 */ /* 0x000fea0003800000 */
.L_x_500:
[----:B------:R-:W-:Y:S01]  /*06f0*/  BSSY B0, `(.L_x_502) ;  /* 0x0000025000007945 */ /* 0x000fe20003800000 */
[----:B------:R-:W-:Y:S01]  /*0700*/  HFMA2.MMA R15, -RZ, RZ, 0, 0 ;  /* 0x00000000ff0f7435 */ /* 0x000fe200000001ff */
[----:B-----5:R-:W-:Y:S02]  /*0710*/  MOV R2, R24 ;  /* 0x0000001800027202 */ /* 0x020fe40000000f00 */
[----:B------:R-:W-:Y:S02]  /*0720*/  CS2R R16, SRZ ;  /* 0x0000000000107805 */ /* 0x000fe4000001ff00 */
[----:B------:R-:W-:Y:S02]  /*0730*/  MOV R3, R25 ;  /* 0x0000001900037202 */ /* 0x000fe40000000f00 */
[----:B------:R-:W-:Y:S02]  /*0740*/  CS2R R12, SRZ ;  /* 0x00000000000c7805 */ /* 0x000fe4000001ff00 */
[----:B------:R-:W-:Y:S01]  /*0750*/  MOV R0, R22 ;  /* 0x0000001600007202 */ /* 0x000fe20000000f00 */
[----:B------:R-:W-:Y:S01]  /*0760*/  IMAD R44, R38, UR8, RZ ;  /* 0x00000008262c7c24 */ /* 0x000fe2000f8e02ff */
[----:B------:R-:W-:-:S02]  /*0770*/  MOV R42, R23 ;  /* 0x00000017002a7202 */ /* 0x000fc40000000f00 */
[----:B------:R-:W-:Y:S02]  /*0780*/  CS2R R22, SRZ ;  /* 0x0000000000167805 */ /* 0x000fe4000001ff00 */
[----:B------:R-:W-:Y:S01]  /*0790*/  MOV R43, R20 ;  /* 0x00000014002b7202 */ /* 0x000fe20000000f00 */
[----:B------:R-:W-:Y:S01]  /*07a0*/  IMAD.WIDE.U32 R24, R38, UR4, R40 ;  /* 0x0000000426187c25 */ /* 0x000fe2000f8e0028 */
[----:B------:R-:W-:Y:S02]  /*07b0*/  MOV R45, R21 ;  /* 0x00000015002d7202 */ /* 0x000fe40000000f00 */
[----:B------:R-:W-:Y:S02]  /*07c0*/  CS2R R20, SRZ ;  /* 0x0000000000147805 */ /* 0x000fe4000001ff00 */
[----:B-1----:R-:W-:Y:S02]  /*07d0*/  MOV R4, R26 ;  /* 0x0000001a00047202 */ /* 0x002fe40000000f00 */
[----:B------:R-:W-:-:S02]  /*07e0*/  MOV R5, R27 ;  /* 0x0000001b00057202 */ /* 0x000fc40000000f00 */
[----:B------:R-:W-:Y:S01]  /*07f0*/  IADD3 R46, R46, UR4, RZ ;  /* 0x000000042e2e7c10 */ /* 0x000fe2000fffe0ff */
[----:B------:R-:W-:Y:S06]  /*0800*/  @P1 BRA `(.L_x_503) ;  /* 0x00000000004c1947 */ /* 0x000fec0003800000 */
[----:B------:R-:W-:Y:S01]  /*0810*/  IADD3 R31, P2, R36, 0x20, RZ ;  /* 0x00000020241f7810 */ /* 0x000fe20007f5e0ff */
[----:B------:R-:W-:Y:S01]  /*0820*/  ULDC UR10, c[0x0][0x2d0] ;  /* 0x0000b400000a7ab9 */ /* 0x000fe20000000800 */
[----:B------:R-:W-:Y:S01]  /*0830*/  MOV R26, R30 ;  /* 0x0000001e001a7202 */ /* 0x000fe20000000f00 */
[----:B------:R-:W-:Y:S01]  /*0840*/  ULDC.64 UR12, c[0x0][0x3e0] ;  /* 0x0000f800000c7ab9 */ /* 0x000fe20000000a00 */
[----:B------:R-:W-:Y:S02]  /*0850*/  IADD3.X R47, RZ, R7, RZ, P2, !PT ;  /* 0x00000007ff2f7210 */ /* 0x000fe400017fe4ff */
[----:B------:R-:W-:Y:S02]  /*0860*/  MOV R27, R35 ;  /* 0x00000023001b7202 */ /* 0x000fe40000000f00 */
[C---:B------:R-:W-:Y:S01]  /*0870*/  IADD3 R34, R40.reuse, 0x80, RZ ;  /* 0x0000008028227810 */ /* 0x040fe20007ffe0ff */
[-C--:B------:R-:W-:Y:S01]  /*0880*/  IMAD R30, R47, R32.reuse, RZ ;  /* 0x000000202f1e7224 */ /* 0x080fe200078e02ff */
[----:B------:R-:W-:Y:S01]  /*0890*/  ISETP.GE.AND P3, PT, R40, UR10, PT ;  /* 0x0000000a28007c0c */ /* 0x000fe2000bf66270 */
[----:B------:R-:W-:Y:S01]  /*08a0*/  IMAD.WIDE.U32 R26, R31, R32, R26 ;  /* 0x000000201f1a7225 */ /* 0x000fe200078e001a */
[----:B------:R-:W-:-:S02]  /*08b0*/  ISETP.GE.AND P5, PT, R34, UR10, PT ;  /* 0x0000000a22007c0c */ /* 0x000fc4000bfa6270 */
[----:B------:R-:W-:Y:S01]  /*08c0*/  ISETP.GE.AND P4, PT, R6, UR10, PT ;  /* 0x0000000a06007c0c */ /* 0x000fe2000bf86270 */
[----:B------:R-:W-:Y:S01]  /*08d0*/  IMAD R31, R31, R33, R30 ;  /* 0x000000211f1f7224 */ /* 0x000fe200078e021e */
[----:B------:R-:W-:-:S04]  /*08e0*/  LEA R30, P2, R26, UR12, 0x1 ;  /* 0x0000000c1a1e7c11 */ /* 0x000fc8000f8408ff */
[----:B------:R-:W-:-:S04]  /*08f0*/  IADD3 R27, R27, R31, RZ ;  /* 0x0000001f1b1b7210 */ /* 0x000fc80007ffe0ff */
[----:B------:R-:W-:-:S05]  /*0900*/  LEA.HI.X R31, R26, UR13, R27, 0x1, P2 ;  /* 0x0000000d1a1f7c11 */ /* 0x000fca00090f0c1b */
[----:B------:R1:W5:Y:S04]  /*0910*/  @!P3 LDG.E.128 R20, desc[UR6][R30.64] ;  /* 0x000000061e14b981 */ /* 0x000368000c1e1d00 */
[----:B------:R1:W5:Y:S04]  /*0920*/  @!P4 LDG.E.128 R16, desc[UR6][R30.64+0x80] ;  /* 0x000080061e10c981 */ /* 0x000368000c1e1d00 */
[----:B------:R1:W5:Y:S02]  /*0930*/  @!P5 LDG.E.128 R12, desc[UR6][R30.64+0x100] ;  /* 0x000100061e0cd981 */ /* 0x000364000c1e1d00 */
.L_x_503:
[----:B------:R-:W-:Y:S05]  /*0940*/  BSYNC B0 ;  /* 0x0000000000007941 */ /* 0x000fea0003800000 */
.L_x_502:
[----:B------:R-:W-:Y:S01]  /*0950*/  IMAD R26, R39, UR4, R44 ;  /* 0x00000004271a7c24 */ /* 0x000fe2000f8e022c */
[----:B------:R-:W-:Y:S01]  /*0960*/  IADD3 R54, P2, R54, R24, RZ ;  /* 0x0000001836367210 */ /* 0x000fe20007f5e0ff */
[----:B------:R-:W-:Y:S01]  /*0970*/  BSSY B0, `(.L_x_504) ;  /* 0x0000027000007945 */ /* 0x000fe20003800000 */
[----:B-----5:R-:W-:Y:S01]  /*0980*/  MOV R47, R16 ;  /* 0x00000010002f7202 */ /* 0x020fe20000000f00 */
[C---:B0-----:R-:W-:Y:S01]  /*0990*/  IMAD R16, R28.reuse, UR9, RZ ;  /* 0x000000091c107c24 */ /* 0x041fe2000f8e02ff */
[----:B------:R-:W-:Y:S01]  /*09a0*/  IADD3.X R55, R49, R25, R26, P2, !PT ;  /* 0x0000001931377210 */ /* 0x000fe200017fe41a */
[----:B------:R-:W-:Y:S01]  /*09b0*/  HFMA2.MMA R34, -RZ, RZ, 0, 0 ;  /* 0x00000000ff227435 */ /* 0x000fe200000001ff */
[----:B------:R-:W-:Y:S01]  /*09c0*/  MOV R44, R18 ;  /* 0x00000012002c7202 */ /* 0x000fe20000000f00 */
[----:B------:R-:W-:Y:S01]  /*09d0*/  IMAD R29, R29, UR5, R16 ;  /* 0x000000051d1d7c24 */ /* 0x000fe2000f8e0210 */
[----:B------:R-:W-:Y:S01]  /*09e0*/  MOV R48, R19 ;  /* 0x0000001300307202 */ /* 0x000fe20000000f00 */
[----:B------:R-:W-:Y:S01]  /*09f0*/  IMAD.WIDE.U32 R54, R28, UR5, R54 ;  /* 0x000000051c367c25 */ /* 0x000fe2000f8e0036 */
[----:B------:R-:W-:-:S02]  /*0a00*/  MOV R50, R17 ;  /* 0x0000001100327202 */ /* 0x000fc40000000f00 */
[----:B-1----:R-:W-:Y:S02]  /*0a10*/  CS2R R30, SRZ ;  /* 0x00000000001e7805 */ /* 0x002fe4000001ff00 */
[----:B------:R-:W-:Y:S02]  /*0a20*/  MOV R49, R22 ;  /* 0x0000001600317202 */ /* 0x000fe40000000f00 */
[----:B------:R-:W-:Y:S02]  /*0a30*/  CS2R R18, SRZ ;  /* 0x0000000000127805 */ /* 0x000fe4000001ff00 */
[----:B------:R-:W-:Y:S02]  /*0a40*/  MOV R52, R23 ;  /* 0x0000001700347202 */ /* 0x000fe40000000f00 */
[----:B------:R-:W-:Y:S02]  /*0a50*/  CS2R R16, SRZ ;  /* 0x0000000000107805 */ /* 0x000fe4000001ff00 */
[----:B------:R-:W-:-:S02]  /*0a60*/  MOV R51, R20 ;  /* 0x0000001400337202 */ /* 0x000fc40000000f00 */
[----:B------:R-:W-:Y:S02]  /*0a70*/  CS2R R22, SRZ ;  /* 0x0000000000167805 */ /* 0x000fe4000001ff00 */
[----:B------:R-:W-:Y:S02]  /*0a80*/  MOV R53, R21 ;  /* 0x0000001500357202 */ /* 0x000fe40000000f00 */
[----:B------:R-:W-:Y:S02]  /*0a90*/  CS2R R20, SRZ ;  /* 0x0000000000147805 */ /* 0x000fe4000001ff00 */
[----:B------:R-:W-:Y:S02]  /*0aa0*/  CS2R R26, SRZ ;  /* 0x00000000001a7805 */ /* 0x000fe4000001ff00 */
[----:B------:R-:W-:Y:S02]  /*0ab0*/  CS2R R24, SRZ ;  /* 0x0000000000187805 */ /* 0x000fe4000001ff00 */
[----:B------:R-:W-:Y:S01]  /*0ac0*/  IADD3 R61, R55, R29, RZ ;  /* 0x0000001d373d7210 */ /* 0x000fe20007ffe0ff */
[----:B------:R-:W-:Y:S06]  /*0ad0*/  @P0 BRA `(.L_x_505) ;  /* 0x0000000000400947 */ /* 0x000fec0003800000 */
        /* <DEDUP_REMOVED lines=16> */
.L_x_505:
[----:B------:R-:W-:Y:S05]  /*0be0*/  BSYNC B0 ;  /* 0x0000000000007941 */ /* 0x000fea0003800000 */
.L_x_504:
[----:B------:R-:W-:Y:S01]  /*0bf0*/  BSSY B0, `(.L_x_506) ;  /* 0x000001d000007945 */ /* 0x000fe20003800000 */
[----:B------:R-:W-:Y:S01]  /*0c00*/  HFMA2.MMA R35, -RZ, RZ, 0, 0 ;  /* 0x00000000ff237435 */ /* 0x000fe200000001ff */
[----:B-----5:R-:W-:Y:S02]  /*0c10*/  MOV R56, R18 ;  /* 0x0000001200387202 */ /* 0x020fe40000000f00 */
[----:B0-----:R-:W-:Y:S02]  /*0c20*/  CS2R R28, SRZ ;  /* 0x00000000001c7805 */ /* 0x001fe4000001ff00 */
[----:B------:R-:W-:Y:S02]  /*0c30*/  MOV R58, R19 ;  /* 0x00000013003a7202 */ /* 0x000fe40000000f00 */
[----:B------:R-:W-:Y:S02]  /*0c40*/  CS2R R32, SRZ ;  /* 0x0000000000207805 */ /* 0x000fe4000001ff00 */
[----:B------:R-:W-:-:S02]  /*0c50*/  MOV R57, R16 ;  /* 0x0000001000397202 */ /* 0x000fc40000000f00 */
[----:B------:R-:W-:Y:S02]  /*0c60*/  CS2R R18, SRZ ;  /* 0x0000000000127805 */ /* 0x000fe4000001ff00 */
[----:B------:R-:W-:Y:S02]  /*0c70*/  MOV R59, R17 ;  /* 0x00000011003b7202 */ /* 0x000fe40000000f00 */
[----:B------:R-:W-:Y:S01]  /*0c80*/  CS2R R16, SRZ ;  /* 0x0000000000107805 */ /* 0x000fe2000001ff00 */
[----:B------:R-:W-:Y:S06]  /*0c90*/  @P1 BRA `(.L_x_507) ;  /* 0x0000000000481947 */ /* 0x000fec0003800000 */
[----:B------:R-:W-:Y:S01]  /*0ca0*/  IADD3 R36, P0, R36, 0x20, RZ ;  /* 0x0000002024247810 */ /* 0x000fe20007f1e0ff */
[----:B------:R-:W-:Y:S01]  /*0cb0*/  ULDC UR4, c[0x0][0x2d0] ;  /* 0x0000b40000047ab9 */ /* 0x000fe20000000800 */
[----:B------:R-:W-:Y:S01]  /*0cc0*/  MOV R55, R61 ;  /* 0x0000003d00377202 */ /* 0x000fe20000000f00 */
[----:B------:R-:W-:Y:S01]  /*0cd0*/  ULDC.64 UR8, c[0x0][0x280] ;  /* 0x0000a00000087ab9 */ /* 0x000fe20000000a00 */
[----:B------:R-:W-:Y:S02]  /*0ce0*/  IADD3.X R7, RZ, R7, RZ, P0, !PT ;  /* 0x00000007ff077210 */ /* 0x000fe400007fe4ff */
[----:B------:R-:W-:Y:S01]  /*0cf0*/  ISETP.GE.AND P1, PT, R40, UR4, PT ;  /* 0x0000000428007c0c */ /* 0x000fe2000bf26270 */
[-C--:B------:R-:W-:Y:S01]  /*0d00*/  IMAD.WIDE.U32 R54, R36, R38.reuse, R54 ;  /* 0x0000002624367225 */ /* 0x080fe200078e0036 */
[----:B------:R-:W-:Y:S02]  /*0d10*/  IADD3 R40, R40, 0x80, RZ ;  /* 0x0000008028287810 */ /* 0x000fe40007ffe0ff */
[----:B------:R-:W-:Y:S01]  /*0d20*/  ISETP.GE.AND P2, PT, R6, UR4, PT ;  /* 0x0000000406007c0c */ /* 0x000fe2000bf46270 */
[----:B------:R-:W-:Y:S01]  /*0d30*/  IMAD R7, R7, R38, RZ ;  /* 0x0000002607077224 */ /* 0x000fe200078e02ff */
[----:B------:R-:W-:-:S02]  /*0d40*/  ISETP.GE.AND P3, PT, R40, UR4, PT ;  /* 0x0000000428007c0c */ /* 0x000fc4000bf66270 */
[----:B------:R-:W-:Y:S01]  /*0d50*/  LEA R6, P0, R54, UR8, 0x1 ;  /* 0x0000000836067c11 */ /* 0x000fe2000f8008ff */
[----:B------:R-:W-:-:S05]  /*0d60*/  IMAD R7, R36, R39, R7 ;  /* 0x0000002724077224 */ /* 0x000fca00078e0207 */
[----:B------:R-:W-:-:S04]  /*0d70*/  IADD3 R7, R55, R7, RZ ;  /* 0x0000000737077210 */ /* 0x000fc80007ffe0ff */
[----:B------:R-:W-:-:S05]  /*0d80*/  LEA.HI.X R7, R54, UR9, R7, 0x1, P0 ;  /* 0x0000000936077c11 */ /* 0x000fca00080f0c07 */
[----:B------:R0:W5:Y:S04]  /*0d90*/  @!P1 LDG.E.128 R16, desc[UR6][R6.64] ;  /* 0x0000000606109981 */ /* 0x000168000c1e1d00 */
[----:B------:R0:W5:Y:S04]  /*0da0*/  @!P2 LDG.E.128 R28, desc[UR6][R6.64+0x80] ;  /* 0x00008006061ca981 */ /* 0x000168000c1e1d00 */
[----:B------:R0:W5:Y:S02]  /*0db0*/  @!P3 LDG.E.128 R32, desc[UR6][R6.64+0x100] ;  /* 0x000100060620b981 */ /* 0x000164000c1e1d00 */
.L_x_507:
[----:B------:R-:W-:Y:S05]  /*0dc0*/  BSYNC B0 ;  /* 0x0000000000007941 */ /* 0x000fea0003800000 */
.L_x_506:
[--C-:B0-----:R-:W-:Y:S01]  /*0dd0*/  HADD2.F32 R6, -RZ, R43.reuse.H1_H1 ;  /* 0x3000002bff067230 */ /* 0x101fe20000004100 */
[----:B-----5:R-:W-:Y:S01]  /*0de0*/  MOV R36, R16 ;  /* 0x0000001000247202 */ /* 0x020fe20000000f00 */
[--C-:B------:R-:W-:Y:S01]  /*0df0*/  HADD2.F32 R7, -RZ, R20.reuse.H1_H1 ;  /* 0x30000014ff077230 */ /* 0x100fe20000004100 */
[----:B------:R-:W-:Y:S01]  /*0e00*/  LOP3.LUT P0, RZ, R37, 0x7, RZ, 0xc0, !PT ;  /* 0x0000000725ff7812 */ /* 0x000fe2000780c0ff */
[----:B------:R-:W-:Y:S01]  /*0e10*/  HADD2.F32 R43, -RZ, R43.H0_H0 ;  /* 0x2000002bff2b7230 */ /* 0x000fe20000004100 */
[----:B------:R-:W-:Y:S01]  /*0e20*/  ULDC.64 UR4, c[0x0][0x478] ;  /* 0x00011e0000047ab9 */ /* 0x000fe20000000a00 */
[----:B------:R-:W-:Y:S02]  /*0e30*/  HADD2.F32 R20, -RZ, R20.H0_H0 ;  /* 0x20000014ff147230 */ /* 0x000fe40000004100 */
[----:B------:R-:W-:Y:S01]  /*0e40*/  FMUL.FTZ R6, R6, R7 ;  /* 0x0000000706067220 */ /* 0x000fe20000410000 */
[--C-:B------:R-:W-:Y:S02]  /*0e50*/  HADD2.F32 R7, -RZ, R21.reuse.H0_H0 ;  /* 0x20000015ff077230 */ /* 0x100fe40000004100 */
[----:B------:R-:W-:-:S02]  /*0e60*/  HADD2.F32 R16, -RZ, R21.H1_H1 ;  /* 0x30000015ff107230 */ /* 0x000fc40000004100 */
[----:B------:R-:W-:Y:S01]  /*0e70*/  FFMA.FTZ R43, R43, R20, R6 ;  /* 0x000000142b2b7223 */ /* 0x000fe20000010006 */
[--C-:B------:R-:W-:Y:S02]  /*0e80*/  HADD2.F32 R6, -RZ, R45.reuse.H0_H0 ;  /* 0x2000002dff067230 */ /* 0x100fe40000004100 */
[----:B------:R-:W-:Y:S02]  /*0e90*/  HADD2.F32 R45, -RZ, R45.H1_H1 ;  /* 0x3000002dff2d7230 */ /* 0x000fe40000004100 */
[--C-:B------:R-:W-:Y:S02]  /*0ea0*/  HADD2.F32 R20, -RZ, R51.reuse.H1_H1 ;  /* 0x30000033ff147230 */ /* 0x100fe40000004100 */
[----:B------:R-:W-:Y:S01]  /*0eb0*/  FFMA.FTZ R6, R6, R7, R43 ;  /* 0x0000000706067223 */ /* 0x000fe2000001002b */
[----:B------:R-:W-:Y:S02]  /*0ec0*/  HADD2.F32 R39, -RZ, R36.H1_H1 ;  /* 0x30000024ff277230 */ /* 0x000fe40000004100 */
[----:B------:R-:W-:-:S02]  /*0ed0*/  HADD2.F32 R51, -RZ, R51.H0_H0 ;  /* 0x20000033ff337230 */ /* 0x000fc40000004100 */
[----:B------:R-:W-:Y:S01]  /*0ee0*/  FFMA.FTZ R45, R45, R16, R6 ;  /* 0x000000102d2d7223 */ /* 0x000fe20000010006 */
[----:B------:R-:W-:Y:S02]  /*0ef0*/  HADD2.F32 R36, -RZ, R36.H0_H0 ;  /* 0x20000024ff247230 */ /* 0x000fe40000004100 */
[----:B------:R-:W-:Y:S01]  /*0f00*/  FMUL.FTZ R20, R20, R39 ;  /* 0x0000002714147220 */ /* 0x000fe20000410000 */
[----:B------:R-:W-:Y:S02]  /*0f10*/  HADD2.F32 R6, -RZ, R0.H0_H0 ;  /* 0x20000000ff067230 */ /* 0x000fe40000004100 */
[----:B------:R-:W-:Y:S02]  /*0f20*/  HADD2.F32 R7, -RZ, R22.H0_H0 ;  /* 0x20000016ff077230 */ /* 0x000fe40000004100 */
[----:B------:R-:W-:Y:S01]  /*0f30*/  FFMA.FTZ R20, R51, R36, R20 ;  /* 0x0000002433147223 */ /* 0x000fe20000010014 */
[----:B------:R-:W-:Y:S02]  /*0f40*/  HADD2.F32 R21, -RZ, R53.H0_H0 ;  /* 0x20000035ff157230 */ /* 0x000fe40000004100 */
[----:B------:R-:W-:-:S02]  /*0f50*/  HADD2.F32 R16, -RZ, R17.H0_H0 ;  /* 0x20000011ff107230 */ /* 0x000fc40000004100 */
[----:B------:R-:W-:Y:S01]  /*0f60*/  FFMA.FTZ R45, R6, R7, R45 ;  /* 0x00000007062d7223 */ /* 0x000fe2000001002d */
[----:B------:R-:W-:Y:S02]  /*0f70*/  HADD2.F32 R0, -RZ, R0.H1_H1 ;  /* 0x30000000ff007230 */ /* 0x000fe40000004100 */
[----:B------:R-:W-:Y:S02]  /*0f80*/  HADD2.F32 R7, -RZ, R22.H1_H1 ;  /* 0x30000016ff077230 */ /* 0x000fe40000004100 */
[----:B------:R-:W-:Y:S01]  /*0f90*/  FFMA.FTZ R20, R21, R16, R20 ;  /* 0x0000001015147223 */ /* 0x000fe20000010014 */
[----:B------:R-:W-:Y:S02]  /*0fa0*/  HADD2.F32 R16, -RZ, R17.H1_H1 ;  /* 0x30000011ff107230 */ /* 0x000fe40000004100 */
[----:B------:R-:W-:Y:S02]  /*0fb0*/  HADD2.F32 R6, -RZ, R42.H0_H0 ;  /* 0x2000002aff067230 */ /* 0x000fe40000004100 */
[----:B------:R-:W-:Y:S01]  /*0fc0*/  FFMA.FTZ R7, R0, R7, R45 ;  /* 0x0000000700077223 */ /* 0x000fe2000001002d */
[----:B------:R-:W-:-:S02]  /*0fd0*/  HADD2.F32 R17, -RZ, R23.H0_H0 ;  /* 0x20000017ff117230 */ /* 0x000fc40000004100 */
[----:B------:R-:W-:Y:S02]  /*0fe0*/  HADD2.F32 R53, -RZ, R53.H1_H1 ;  /* 0x30000035ff357230 */ /* 0x000fe40000004100 */
[----:B------:R-:W-:Y:S02]  /*0ff0*/  HADD2.F32 R0, -RZ, R18.H0_H0 ;  /* 0x20000012ff007230 */ /* 0x000fe40000004100 */
[----:B------:R-:W-:Y:S01]  /*1000*/  FFMA.FTZ R7, R6, R17, R7 ;  /* 0x0000001106077223 */ /* 0x000fe20000010007 */
[----:B------:R-:W-:Y:S02]  /*1010*/  HADD2.F32 R17, -RZ, R49.H0_H0 ;  /* 0x20000031ff117230 */ /* 0x000fe40000004100 */
[----:B------:R-:W-:Y:S01]  /*1020*/  FFMA.FTZ R20, R53, R16, R20 ;  /* 0x0000001035147223 */ /* 0x000fe20000010014 */
[----:B------:R-:W-:Y:S02]  /*1030*/  HADD2.F32 R42, -RZ, R42.H1_H1 ;  /* 0x3000002aff2a7230 */ /* 0x000fe40000004100 */
[----:B------:R-:W-:-:S02]  /*1040*/  HADD2.F32 R23, -RZ, R23.H1_H1 ;  /* 0x30000017ff177230 */ /* 0x000fc40000004100 */
[----:B------:R-:W-:Y:S01]  /*1050*/  FFMA.FTZ R20, R17, R0, R20 ;  /* 0x0000000011147223 */ /* 0x000fe20000010014 */
[----:B------:R-:W-:Y:S02]  /*1060*/  HADD2.F32 R49, -RZ, R49.H1_H1 ;  /* 0x30000031ff317230 */ /* 0x000fe40000004100 */
[----:B------:R-:W-:Y:S02]  /*1070*/  HADD2.F32 R6, -RZ, R18.H1_H1 ;  /* 0x30000012ff067230 */ /* 0x000fe40000004100 */
[----:B------:R-:W-:Y:S01]  /*1080*/  FFMA.FTZ R23, R42, R23, R7 ;  /* 0x000000172a177223 */ /* 0x000fe20000010007 */
[--C-:B------:R-:W-:Y:S02]  /*1090*/  HADD2.F32 R0, -RZ, R2.reuse.H0_H0 ;  /* 0x20000002ff007230 */ /* 0x100fe40000004100 */
[----:B------:R-:W-:Y:S02]  /*10a0*/  HADD2.F32 R7, -RZ, R57.H0_H0 ;  /* 0x20000039ff077230 */ /* 0x000fe40000004100 */
[----:B------:R-:W-:Y:S01]  /*10b0*/  FFMA.FTZ R20, R49, R6, R20 ;  /* 0x0000000631147223 */ /* 0x000fe20000010014 */
[----:B------:R-:W-:-:S02]  /*10c0*/  HADD2.F32 R2, -RZ, R2.H1_H1 ;  /* 0x30000002ff027230 */ /* 0x000fc40000004100 */
[--C-:B------:R-:W-:Y:S02]  /*10d0*/  HADD2.F32 R17, -RZ, R52.reuse.H0_H0 ;  /* 0x20000034ff117230 */ /* 0x100fe40000004100 */
[----:B------:R-:W-:Y:S01]  /*10e0*/  FFMA.FTZ R7, R0, R7, R23 ;  /* 0x0000000700077223 */ /* 0x000fe20000010017 */
[----:B------:R-:W-:Y:S02]  /*10f0*/  HADD2.F32 R6, -RZ, R19.H0_H0 ;  /* 0x20000013ff067230 */ /* 0x000fe40000004100 */
[----:B------:R-:W-:Y:S02]  /*1100*/  HADD2.F32 R57, -RZ, R57.H1_H1 ;  /* 0x30000039ff397230 */ /* 0x000fe40000004100 */
[----:B------:R-:W-:Y:S02]  /*1110*/  HADD2.F32 R0, -RZ, R3.H0_H0 ;  /* 0x20000003ff007230 */ /* 0x000fe40000004100 */
[----:B------:R-:W-:Y:S01]  /*1120*/  FFMA.FTZ R20, R17, R6, R20 ;  /* 0x0000000611147223 */ /* 0x000fe20000010014 */
[----:B------:R-:W-:-:S02]  /*1130*/  HADD2.F32 R17, -RZ, R52.H1_H1 ;  /* 0x30000034ff117230 */ /* 0x000fc40000004100 */
[----:B------:R-:W-:Y:S01]  /*1140*/  FFMA.FTZ R57, R2, R57, R7 ;  /* 0x0000003902397223 */ /* 0x000fe20000010007 */
[----:B------:R-:W-:Y:S02]  /*1150*/  HADD2.F32 R2, -RZ, R19.H1_H1 ;  /* 0x30000013ff027230 */ /* 0x000fe40000004100 */
[----:B------:R-:W-:Y:S02]  /*1160*/  HADD2.F32 R19, -RZ, R47.H0_H0 ;  /* 0x2000002fff137230 */ /* 0x000fe40000004100 */
[----:B------:R-:W-:Y:S02]  /*1170*/  HADD2.F32 R6, -RZ, R28.H0_H0 ;  /* 0x2000001cff067230 */ /* 0x000fe40000004100 */
[----:B------:R-:W-:Y:S01]  /*1180*/  FFMA.FTZ R20, R17, R2, R20 ;  /* 0x0000000211147223 */ /* 0x000fe20000010014 */
[----:B------:R-:W-:Y:S02]  /*1190*/  HADD2.F32 R7, -RZ, R59.H0_H0 ;  /* 0x2000003bff077230 */ /* 0x000fe40000004100 */
[----:B------:R-:W-:-:S02]  /*11a0*/  HADD2.F32 R47, -RZ, R47.H1_H1 ;  /* 0x3000002fff2f7230 */ /* 0x000fc40000004100 */
[----:B------:R-:W-:Y:S01]  /*11b0*/  FFMA.FTZ R20, R19, R6, R20 ;  /* 0x0000000613147223 */ /* 0x000fe20000010014 */
[----:B------:R-:W-:Y:S02]  /*11c0*/  HADD2.F32 R28, -RZ, R28.H1_H1 ;  /* 0x3000001cff1c7230 */ /* 0x000fe40000004100 */
[----:B------:R-:W-:Y:S01]  /*11d0*/  FFMA.FTZ R2, R0, R7, R57 ;  /* 0x0000000700027223 */ /* 0x000fe20000010039 */
[----:B------:R-:W-:Y:S02]  /*11e0*/  HADD2.F32 R7, -RZ, R50.H0_H0 ;  /* 0x20000032ff077230 */ /* 0x000fe40000004100 */
        /* <DEDUP_REMOVED lines=8> */
[----:B------:R-:W-:Y:S02]  /*1270*/  HADD2.F32 R7, -RZ, R4.H0_H0 ;  /* 0x20000004ff077230 */ /* 0x000fe40000004100 */
[----:B------:R-:W-:Y:S02]  /*1280*/  HADD2.F32 R16, -RZ, R56.H0_H0 ;  /* 0x20000038ff107230 */ /* 0x000fe40000004100 */
[----:B------:R-:W-:Y:S01]  /*1290*/  FFMA.FTZ R22, R17, R22, R20 ;  /* 0x0000001611167223 */ /* 0x000fe20000010014 */
[----:B------:R-:W-:-:S02]  /*12a0*/  HADD2.F32 R20, -RZ, R4.H1_H1 ;  /* 0x30000004ff147230 */ /* 0x000fc40000004100 */
[----:B------:R-:W-:Y:S02]  /*12b0*/  HADD2.F32 R21, -RZ, R56.H1_H1 ;  /* 0x30000038ff157230 */ /* 0x000fe40000004100 */
[----:B------:R-:W-:Y:S01]  /*12c0*/  FFMA.FTZ R39, R7, R16, R18 ;  /* 0x0000001007277223 */ /* 0x000fe20000010012 */
[--C-:B------:R-:W-:Y:S02]  /*12d0*/  HADD2.F32 R23, -RZ, R24.reuse.H0_H0 ;  /* 0x20000018ff177230 */ /* 0x100fe40000004100 */
[----:B------:R-:W-:Y:S02]  /*12e0*/  HADD2.F32 R29, -RZ, R24.H1_H1 ;  /* 0x30000018ff1d7230 */ /* 0x000fe40000004100 */
[----:B------:R-:W-:Y:S01]  /*12f0*/  FFMA.FTZ R39, R20, R21, R39 ;  /* 0x0000001514277223 */ /* 0x000fe20000010027 */
[----:B------:R-:W-:Y:S02]  /*1300*/  HADD2.F32 R41, -RZ, R44.H0_H0 ;  /* 0x2000002cff297230 */ /* 0x000fe40000004100 */
[----:B------:R-:W-:-:S02]  /*1310*/  HADD2.F32 R24, -RZ, R30.H0_H0 ;  /* 0x2000001eff187230 */ /* 0x000fc40000004100 */
[----:B------:R-:W-:Y:S02]  /*1320*/  HADD2.F32 R20, -RZ, R5.H0_H0 ;  /* 0x20000005ff147230 */ /* 0x000fe40000004100 */
[----:B------:R-:W-:Y:S02]  /*1330*/  HADD2.F32 R21, -RZ, R58.H0_H0 ;  /* 0x2000003aff157230 */ /* 0x000fe40000004100 */
[----:B------:R-:W-:Y:S01]  /*1340*/  FFMA.FTZ R22, R41, R24, R22 ;  /* 0x0000001829167223 */ /* 0x000fe20000010016 */
[--C-:B------:R-:W-:Y:S02]  /*1350*/  HADD2.F32 R18, -RZ, R25.reuse.H0_H0 ;  /* 0x20000019ff127230 */ /* 0x100fe40000004100 */
[----:B------:R-:W-:Y:S02]  /*1360*/  HADD2.F32 R16, -RZ, R25.H1_H1 ;  /* 0x30000019ff107230 */ /* 0x000fe40000004100 */
[----:B------:R-:W-:Y:S01]  /*1370*/  FFMA.FTZ R20, R20, R21, R39 ;  /* 0x0000001514147223 */ /* 0x000fe20000010027 */
[----:B------:R-:W-:-:S02]  /*1380*/  HADD2.F32 R25, -RZ, R44.H1_H1 ;  /* 0x3000002cff197230 */ /* 0x000fc40000004100 */
[----:B------:R-:W-:Y:S02]  /*1390*/  HADD2.F32 R30, -RZ, R30.H1_H1 ;  /* 0x3000001eff1e7230 */ /* 0x000fe40000004100 */
[----:B------:R-:W-:Y:S02]  /*13a0*/  HADD2.F32 R5, -RZ, R5.H1_H1 ;  /* 0x30000005ff057230 */ /* 0x000fe40000004100 */
[----:B------:R-:W-:Y:S02]  /*13b0*/  HADD2.F32 R58, -RZ, R58.H1_H1 ;  /* 0x3000003aff3a7230 */ /* 0x000fe40000004100 */
[----:B------:R-:W-:Y:S01]  /*13c0*/  FFMA.FTZ R22, R25, R30, R22 ;  /* 0x0000001e19167223 */ /* 0x000fe20000010016 */
[----:B------:R-:W-:Y:S02]  /*13d0*/  HADD2.F32 R21, -RZ, R48.H0_H0 ;  /* 0x20000030ff157230 */ /* 0x000fe40000004100 */
[----:B------:R-:W-:Y:S02]  /*13e0*/  HADD2.F32 R24, -RZ, R31.H0_H0 ;  /* 0x2000001fff187230 */ /* 0x000fe40000004100 */
[----:B------:R-:W-:Y:S01]  /*13f0*/  FFMA.FTZ R5, R5, R58, R20 ;  /* 0x0000003a05057223 */ /* 0x000fe20000010014 */
[----:B------:R-:W-:-:S02]  /*1400*/  HADD2.F32 R6, -RZ, R8.H0_H0 ;  /* 0x20000008ff067230 */ /* 0x000fc40000004100 */
[----:B------:R-:W-:Y:S02]  /*1410*/  HADD2.F32 R25, -RZ, R48.H1_H1 ;  /* 0x30000030ff197230 */ /* 0x000fe40000004100 */
[----:B------:R-:W-:Y:S01]  /*1420*/  FFMA.FTZ R22, R21, R24, R22 ;  /* 0x0000001815167223 */ /* 0x000fe20000010016 */
[----:B------:R-:W-:Y:S02]  /*1430*/  HADD2.F32 R31, -RZ, R31.H1_H1 ;  /* 0x3000001fff1f7230 */ /* 0x000fe40000004100 */
[----:B------:R-:W-:Y:S01]  /*1440*/  FFMA.FTZ R5, R6, R23, R5 ;  /* 0x0000001706057223 */ /* 0x000fe20000010005 */
[----:B------:R-:W-:Y:S02]  /*1450*/  HADD2.F32 R8, -RZ, R8.H1_H1 ;  /* 0x30000008ff087230 */ /* 0x000fe40000004100 */
[----:B------:R-:W-:Y:S02]  /*1460*/  HADD2.F32 R21, -RZ, R12.H0_H0 ;  /* 0x2000000cff157230 */ /* 0x000fe40000004100 */
[----:B------:R-:W-:Y:S01]  /*1470*/  FFMA.FTZ R22, R25, R31, R22 ;  /* 0x0000001f19167223 */ /* 0x000fe20000010016 */
[----:B------:R-:W-:-:S02]  /*1480*/  HADD2.F32 R6, -RZ, R32.H0_H0 ;  /* 0x20000020ff067230 */ /* 0x000fc40000004100 */
[----:B------:R-:W-:Y:S01]  /*1490*/  FFMA.FTZ R8, R8, R29, R5 ;  /* 0x0000001d08087223 */ /* 0x000fe20000010005 */
[--C-:B------:R-:W-:Y:S02]  /*14a0*/  HADD2.F32 R3, -RZ, R9.reuse.H0_H0 ;  /* 0x20000009ff037230 */ /* 0x100fe40000004100 */
[----:B------:R-:W-:Y:S02]  /*14b0*/  HADD2.F32 R5, -RZ, R12.H1_H1 ;  /* 0x3000000cff057230 */ /* 0x000fe40000004100 */
[----:B------:R-:W-:Y:S01]  /*14c0*/  FFMA.FTZ R22, R21, R6, R22 ;  /* 0x0000000615167223 */ /* 0x000fe20000010016 */
[----:B------:R-:W-:Y:S02]  /*14d0*/  HADD2.F32 R32, -RZ, R32.H1_H1 ;  /* 0x30000020ff207230 */ /* 0x000fe40000004100 */
[----:B------:R-:W-:Y:S01]  /*14e0*/  FFMA.FTZ R8, R3, R18, R8 ;  /* 0x0000001203087223 */ /* 0x000fe20000010008 */
[----:B------:R-:W-:Y:S02]  /*14f0*/  HADD2.F32 R9, -RZ, R9.H1_H1 ;  /* 0x30000009ff097230 */ /* 0x000fe40000004100 */
[----:B------:R-:W-:-:S02]  /*1500*/  HADD2.F32 R3, -RZ, R13.H0_H0 ;  /* 0x2000000dff037230 */ /* 0x000fc40000004100 */
[----:B------:R-:W-:Y:S01]  /*1510*/  FFMA.FTZ R22, R5, R32, R22 ;  /* 0x0000002005167223 */ /* 0x000fe20000010016 */
[----:B------:R-:W-:Y:S02]  /*1520*/  HADD2.F32 R6, -RZ, R33.H0_H0 ;  /* 0x20000021ff067230 */ /* 0x000fe40000004100 */
        /* <DEDUP_REMOVED lines=13> */
[----:B------:R-:W-:-:S02]  /*1600*/  HADD2.F32 R0, -RZ, R11.H0_H0 ;  /* 0x2000000bff007230 */ /* 0x000fc40000004100 */
[----:B------:R-:W-:Y:S02]  /*1610*/  HADD2.F32 R7, -RZ, R27.H0_H0 ;  /* 0x2000001bff077230 */ /* 0x000fe40000004100 */
[----:B------:R-:W-:Y:S01]  /*1620*/  FFMA.FTZ R22, R3, R2, R22 ;  /* 0x0000000203167223 */ /* 0x000fe20000010016 */
[----:B------:R-:W-:Y:S02]  /*1630*/  HADD2.F32 R5, -RZ, R14.H1_H1 ;  /* 0x3000000eff057230 */ /* 0x000fe40000004100 */
[----:B------:R-:W-:Y:S02]  /*1640*/  HADD2.F32 R34, -RZ, R34.H1_H1 ;  /* 0x30000022ff227230 */ /* 0x000fe40000004100 */
[----:B------:R-:W-:Y:S01]  /*1650*/  FFMA.FTZ R0, R0, R7, R9 ;  /* 0x0000000700007223 */ /* 0x000fe20000010009 */
[----:B------:R-:W-:Y:S02]  /*1660*/  HADD2.F32 R11, -RZ, R11.H1_H1 ;  /* 0x3000000bff0b7230 */ /* 0x000fe40000004100 */
[----:B------:R-:W-:-:S02]  /*1670*/  HADD2.F32 R4, -RZ, R27.H1_H1 ;  /* 0x3000001bff047230 */ /* 0x000fc40000004100 */
[----:B------:R-:W-:Y:S01]  /*1680*/  FFMA.FTZ R22, R5, R34, R22 ;  /* 0x0000002205167223 */ /* 0x000fe20000010016 */
[----:B------:R-:W-:Y:S02]  /*1690*/  HADD2.F32 R3, -RZ, R15.H0_H0 ;  /* 0x2000000fff037230 */ /* 0x000fe40000004100 */
[----:B------:R-:W-:Y:S02]  /*16a0*/  HADD2.F32 R2, -RZ, R35.H0_H0 ;  /* 0x20000023ff027230 */ /* 0x000fe40000004100 */
[----:B------:R-:W-:Y:S01]  /*16b0*/  FFMA.FTZ R0, R11, R4, R0 ;  /* 0x000000040b007223 */ /* 0x000fe20000010000 */
[----:B------:R-:W-:Y:S02]  /*16c0*/  HADD2.F32 R15, -RZ, R15.H1_H1 ;  /* 0x3000000fff0f7230 */ /* 0x000fe40000004100 */
[----:B------:R-:W-:Y:S02]  /*16d0*/  HADD2.F32 R35, -RZ, R35.H1_H1 ;  /* 0x30000023ff237230 */ /* 0x000fe40000004100 */
[----:B------:R-:W-:-:S02]  /*16e0*/  FFMA.FTZ R22, R3, R2, R22 ;  /* 0x0000000203167223 */ /* 0x000fc40000010016 */
[----:B------:R-:W0:Y:S02]  /*16f0*/  SHFL.BFLY PT, R3, R0, 0x4, 0x1f ;  /* 0x0c801f0000037f89 */ /* 0x000e2400000e0000 */
[----:B------:R-:W-:-:S05]  /*1700*/  FFMA.FTZ R22, R15, R35, R22 ;  /* 0x000000230f167223 */ /* 0x000fca0000010016 */
[----:B------:R-:W1:Y:S01]  /*1710*/  SHFL.BFLY PT, R5, R22, 0x4, 0x1f ;  /* 0x0c801f0016057f89 */ /* 0x000e6200000e0000 */
[----:B0-----:R-:W-:Y:S01]  /*1720*/  FADD.FTZ R3, R0, R3 ;  /* 0x0000000300037221 */ /* 0x001fe20000010000 */
[----:B------:R-:W-:Y:S02]  /*1730*/  SHF.R.S32.HI R0, RZ, 0x1f, R46 ;  /* 0x0000001fff007819 */ /* 0x000fe4000001142e */
[----:B------:R-:W-:Y:S02]  /*1740*/  LEA.HI R46, P1, R37, R46, RZ, 0x1d ;  /* 0x0000002e252e7211 */ /* 0x000fe4000783e8ff */
[----:B------:R-:W0:Y:S01]  /*1750*/  SHFL.BFLY PT, R2, R3, 0x2, 0x1f ;  /* 0x0c401f0003027f89 */ /* 0x000e2200000e0000 */
[----:B-1----:R-:W-:-:S05]  /*1760*/  FADD.FTZ R6, R22, R5 ;  /* 0x0000000516067221 */ /* 0x002fca0000010000 */
[----:B------:R-:W1:Y:S01]  /*1770*/  SHFL.BFLY PT, R7, R6, 0x2, 0x1f ;  /* 0x0c401f0006077f89 */ /* 0x000e6200000e0000 */
[----:B0-----:R-:W-:Y:S01]  /*1780*/  FADD.FTZ R4, R3, R2 ;  /* 0x0000000203047221 */ /* 0x001fe20000010000 */
[----:B------:R-:W-:Y:S02]  /*1790*/  IADD3.X R3, RZ, R0, RZ, P1, !PT ;  /* 0x00000000ff037210 */ /* 0x000fe40000ffe4ff */
[----:B------:R-:W-:Y:S01]  /*17a0*/  LEA R2, P1, R46, UR4, 0x2 ;  /* 0x000000042e027c11 */ /* 0x000fe2000f8210ff */
[----:B------:R-:W-:Y:S01]  /*17b0*/  ULDC UR4, c[0x0][0x384] ;  /* 0x0000e10000047ab9 */ /* 0x000fe20000000800 */
[----:B------:R-:W0:Y:S01]  /*17c0*/  SHFL.BFLY PT, R5, R4, 0x1, 0x1f ;  /* 0x0c201f0004057f89 */ /* 0x000e2200000e0000 */
[----:B-1----:R-:W-:Y:S01]  /*17d0*/  FADD.FTZ R7, R6, R7 ;  /* 0x0000000706077221 */ /* 0x002fe20000010000 */
[----:B------:R-:W-:-:S04]  /*17e0*/  LEA.HI.X R3, R46, UR5, R3, 0x2, P1 ;  /* 0x000000052e037c11 */ /* 0x000fc800088f1403 */
[----:B------:R-:W1:Y:S01]  /*17f0*/  SHFL.BFLY PT, R8, R7, 0x1, 0x1f ;  /* 0x0c201f0007087f89 */ /* 0x000e6200000e0000 */
[----:B0-----:R-:W-:-:S04]  /*1800*/  FADD.FTZ R5, R4, R5 ;  /* 0x0000000504057221 */ /* 0x001fc80000010000 */
[----:B------:R-:W-:Y:S01]  /*1810*/  FMUL.FTZ R5, R5, UR4 ;  /* 0x0000000405057c20 */ /* 0x000fe20008410000 */
[----:B-1----:R-:W-:-:S04]  /*1820*/  FADD.FTZ R8, R7, R8 ;  /* 0x0000000807087221 */ /* 0x002fc80000010000 */
[----:B------:R0:W-:Y:S01]  /*1830*/  @!P0 STG.E desc[UR6][R2.64], R5 ;  /* 0x0000000502008986 */ /* 0x0001e2000c101906 */
[----:B------:R-:W-:Y:S01]  /*1840*/  FMUL.FTZ R7, R8, UR4 ;  /* 0x0000000408077c20 */ /* 0x000fe20008410000 */
[----:B------:R-:W-:Y:S06]  /*1850*/  @P0 EXIT ;  /* 0x000000000000094d */ /* 0x000fec0003800000 */
[----:B------:R-:W-:Y:S01]  /*1860*/  STG.E desc[UR6][R2.64+0x80], R7 ;  /* 0x0000800702007986 */ /* 0x000fe2000c101906 */
[----:B------:R-:W-:Y:S05]  /*1870*/  EXIT ;  /* 0x000000000000794d */ /* 0x000fea0003800000 */
.L_x_508:
        /* <DEDUP_REMOVED lines=16> */
.L_x_815:


//--------------------- .text._ZN5flash25flash_bwd_dot_do_o_kernelILb1E23Flash_bwd_kernel_traitsILi192ELi64ELi64ELi8ELi4ELi2ELi2ELb1ELb1EN7cutlass6half_tE19Flash_kernel_traitsILi192ELi64ELi64ELi8ES3_EEEEvNS_16Flash_bwd_paramsE --------------------------
	.section	.text._ZN5flash25flash_bwd_dot_do_o_kernelILb1E23Flash_bwd_kernel_traitsILi192ELi64ELi64ELi8ELi4ELi2ELi2ELb1ELb1EN7cutlass6half_tE19Flash_kernel_traitsILi192ELi64ELi64ELi8ES3_EEEEvNS_16Flash_bwd_paramsE,"ax",@progbits
	.align	128
        .global         _ZN5flash25flash_bwd_dot_do_o_kernelILb1E23Flash_bwd_kernel_traitsILi192ELi64ELi64ELi8ELi4ELi2ELi2ELb1ELb1EN7cutlass6half_tE19Flash_kernel_traitsILi192ELi64ELi64ELi8ES3_EEEEvNS_16Flash_bwd_paramsE
        .type           _ZN5flash25flash_bwd_dot_do_o_kernelILb1E23Flash_bwd_kernel_traitsILi192ELi64ELi64ELi8ELi4ELi2ELi2ELb1ELb1EN7cutlass6half_tE19Flash_kernel_traitsILi192ELi64ELi64ELi8ES3_EEEEvNS_16Flash_bwd_paramsE,@function
        .size           _ZN5flash25flash_bwd_dot_do_o_kernelILb1E23Flash_bwd_kernel_traitsILi192ELi64ELi64ELi8ELi4ELi2ELi2ELb1ELb1EN7cutlass6half_tE19Flash_kernel_traitsILi192ELi64ELi64ELi8ES3_EEEEvNS_16Flash_bwd_paramsE,(.L_x_816 - _ZN5flash25flash_bwd_dot_do_o_kernelILb1E23Flash_bwd_kernel_traitsILi192ELi64ELi64ELi8ELi4ELi2ELi2ELb1ELb1EN7cutlass6half_tE19Flash_kernel_traitsILi192ELi64ELi64ELi8ES3_EEEEvNS_16Flash_bwd_paramsE)
        .other          _ZN5flash25flash_bwd_dot_do_o_kernelILb1E23Flash_bwd_kernel_traitsILi192ELi64ELi64ELi8ELi4ELi2ELi2ELb1ELb1EN7cutlass6half_tE19Flash_kernel_traitsILi192ELi64ELi64ELi8ES3_EEEEvNS_16Flash_bwd_paramsE,@"STO_CUDA_ENTRY STV_DEFAULT"
_ZN5flash25flash_bwd_dot_do_o_kernelILb1E23Flash_bwd_kernel_traitsILi192ELi64ELi64ELi8ELi4ELi2ELi2ELb1ELb1EN7cutlass6half_tE19Flash_kernel_traitsILi192ELi64ELi64ELi8ES3_EEEEvNS_16Flash_bwd_paramsE:
.text._ZN5flash25flash_bwd_dot_do_o_kernelILb1E23Flash_bwd_kernel_traitsILi192ELi64ELi64ELi8ELi4ELi2ELi2ELb1ELb1EN7cutlass6half_tE19Flash_kernel_traitsILi192ELi64ELi64ELi8ES3_EEEEvNS_16Flash_bwd_paramsE:
[----:B------:R-:W-:Y:S01]  /*0000*/  LDC R1, c[0x0][0x28] ;  /* 0x00000a00ff017b82 */ /* 0x000fe20000000800 */
[----:B------:R-:W0:Y:S07]  /*0010*/  S2R R16, SR_CTAID.Y ;  /* 0x0000000000107919 */ /* 0x000e2e0000002600 */
[----:B------:R-:W0:Y:S01]  /*0020*/  LDC.64 R2, c[0x0][0x2f0] ;  /* 0x0000bc00ff027b82 */ /* 0x000e220000000a00 */
[----:B------:R-:W-:Y:S01]  /*0030*/  ULDC.64 UR4, c[0x0][0x2f0] ;  /* 0x0000bc0000047ab9 */ /* 0x000fe20000000a00 */
[----:B------:R-:W-:-:S02]  /*0040*/  MOV R17, 0xffffffff ;  /* 0xffffffff00117802 */ /* 0x000fc40000000f00 */
[----:B------:R-:W-:-:S04]  /*0050*/  ISETP.NE.U32.AND P0, PT, RZ, UR4, PT ;  /* 0x00000004ff007c0c */ /* 0x000fc8000bf05070 */
[----:B------:R-:W-:Y:S01]  /*0060*/  ISETP.NE.AND.EX P0, PT, RZ, UR5, PT, P0 ;  /* 0x00000005ff007c0c */ /* 0x000fe2000bf05300 */
[----:B------:R-:W-:Y:S01]  /*0070*/  ULDC.64 UR4, c[0x0][0x208] ;  /* 0x0000820000047ab9 */ /* 0x000fe20000000a00 */
[----:B0-----:R-:W-:-:S11]  /*0080*/  IMAD.WIDE R2, R16, 0x4, R2 ;  /* 0x0000000410027825 */ /* 0x001fd600078e0202 */
[----:B------:R-:W2:Y:S04]  /*0090*/  @P0 LDG.E R17, desc[UR4][R2.64] ;  /* 0x0000000402110981 */ /* 0x000ea8000c1e1900 */
[----:B------:R-:W2:Y:S01]  /*00a0*/  @P0 LDG.E R6, desc[UR4][R2.64+0x4] ;  /* 0x0000040402060981 */ /* 0x000ea2000c1e1900 */
[----:B------:R-:W0:Y:S02]  /*00b0*/  S2R R7, SR_CTAID.X ;  /* 0x0000000000077919 */ /* 0x000e240000002500 */
[----:B0-----:R-:W-:Y:S02]  /*00c0*/  SHF.L.U32 R7, R7, 0x6, RZ ;  /* 0x0000000607077819 */ /* 0x001fe400000006ff */
[----:B--2---:R-:W-:-:S06]  /*00d0*/  @P0 IADD3 R6, R6, -R17, RZ ;  /* 0x8000001106060210 */ /* 0x004fcc0007ffe0ff */
[----:B------:R-:W0:Y:S02]  /*00e0*/  @!P0 LDC R6, c[0x0][0x2c4] ;  /* 0x0000b100ff068b82 */ /* 0x000e240000000800 */
[----:B0-----:R-:W-:-:S13]  /*00f0*/  ISETP.GT.AND P1, PT, R6, R7, PT ;  /* 0x000000070600720c */ /* 0x001fda0003f24270 */
[----:B------:R-:W-:Y:S05]  /*0100*/  @!P1 EXIT ;  /* 0x000000000000994d */ /* 0x000fea0003800000 */
[----:B------:R-:W-:Y:S01]  /*0110*/  ISETP.NE.AND P1, PT, R17, -0x1, PT ;  /* 0xffffffff1100780c */ /* 0x000fe20003f25270 */
[----:B------:R-:W0:Y:S01]  /*0120*/  LDC R19, c[0x0][0x2d4] ;  /* 0x0000b500ff137b82 */ /* 0x000e220000000800 */
[----:B------:R-:W1:Y:S01]  /*0130*/  S2R R0, SR_TID.X ;  /* 0x0000000000007919 */ /* 0x000e620000002100 */
[----:B------:R-:W-:Y:S01]  /*0140*/  IMAD.WIDE R2, R16, 0x80, RZ ;  /* 0x0000008010027825 */ /* 0x000fe200078e02ff */
[----:B------:R-:W-:Y:S01]  /*0150*/  HFMA2.MMA R27, -RZ, RZ, 0, 0 ;  /* 0x00000000ff1b7435 */ /* 0x000fe200000001ff */
[----:B------:R-:W2:Y:S01]  /*0160*/  S2R R29, SR_CTAID.Z ;  /* 0x00000000001d7919 */ /* 0x000ea20000002700 */
[----:B------:R-:W-:-:S03]  /*0170*/  SEL R18, R2, RZ, P0 ;  /* 0x000000ff02127207 */ /* 0x000fc60000000000 */
[----:B------:R-:W3:Y:S01]  /*0180*/  LDC R11, c[0x0][0x270] ;  /* 0x00009c00ff0b7b82 */ /* 0x000ee20000000800 */
[----:B------:R-:W-:-:S03]  /*0190*/  SEL R20, R3, RZ, P0 ;  /* 0x000000ff03147207 */ /* 0x000fc60000000000 */
[----:B------:R-:W-:-:S04]  /*01a0*/  @!P1 SHF.R.S32.HI R5, RZ, 0x1f, R16 ;  /* 0x0000001fff059819 */ /* 0x000fc80000011410 */
[----:B------:R-:W4:Y:S08]  /*01b0*/  @!P1 LDC.64 R22, c[0x0][0x418] ;  /* 0x00010600ff169b82 */ /* 0x000f300000000a00 */
[----:B------:R-:W5:Y:S08]  /*01c0*/  @P1 LDC.64 R8, c[0x0][0x420] ;  /* 0x00010800ff081b82 */ /* 0x000f700000000a00 */
[----:B------:R-:W1:Y:S08]  /*01d0*/  @P1 LDC.64 R24, c[0x0][0x298] ;  /* 0x0000a600ff181b82 */ /* 0x000e700000000a00 */
[----:B------:R-:W2:Y:S01]  /*01e0*/  LDC R12, c[0x0][0x2dc] ;  /* 0x0000b700ff0c7b82 */ /* 0x000ea20000000800 */
[----:B----4-:R-:W-:-:S02]  /*01f0*/  @!P1 IMAD R5, R5, R22, RZ ;  /* 0x0000001605059224 */ /* 0x010fc400078e02ff */
[----:B------:R-:W-:-:S04]  /*0200*/  @!P1 IMAD.WIDE.U32 R2, R16, R22, RZ ;  /* 0x0000001610029225 */ /* 0x000fc800078e00ff */
[----:B------:R-:W-:Y:S02]  /*0210*/  @!P1 IMAD R13, R16, R23, R5 ;  /* 0x00000017100d9224 */ /* 0x000fe400078e0205 */
[----:B-----5:R-:W-:-:S04]  /*0220*/  @P1 IMAD.WIDE.U32 R14, R17, R8, RZ ;  /* 0x00000008110e1225 */ /* 0x020fc800078e00ff */
[----:B0-----:R-:W-:Y:S01]  /*0230*/  IMAD.WIDE R4, R16, R19, RZ ;  /* 0x0000001310047225 */ /* 0x001fe200078e02ff */
[----:B------:R-:W-:-:S03]  /*0240*/  @P1 MOV R10, R14 ;  /* 0x0000000e000a1202 */ /* 0x000fc60000000f00 */
[----:B------:R-:W-:Y:S01]  /*0250*/  @P1 IMAD R8, R17, R9, R15 ;  /* 0x0000000911081224 */ /* 0x000fe200078e020f */
[----:B---3--:R-:W-:Y:S01]  /*0260*/  SHF.R.S32.HI R9, RZ, 0x1f, R11 ;  /* 0x0000001fff097819 */ /* 0x008fe2000001140b */
[----:B------:R-:W-:Y:S01]  /*0270*/  IMAD R5, R5, R11, RZ ;  /* 0x0000000b05057224 */ /* 0x000fe200078e02ff */
[----:B------:R-:W-:Y:S01]  /*0280*/  @!P1 IADD3 R8, R3, R13, RZ ;  /* 0x0000000d03089210 */ /* 0x000fe20007ffe0ff */
[----:B-1----:R-:W-:Y:S01]  /*0290*/  @P1 IMAD.WIDE.U32 R44, R17, R24, RZ ;  /* 0x00000018112c1225 */ /* 0x002fe200078e00ff */
[----:B------:R-:W-:Y:S02]  /*02a0*/  SHF.R.S32.HI R13, RZ, 0x1f, R7 ;  /* 0x0000001fff0d7819 */ /* 0x000fe40000011407 */
[----:B--2---:R-:W-:Y:S01]  /*02b0*/  SHF.R.S32.HI R21, RZ, 0x1f, R12 ;  /* 0x0000001fff157819 */ /* 0x004fe2000001140c */
[C---:B------:R-:W-:Y:S02]  /*02c0*/  IMAD R23, R4.reuse, R9, R5 ;  /* 0x0000000904177224 */ /* 0x040fe400078e0205 */
[----:B------:R-:W-:-:S04]  /*02d0*/  IMAD.WIDE.U32 R4, R4, R11, RZ ;  /* 0x0000000b04047225 */ /* 0x000fc800078e00ff */
[----:B------:R-:W-:Y:S01]  /*02e0*/  @P1 IMAD R9, R17, R25, R45 ;  /* 0x0000001911091224 */ /* 0x000fe200078e022d */
[----:B------:R-:W-:Y:S01]  /*02f0*/  IADD3 R23, R5, R23, RZ ;  /* 0x0000001705177210 */ /* 0x000fe20007ffe0ff */
[----:B------:R-:W-:Y:S01]  /*0300*/  IMAD.WIDE R14, R11, R12, RZ ;  /* 0x0000000c0b0e7225 */ /* 0x000fe200078e02ff */
[----:B------:R-:W-:-:S03]  /*0310*/  IADD3 R25, P0, R7, R18, RZ ;  /* 0x0000001207197210 */ /* 0x000fc60007f1e0ff */
[----:B------:R-:W-:Y:S01]  /*0320*/  IMAD R18, R23, R12, RZ ;  /* 0x0000000c17127224 */ /* 0x000fe200078e02ff */
[----:B------:R-:W-:Y:S01]  /*0330*/  @P1 MOV R23, R17 ;  /* 0x0000001100171202 */ /* 0x000fe20000000f00 */
[----:B------:R-:W-:Y:S08]  /*0340*/  @P1 BRA `(.L_x_509) ;  /* 0x00000000001c1947 */ /* 0x000ff00003800000 */
[----:B------:R-:W0:Y:S01]  /*0350*/  LDC.64 R22, c[0x0][0x290] ;  /* 0x0000a400ff167b82 */ /* 0x000e220000000a00 */
[----:B------:R-:W-:-:S05]  /*0360*/  SHF.R.S32.HI R9, RZ, 0x1f, R16 ;  /* 0x0000001fff097819 */ /* 0x000fca0000011410 */
[-C--:B0-----:R-:W-:Y:S02]  /*0370*/  IMAD R9, R9, R22.reuse, RZ ;  /* 0x0000001609097224 */ /* 0x081fe400078e02ff */
[----:B------:R-:W-:-:S04]  /*0380*/  IMAD.WIDE.U32 R44, R16, R22, RZ ;  /* 0x00000016102c7225 */ /* 0x000fc800078e00ff */
[----:B------:R-:W-:Y:S01]  /*0390*/  IMAD R9, R16, R23, R9 ;  /* 0x0000001710097224 */ /* 0x000fe200078e0209 */
[----:B------:R-:W-:-:S04]  /*03a0*/  MOV R23, 0xffffffff ;  /* 0xffffffff00177802 */ /* 0x000fc80000000f00 */
[----:B------:R-:W-:-:S07]  /*03b0*/  IADD3 R9, R45, R9, RZ ;  /* 0x000000092d097210 */ /* 0x000fce0007ffe0ff */
.L_x_509:
[----:B------:R-:W-:Y:S01]  /*03c0*/  ULDC.U8 UR6, c[0x0][0x3d8] ;  /* 0x0000f60000067ab9 */ /* 0x000fe20000000000 */
[----:B------:R-:W-:Y:S01]  /*03d0*/  IADD3.X R5, R13, R20, RZ, P0, !PT ;  /* 0x000000140d057210 */ /* 0x000fe200007fe4ff */
[----:B------:R-:W-:Y:S01]  /*03e0*/  IMAD R3, R15, R23, RZ ;  /* 0x000000170f037224 */ /* 0x000fe200078e02ff */
[----:B------:R-:W-:Y:S01]  /*03f0*/  ISETP.NE.AND P0, PT, RZ, UR6, PT ;  /* 0x00000006ff007c0c */ /* 0x000fe2000bf05270 */
[----:B------:R-:W-:Y:S01]  /*0400*/  IMAD R31, R21, R4, R18 ;  /* 0x00000004151f7224 */ /* 0x000fe200078e0212 */
[----:B------:R-:W-:Y:S01]  /*0410*/  @!P1 MOV R10, R2 ;  /* 0x00000002000a9202 */ /* 0x000fe20000000f00 */
[----:B------:R-:W-:Y:S01]  /*0420*/  IMAD R18, R5, R14, RZ ;  /* 0x0000000e05127224 */ /* 0x000fe200078e02ff */
[----:B------:R-:W-:Y:S01]  /*0430*/  SHF.R.S32.HI R28, RZ, 0x1f, R29 ;  /* 0x0000001fff1c7819 */ /* 0x000fe2000001141d */
[----:B------:R-:W-:Y:S02]  /*0440*/  IMAD R27, R14, R27, R3 ;  /* 0x0000001b0e1b7224 */ /* 0x000fe400078e0203 */
[----:B------:R-:W-:-:S04]  /*0450*/  IMAD.WIDE.U32 R2, R4, R12, RZ ;  /* 0x0000000c04027225 */ /* 0x000fc800078e00ff */
[----:B------:R-:W-:Y:S01]  /*0460*/  IMAD.WIDE.U32 R20, R14, R23, RZ ;  /* 0x000000170e147225 */ /* 0x000fe200078e00ff */
[----:B------:R-:W-:-:S03]  /*0470*/  IADD3 R31, R3, R31, RZ ;  /* 0x0000001f031f7210 */ /* 0x000fc60007ffe0ff */
[----:B------:R-:W-:Y:S01]  /*0480*/  IMAD R23, R29, R12, RZ ;  /* 0x0000000c1d177224 */ /* 0x000fe200078e02ff */
[----:B------:R-:W-:Y:S01]  /*0490*/  @P1 IADD3 R31, R21, R27, RZ ;  /* 0x0000001b151f1210 */ /* 0x000fe20007ffe0ff */
[----:B------:R-:W-:Y:S01]  /*04a0*/  IMAD.WIDE.U32 R4, R25, R14, RZ ;  /* 0x0000000e19047225 */ /* 0x000fe200078e00ff */
[----:B------:R-:W-:-:S03]  /*04b0*/  SEL R20, R2, R20, !P1 ;  /* 0x0000001402147207 */ /* 0x000fc60004800000 */
[----:B------:R-:W-:Y:S01]  /*04c0*/  IMAD R15, R15, R25, R18 ;  /* 0x000000190f0f7224 */ /* 0x000fe200078e0212 */
[----:B------:R-:W-:-:S04]  /*04d0*/  SHF.R.S32.HI R18, RZ, 0x1f, R23 ;  /* 0x0000001fff127819 */ /* 0x000fc80000011417 */
[----:B------:R-:W-:Y:S01]  /*04e0*/  IADD3 R21, R5, R15, RZ ;  /* 0x0000000f05157210 */ /* 0x000fe20007ffe0ff */
[----:B------:R-:W-:Y:S06]  /*04f0*/  @!P0 BRA `(.L_x_510) ;  /* 0x00000000001c8947 */ /* 0x000fec0003800000 */
[----:B------:R-:W0:Y:S01]  /*0500*/  LDC R2, c[0x0][0x2c0] ;  /* 0x0000b000ff027b82 */ /* 0x000e220000000800 */
[----:B------:R-:W-:-:S05]  /*0510*/  @!P1 IMAD R17, R16, R19, RZ ;  /* 0x0000001310119224 */ /* 0x000fca00078e02ff */
[----:B------:R-:W-:Y:S02]  /*0520*/  LEA R16, R16, R17, 0x7 ;  /* 0x0000001110107211 */ /* 0x000fe400078e38ff */
[----:B------:R-:W0:Y:S02]  /*0530*/  LDC R3, c[0x0][0x2e4] ;  /* 0x0000b900ff037b82 */ /* 0x000e240000000800 */
[----:B0-----:R-:W-:-:S05]  /*0540*/  LEA R2, R2, R3, 0x7 ;  /* 0x0000000302027211 */ /* 0x001fca00078e38ff */
[----:B------:R-:W-:Y:S01]  /*0550*/  IMAD R16, R2, R29, R16 ;  /* 0x0000001d02107224 */ /* 0x000fe200078e0210 */
[----:B------:R-:W-:Y:S06]  /*0560*/  BRA `(.L_x_511) ;  /* 0x0000000000087947 */ /* 0x000fec0003800000 */
.L_x_510:
[----:B------:R-:W-:-:S04]  /*0570*/  IMAD R16, R16, R11, R29 ;  /* 0x0000000b10107224 */ /* 0x000fc800078e021d */
[----:B------:R-:W-:-:S07]  /*0580*/  IMAD R16, R16, R19, RZ ;  /* 0x0000001310107224 */ /* 0x000fce00078e02ff */
.L_x_511:
[----:B------:R-:W-:Y:S01]  /*0590*/  SHF.R.S32.HI R3, RZ, 0x1f, R0 ;  /* 0x0000001fff037819 */ /* 0x000fe20000011400 */
[----:B------:R-:W-:Y:S01]  /*05a0*/  ULDC.64 UR10, c[0x0][0x420] ;  /* 0x00010800000a7ab9 */ /* 0x000fe20000000a00 */
[----:B------:R-:W-:Y:S01]  /*05b0*/  IADD3 R4, P0, P1, R4, R20, R23 ;  /* 0x0000001404047210 */ /* 0x000fe2000791e017 */
[----:B------:R-:W-:Y:S01]  /*05c0*/  ULDC.64 UR12, c[0x0][0x298] ;  /* 0x0000a600000c7ab9 */ /* 0x000fe20000000a00 */
[CC--:B------:R-:W-:Y:S01]  /*05d0*/  LEA.HI R2, R3.reuse, R0.reuse, RZ, 0x4 ;  /* 0x0000000003027211 */ /* 0x0c0fe200078f20ff */
[----:B------:R-:W-:Y:S01]  /*05e0*/  ULDC.64 UR8, c[0x0][0x428] ;  /* 0x00010a0000087ab9 */ /* 0x000fe20000000a00 */
[-C--:B------:R-:W-:Y:S01]  /*05f0*/  LEA.HI R14, R3, R0.reuse, RZ, 0x3 ;  /* 0x00000000030e7211 */ /* 0x080fe200078f18ff */
[----:B------:R-:W-:Y:S01]  /*0600*/  ULDC.64 UR6, c[0x0][0x400] ;  /* 0x0001000000067ab9 */ /* 0x000fe20000000a00 */
[----:B------:R-:W-:Y:S01]  /*0610*/  LOP3.LUT R5, R2, 0x3ffffff0, RZ, 0xc0, !PT ;  /* 0x3ffffff002057812 */ /* 0x000fe200078ec0ff */
[----:B------:R-:W-:Y:S01]  /*0620*/  BSSY B0, `(.L_x_512) ;  /* 0x000003e000007945 */ /* 0x000fe20003800000 */
[----:B------:R-:W-:Y:S01]  /*0630*/  LOP3.LUT R3, R14, 0x1ffffff8, RZ, 0xc0, !PT ;  /* 0x1ffffff80e037812 */ /* 0x000fe200078ec0ff */
[----:B------:R-:W-:Y:S01]  /*0640*/  HFMA2.MMA R20, -RZ, RZ, 0, 0 ;  /* 0x00000000ff147435 */ /* 0x000fe200000001ff */
[----:B------:R-:W-:-:S02]  /*0650*/  IADD3 R5, -R5, R0, RZ ;  /* 0x0000000005057210 */ /* 0x000fc40007ffe1ff */
[----:B------:R-:W-:Y:S02]  /*0660*/  CS2R R24, SRZ ;  /* 0x0000000000187805 */ /* 0x000fe4000001ff00 */
[----:B------:R-:W-:Y:S01]  /*0670*/  SHF.R.S32.HI R15, RZ, 0x4, R2 ;  /* 0x00000004ff0f7819 */ /* 0x000fe20000011402 */
[----:B------:R-:W-:Y:S01]  /*0680*/  IMAD R2, R11, R12, RZ ;  /* 0x0000000c0b027224 */ /* 0x000fe200078e02ff */
[----:B------:R-:W-:Y:S02]  /*0690*/  SHF.L.U32 R5, R5, 0x2, RZ ;  /* 0x0000000205057819 */ /* 0x000fe400000006ff */
[----:B------:R-:W-:Y:S02]  /*06a0*/  CS2R R26, SRZ ;  /* 0x00000000001a7805 */ /* 0x000fe4000001ff00 */
[----:B------:R-:W-:Y:S02]  /*06b0*/  IADD3 R3, -R3, R0, RZ ;  /* 0x0000000003037210 */ /* 0x000fe40007ffe1ff */
[----:B------:R-:W-:Y:S01]  /*06c0*/  IADD3.X R12, R21, R31, R18, P0, P1 ;  /* 0x0000001f150c7210 */ /* 0x000fe200007e2412 */
[----:B------:R-:W-:Y:S01]  /*06d0*/  IMAD R5, R15, R2, R5 ;  /* 0x000000020f057224 */ /* 0x000fe200078e0205 */
[----:B------:R-:W-:Y:S01]  /*06e0*/  SHF.L.U32 R38, R3, 0x3, RZ ;  /* 0x0000000303267819 */ /* 0x000fe200000006ff */
[----:B------:R-:W-:Y:S01]  /*06f0*/  IMAD R18, R13, UR10, RZ ;  /* 0x0000000a0d127c24 */ /* 0x000fe2000f8e02ff */
[----:B------:R-:W-:Y:S01]  /*0700*/  IADD3 R3, R7, R16, RZ ;  /* 0x0000001007037210 */ /* 0x000fe20007ffe0ff */
[----:B------:R-:W-:Y:S01]  /*0710*/  IMAD R16, R13, UR12, RZ ;  /* 0x0000000c0d107c24 */ /* 0x000fe2000f8e02ff */
[----:B------:R-:W-:Y:S01]  /*0720*/  SHF.R.S32.HI R39, RZ, 0x1f, R38 ;  /* 0x0000001fff277819 */ /* 0x000fe20000011426 */
[----:B------:R-:W-:Y:S01]  /*0730*/  IMAD R13, R7, UR11, R18 ;  /* 0x0000000b070d7c24 */ /* 0x000fe2000f8e0212 */
[----:B------:R-:W-:Y:S01]  /*0740*/  IADD3 R11, P0, R5, R4, RZ ;  /* 0x00000004050b7210 */ /* 0x000fe20007f1e0ff */
[----:B------:R-:W-:Y:S01]  /*0750*/  IMAD R16, R7, UR13, R16 ;  /* 0x0000000d07107c24 */ /* 0x000fe2000f8e0210 */
[----:B------:R-:W-:-:S02]  /*0760*/  CS2R R18, SRZ ;  /* 0x0000000000127805 */ /* 0x000fc4000001ff00 */
[----:B------:R-:W-:Y:S01]  /*0770*/  LEA.HI.X.SX32 R12, R5, R12, 0x1, P0 ;  /* 0x0000000c050c7211 */ /* 0x000fe200000f0eff */
[--C-:B------:R-:W-:Y:S01]  /*0780*/  IMAD.WIDE.U32 R4, R7, UR10, R38.reuse ;  /* 0x0000000a07047c25 */ /* 0x100fe2000f8e0026 */
[----:B------:R-:W-:Y:S02]  /*0790*/  LEA R36, P2, R11, UR6, 0x2 ;  /* 0x000000060b247c11 */ /* 0x000fe4000f8410ff */
[----:B------:R-:W-:Y:S02]  /*07a0*/  IADD3 R30, P0, R10, R4, RZ ;  /* 0x000000040a1e7210 */ /* 0x000fe40007f1e0ff */
[C---:B------:R-:W-:Y:S01]  /*07b0*/  IADD3 R10, -R7.reuse, R6, RZ ;  /* 0x00000006070a7210 */ /* 0x040fe20007ffe1ff */
[----:B------:R-:W-:Y:S01]  /*07c0*/  IMAD.WIDE.U32 R6, R7, UR12, R38 ;  /* 0x0000000c07067c25 */ /* 0x000fe2000f8e0026 */
[----:B------:R-:W-:Y:S02]  /*07d0*/  SHF.R.S32.HI R4, RZ, 0x3, R14 ;  /* 0x00000003ff047819 */ /* 0x000fe4000001140e */
[----:B------:R-:W-:Y:S01]  /*07e0*/  IADD3.X R31, R8, R5, R13, P0, !PT ;  /* 0x00000005081f7210 */ /* 0x000fe200007fe40d */
[----:B------:R-:W-:Y:S01]  /*07f0*/  IMAD R8, R28, UR8, RZ ;  /* 0x000000081c087c24 */ /* 0x000fe2000f8e02ff */
[----:B------:R-:W-:-:S02]  /*0800*/  ISETP.GE.AND P0, PT, R4, R10, PT ;  /* 0x0000000a0400720c */ /* 0x000fc40003f06270 */
[----:B------:R-:W-:Y:S01]  /*0810*/  IADD3 R5, R4, 0x20, RZ ;  /* 0x0000002004057810 */ /* 0x000fe20007ffe0ff */
[C---:B------:R-:W-:Y:S01]  /*0820*/  IMAD R33, R29.reuse, UR9, R8 ;  /* 0x000000091d217c24 */ /* 0x040fe2000f8e0208 */
[----:B------:R-:W-:Y:S01]  /*0830*/  IADD3 R44, P3, R44, R6, RZ ;  /* 0x000000062c2c7210 */ /* 0x000fe20007f7e0ff */
[----:B------:R-:W-:Y:S01]  /*0840*/  IMAD.WIDE.U32 R30, R29, UR8, R30 ;  /* 0x000000081d1e7c25 */ /* 0x000fe2000f8e001e */
[----:B------:R-:W-:Y:S02]  /*0850*/  LEA.HI.X R37, R11, UR7, R12, 0x2, P2 ;  /* 0x000000070b257c11 */ /* 0x000fe400090f140c */
[----:B------:R-:W-:Y:S02]  /*0860*/  CS2R R12, SRZ ;  /* 0x00000000000c7805 */ /* 0x000fe4000001ff00 */
[----:B------:R-:W-:Y:S02]  /*0870*/  ISETP.GE.AND P1, PT, R5, R10, PT ;  /* 0x0000000a0500720c */ /* 0x000fe40003f26270 */
[----:B------:R-:W-:-:S02]  /*0880*/  CS2R R10, SRZ ;  /* 0x00000000000a7805 */ /* 0x000fc4000001ff00 */
[----:B------:R-:W-:Y:S02]  /*0890*/  IADD3.X R45, R9, R7, R16, P3, !PT ;  /* 0x00000007092d7210 */ /* 0x000fe40001ffe410 */
[----:B------:R-:W-:Y:S02]  /*08a0*/  CS2R R8, SRZ ;  /* 0x0000000000087805 */ /* 0x000fe4000001ff00 */
[----:B------:R-:W-:Y:S02]  /*08b0*/  CS2R R16, SRZ ;  /* 0x0000000000107805 */ /* 0x000fe4000001ff00 */
[----:B------:R-:W-:Y:S02]  /*08c0*/  SHF.R.S32.HI R5, RZ, 0x1f, R4 ;  /* 0x0000001fff057819 */ /* 0x000fe40000011404 */
[----:B------:R-:W-:Y:S02]  /*08d0*/  IADD3 R6, R38, 0x40, RZ ;  /* 0x0000004026067810 */ /* 0x000fe40007ffe0ff */
[----:B------:R-:W-:Y:S01]  /*08e0*/  IADD3 R33, R31, R33, RZ ;  /* 0x000000211f217210 */ /* 0x000fe20007ffe0ff */
[----:B------:R-:W-:Y:S06]  /*08f0*/  @P0 BRA `(.L_x_513) ;  /* 0x0000000000400947 */ /* 0x000fec0003800000 */
[----:B------:R-:W-:Y:S01]  /*0900*/  MOV R32, R30 ;  /* 0x0000001e00207202 */ /* 0x000fe20000000f00 */
[----:B------:R-:W-:Y:S01]  /*0910*/  IMAD R7, R5, UR10, RZ ;  /* 0x0000000a05077c24 */ /* 0x000fe2000f8e02ff */
[----:B------:R-:W-:Y:S01]  /*0920*/  IADD3 R21, R38, 0x80, RZ ;  /* 0x0000008026157810 */ /* 0x000fe20007ffe0ff */
[----:B------:R-:W-:Y:S01]  /*0930*/  ULDC UR6, c[0x0][0x2d0] ;  /* 0x0000b40000067ab9 */ /* 0x000fe20000000800 */
[----:B------:R-:W-:Y:S01]  /*0940*/  ULDC.64 UR8, c[0x0][0x3e0] ;  /* 0x0000f80000087ab9 */ /* 0x000fe20000000a00 */
[----:B------:R-:W-:Y:S01]  /*0950*/  IMAD.WIDE.U32 R14, R4, UR10, R32 ;  /* 0x0000000a040e7c25 */ /* 0x000fe2000f8e0020 */
[----:B------:R-:W-:Y:S02]  /*0960*/  ISETP.GE.AND P4, PT, R21, UR6, PT ;  /* 0x0000000615007c0c */ /* 0x000fe4000bf86270 */
[----:B------:R-:W-:Y:S01]  /*0970*/  ISETP.GE.AND P2, PT, R38, UR6, PT ;  /* 0x0000000626007c0c */ /* 0x000fe2000bf46270 */
[----:B------:R-:W-:Y:S01]  /*0980*/  IMAD R7, R4, UR11, R7 ;  /* 0x0000000b04077c24 */ /* 0x000fe2000f8e0207 */
[----:B------:R-:W-:-:S02]  /*0990*/  ISETP.GE.AND P3, PT, R6, UR6, PT ;  /* 0x0000000606007c0c */ /* 0x000fc4000bf66270 */
[----:B------:R-:W-:Y:S02]  /*09a0*/  LEA R22, P5, R14, UR8, 0x1 ;  /* 0x000000080e167c11 */ /* 0x000fe4000f8a08ff */
[----:B------:R-:W-:-:S04]  /*09b0*/  IADD3 R7, R15, R7, RZ ;  /* 0x000000070f077210 */ /* 0x000fc80007ffe0ff */
[----:B------:R-:W-:-:S05]  /*09c0*/  LEA.HI.X R23, R14, UR9, R7, 0x1, P5 ;  /* 0x000000090e177c11 */ /* 0x000fca000a8f0c07 */
[----:B------:R0:W5:Y:S04]  /*09d0*/  @!P2 LDG.E.128 R8, desc[UR4][R22.64] ;  /* 0x000000041608a981 */ /* 0x000168000c1e1d00 */
[----:B------:R0:W5:Y:S04]  /*09e0*/  @!P3 LDG.E.128 R24, desc[UR4][R22.64+0x80] ;  /* 0x000080041618b981 */ /* 0x000168000c1e1d00 */
[----:B------:R0:W5:Y:S02]  /*09f0*/  @!P4 LDG.E.128 R16, desc[UR4][R22.64+0x100] ;  /* 0x000100041610c981 */ /* 0x000164000c1e1d00 */
.L_x_513:
[----:B------:R-:W-:Y:S05]  /*0a00*/  BSYNC B0 ;  /* 0x0000000000007941 */ /* 0x000fea0003800000 */
.L_x_512:
[----:B-----5:R-:W-:Y:S01]  /*0a10*/  MOV R7, R9 ;  /* 0x0000000900077202 */ /* 0x020fe20000000f00 */
[----:B------:R-:W-:Y:S01]  /*0a20*/  BSSY B0, `(.L_x_514) ;  /* 0x000001e000007945 */ /* 0x000fe20003800000 */
[----:B------:R-:W-:Y:S01]  /*0a30*/  MOV R9, R11 ;  /* 0x0000000b00097202 */ /* 0x000fe20000000f00 */
[----:B------:R-:W-:Y:S01]  /*0a40*/  HFMA2.MMA R21, -RZ, RZ, 0, 0 ;  /* 0x00000000ff157435 */ /* 0x000fe200000001ff */
[----:B------:R-:W-:Y:S02]  /*0a50*/  MOV R11, R24 ;  /* 0x00000018000b7202 */ /* 0x000fe40000000f00 */
[----:B------:R-:W-:Y:S02]  /*0a60*/  CS2R R14, SRZ ;  /* 0x00000000000e7805 */ /* 0x000fe4000001ff00 */
[----:B------:R-:W-:Y:S02]  /*0a70*/  MOV R40, R25 ;  /* 0x0000001900287202 */ /* 0x000fe40000000f00 */
[----:B------:R-:W-:-:S02]  /*0a80*/  CS2R R24, SRZ ;  /* 0x0000000000187805 */ /* 0x000fc4000001ff00 */
[----:B------:R-:W-:Y:S02]  /*0a90*/  MOV R41, R26 ;  /* 0x0000001a00297202 */ /* 0x000fe40000000f00 */
[----:B0-----:R-:W-:Y:S02]  /*0aa0*/  CS2R R22, SRZ ;  /* 0x0000000000167805 */ /* 0x001fe4000001ff00 */
[----:B------:R-:W-:Y:S02]  /*0ab0*/  MOV R43, R27 ;  /* 0x0000001b002b7202 */ /* 0x000fe40000000f00 */
[----:B------:R-:W-:Y:S01]  /*0ac0*/  CS2R R26, SRZ ;  /* 0x00000000001a7805 */ /* 0x000fe2000001ff00 */
[----:B------:R-:W-:Y:S06]  /*0ad0*/  @P1 BRA `(.L_x_515) ;  /* 0x0000000000481947 */ /* 0x000fec0003800000 */
[----:B------:R-:W-:Y:S01]  /*0ae0*/  IADD3 R35, P2, R4, 0x20, RZ ;  /* 0x0000002004237810 */ /* 0x000fe20007f5e0ff */
[----:B------:R-:W-:Y:S01]  /*0af0*/  ULDC UR6, c[0x0][0x2d0] ;  /* 0x0000b40000067ab9 */ /* 0x000fe20000000800 */
[----:B------:R-:W-:Y:S01]  /*0b00*/  IADD3 R34, R38, 0x80, RZ ;  /* 0x0000008026227810 */ /* 0x000fe20007ffe0ff */
[----:B------:R-:W-:Y:S01]  /*0b10*/  ULDC.64 UR8, c[0x0][0x3e0] ;  /* 0x0000f80000087ab9 */ /* 0x000fe20000000a00 */
[----:B------:R-:W-:Y:S02]  /*0b20*/  IADD3.X R31, RZ, R5, RZ, P2, !PT ;  /* 0x00000005ff1f7210 */ /* 0x000fe400017fe4ff */
[----:B------:R-:W-:Y:S02]  /*0b30*/  ISETP.GE.AND P5, PT, R34, UR6, PT ;  /* 0x0000000622007c0c */ /* 0x000fe4000bfa6270 */
[----:B------:R-:W-:Y:S01]  /*0b40*/  ISETP.GE.AND P3, PT, R38, UR6, PT ;  /* 0x0000000626007c0c */ /* 0x000fe2000bf66270 */
[----:B------:R-:W-:Y:S01]  /*0b50*/  IMAD R32, R31, UR10, RZ ;  /* 0x0000000a1f207c24 */ /* 0x000fe2000f8e02ff */
[----:B------:R-:W-:-:S02]  /*0b60*/  MOV R31, R33 ;  /* 0x00000021001f7202 */ /* 0x000fc40000000f00 */
[----:B------:R-:W-:Y:S01]  /*0b70*/  ISETP.GE.AND P4, PT, R6, UR6, PT ;  /* 0x0000000606007c0c */ /* 0x000fe2000bf86270 */
[----:B------:R-:W-:-:S04]  /*0b80*/  IMAD.WIDE.U32 R30, R35, UR10, R30 ;  /* 0x0000000a231e7c25 */ /* 0x000fc8000f8e001e */
[----:B------:R-:W-:Y:S01]  /*0b90*/  IMAD R35, R35, UR11, R32 ;  /* 0x0000000b23237c24 */ /* 0x000fe2000f8e0220 */
[----:B------:R-:W-:-:S04]  /*0ba0*/  LEA R32, P2, R30, UR8, 0x1 ;  /* 0x000000081e207c11 */ /* 0x000fc8000f8408ff */
[----:B------:R-:W-:-:S04]  /*0bb0*/  IADD3 R31, R31, R35, RZ ;  /* 0x000000231f1f7210 */ /* 0x000fc80007ffe0ff */
[----:B------:R-:W-:-:S05]  /*0bc0*/  LEA.HI.X R33, R30, UR9, R31, 0x1, P2 ;  /* 0x000000091e217c11 */ /* 0x000fca00090f0c1f */
[----:B------:R0:W5:Y:S04]  /*0bd0*/  @!P3 LDG.E.128 R12, desc[UR4][R32.64] ;  /* 0x00000004200cb981 */ /* 0x000168000c1e1d00 */
[----:B------:R0:W5:Y:S04]  /*0be0*/  @!P4 LDG.E.128 R24, desc[UR4][R32.64+0x80] ;  /* 0x000080042018c981 */ /* 0x000168000c1e1d00 */
[----:B------:R0:W5:Y:S02]  /*0bf0*/  @!P5 LDG.E.128 R20, desc[UR4][R32.64+0x100] ;  /* 0x000100042014d981 */ /* 0x000164000c1e1d00 */
.L_x_515:
[----:B------:R-:W-:Y:S05]  /*0c00*/  BSYNC B0 ;  /* 0x0000000000007941 */ /* 0x000fea0003800000 */
.L_x_514:
[----:B------:R-:W-:Y:S01]  /*0c10*/  ULDC.64 UR6, c[0x0][0x2a0] ;  /* 0x0000a80000067ab9 */ /* 0x000fe20000000a00 */
[----:B-----5:R-:W-:Y:S01]  /*0c20*/  MOV R52, R24 ;  /* 0x0000001800347202 */ /* 0x020fe20000000f00 */
[----:B------:R-:W-:Y:S01]  /*0c30*/  IMAD R28, R28, UR6, RZ ;  /* 0x000000061c1c7c24 */ /* 0x000fe2000f8e02ff */
[----:B------:R-:W-:Y:S01]  /*0c40*/  BSSY B0, `(.L_x_516) ;  /* 0x0000023000007945 */ /* 0x000fe20003800000 */
[C---:B------:R-:W-:Y:S01]  /*0c50*/  IMAD.WIDE.U32 R44, R29.reuse, UR6, R44 ;  /* 0x000000061d2c7c25 */ /* 0x040fe2000f8e002c */
[----:B------:R-:W-:Y:S01]  /*0c60*/  HFMA2.MMA R24, -RZ, RZ, 0, 0 ;  /* 0x00000000ff187435 */ /* 0x000fe200000001ff */
[----:B------:R-:W-:Y:S02]  /*0c70*/  MOV R42, R12 ;  /* 0x0000000c002a7202 */ /* 0x000fe40000000f00 */
[----:B------:R-:W-:Y:S01]  /*0c80*/  CS2R R30, SRZ ;  /* 0x00000000001e7805 */ /* 0x000fe2000001ff00 */
[----:B------:R-:W-:Y:S01]  /*0c90*/  IMAD R47, R29, UR7, R28 ;  /* 0x000000071d2f7c24 */ /* 0x000fe2000f8e021c */
[----:B------:R-:W-:-:S02]  /*0ca0*/  MOV R48, R13 ;  /* 0x0000000d00307202 */ /* 0x000fc40000000f00 */
[----:B------:R-:W-:Y:S02]  /*0cb0*/  CS2R R28, SRZ ;  /* 0x00000000001c7805 */ /* 0x000fe4000001ff00 */
[----:B------:R-:W-:Y:S02]  /*0cc0*/  MOV R49, R14 ;  /* 0x0000000e00317202 */ /* 0x000fe40000000f00 */
[----:B0-----:R-:W-:Y:S02]  /*0cd0*/  CS2R R32, SRZ ;  /* 0x0000000000207805 */ /* 0x001fe4000001ff00 */
[----:B------:R-:W-:Y:S02]  /*0ce0*/  MOV R53, R15 ;  /* 0x0000000f00357202 */ /* 0x000fe40000000f00 */
[----:B------:R-:W-:Y:S02]  /*0cf0*/  CS2R R34, SRZ ;  /* 0x0000000000227805 */ /* 0x000fe4000001ff00 */
[----:B------:R-:W-:-:S02]  /*0d00*/  MOV R55, R25 ;  /* 0x0000001900377202 */ /* 0x000fc40000000f00 */
[----:B------:R-:W-:Y:S02]  /*0d10*/  CS2R R12, SRZ ;  /* 0x00000000000c7805 */ /* 0x000fe4000001ff00 */
[----:B------:R-:W-:Y:S02]  /*0d20*/  MOV R54, R26 ;  /* 0x0000001a00367202 */ /* 0x000fe40000000f00 */
[----:B------:R-:W-:Y:S02]  /*0d30*/  CS2R R14, SRZ ;  /* 0x00000000000e7805 */ /* 0x000fe4000001ff00 */
[----:B------:R-:W-:Y:S02]  /*0d40*/  MOV R56, R27 ;  /* 0x0000001b00387202 */ /* 0x000fe40000000f00 */
        /* <DEDUP_REMOVED lines=18> */
.L_x_517:
[----:B------:R-:W-:Y:S05]  /*0e70*/  BSYNC B0 ;  /* 0x0000000000007941 */ /* 0x000fea0003800000 */
.L_x_516:
[----:B------:R-:W-:Y:S01]  /*0e80*/  BSSY B0, `(.L_x_518) ;  /* 0x0000022000007945 */ /* 0x000fe20003800000 */
[----:B------:R-:W-:Y:S01]  /*0e90*/  HFMA2.MMA R25, -RZ, RZ, 0, 0 ;  /* 0x00000000ff197435 */ /* 0x000fe200000001ff */
[----:B0----5:R-:W-:Y:S02]  /*0ea0*/  MOV R50, R28 ;  /* 0x0000001c00327202 */ /* 0x021fe40000000f00 */
[----:B------:R-:W-:Y:S02]  /*0eb0*/  CS2R R26, SRZ ;  /* 0x00000000001a7805 */ /* 0x000fe4000001ff00 */
[----:B------:R-:W-:Y:S02]  /*0ec0*/  MOV R57, R29 ;  /* 0x0000001d00397202 */ /* 0x000fe40000000f00 */
[----:B------:R-:W-:Y:S02]  /*0ed0*/  CS2R R28, SRZ ;  /* 0x00000000001c7805 */ /* 0x000fe4000001ff00 */
[----:B------:R-:W-:-:S02]  /*0ee0*/  MOV R51, R30 ;  /* 0x0000001e00337202 */ /* 0x000fc40000000f00 */
[----:B------:R-:W-:Y:S02]  /*0ef0*/  MOV R59, R31 ;  /* 0x0000001f003b7202 */ /* 0x000fe40000000f00 */
[----:B------:R-:W-:Y:S02]  /*0f00*/  CS2R R30, SRZ ;  /* 0x00000000001e7805 */ /* 0x000fe4000001ff00 */
[----:B------:R-:W-:Y:S02]  /*0f10*/  MOV R58, R32 ;  /* 0x00000020003a7202 */ /* 0x000fe40000000f00 */
[----:B------:R-:W-:Y:S02]  /*0f20*/  MOV R61, R33 ;  /* 0x00000021003d7202 */ /* 0x000fe40000000f00 */
[----:B------:R-:W-:Y:S02]  /*0f30*/  CS2R R32, SRZ ;  /* 0x0000000000207805 */ /* 0x000fe4000001ff00 */
[----:B------:R-:W-:-:S02]  /*0f40*/  MOV R60, R34 ;  /* 0x00000022003c7202 */ /* 0x000fc40000000f00 */
[----:B------:R-:W-:Y:S02]  /*0f50*/  MOV R62, R35 ;  /* 0x00000023003e7202 */ /* 0x000fe40000000f00 */
[----:B------:R-:W-:Y:S01]  /*0f60*/  CS2R R34, SRZ ;  /* 0x0000000000227805 */ /* 0x000fe2000001ff00 */
[----:B------:R-:W-:Y:S06]  /*0f70*/  @P1 BRA `(.L_x_519) ;  /* 0x0000000000481947 */ /* 0x000fec0003800000 */
[----:B------:R-:W-:Y:S01]  /*0f80*/  IADD3 R39, P0, R4, 0x20, RZ ;  /* 0x0000002004277810 */ /* 0x000fe20007f1e0ff */
[----:B------:R-:W-:Y:S01]  /*0f90*/  ULDC UR6, c[0x0][0x2d0] ;  /* 0x0000b40000067ab9 */ /* 0x000fe20000000800 */
[----:B------:R-:W-:Y:S02]  /*0fa0*/  MOV R45, R47 ;  /* 0x0000002f002d7202 */ /* 0x000fe40000000f00 */
[----:B------:R-:W-:Y:S02]  /*0fb0*/  IADD3.X R4, RZ, R5, RZ, P0, !PT ;  /* 0x00000005ff047210 */ /* 0x000fe400007fe4ff */
[C---:B------:R-:W-:Y:S01]  /*0fc0*/  ISETP.GE.AND P1, PT, R38.reuse, UR6, PT ;  /* 0x0000000626007c0c */ /* 0x040fe2000bf26270 */
[----:B------:R-:W-:Y:S01]  /*0fd0*/  IMAD.WIDE.U32 R44, R39, UR12, R44 ;  /* 0x0000000c272c7c25 */ /* 0x000fe2000f8e002c */
[----:B------:R-:W-:Y:S02]  /*0fe0*/  IADD3 R38, R38, 0x80, RZ ;  /* 0x0000008026267810 */ /* 0x000fe40007ffe0ff */
[----:B------:R-:W-:Y:S01]  /*0ff0*/  ISETP.GE.AND P2, PT, R6, UR6, PT ;  /* 0x0000000606007c0c */ /* 0x000fe2000bf46270 */
[----:B------:R-:W-:Y:S01]  /*1000*/  IMAD R4, R4, UR12, RZ ;  /* 0x0000000c04047c24 */ /* 0x000fe2000f8e02ff */
[----:B------:R-:W-:Y:S01]  /*1010*/  ISETP.GE.AND P3, PT, R38, UR6, PT ;  /* 0x0000000626007c0c */ /* 0x000fe2000bf66270 */
[----:B------:R-:W-:-:S02]  /*1020*/  ULDC.64 UR6, c[0x0][0x280] ;  /* 0x0000a00000067ab9 */ /* 0x000fc40000000a00 */
[----:B------:R-:W-:Y:S01]  /*1030*/  IMAD R5, R39, UR13, R4 ;  /* 0x0000000d27057c24 */ /* 0x000fe2000f8e0204 */
[----:B------:R-:W-:-:S04]  /*1040*/  LEA R4, P0, R44, UR6, 0x1 ;  /* 0x000000062c047c11 */ /* 0x000fc8000f8008ff */
[----:B------:R-:W-:-:S04]  /*1050*/  IADD3 R5, R45, R5, RZ ;  /* 0x000000052d057210 */ /* 0x000fc80007ffe0ff */
[----:B------:R-:W-:-:S05]  /*1060*/  LEA.HI.X R5, R44, UR7, R5, 0x1, P0 ;  /* 0x000000072c057c11 */ /* 0x000fca00080f0c05 */
[----:B------:R0:W5:Y:S04]  /*1070*/  @!P1 LDG.E.128 R28, desc[UR4][R4.64] ;  /* 0x00000004041c9981 */ /* 0x000168000c1e1d00 */
[----:B------:R0:W5:Y:S04]  /*1080*/  @!P2 LDG.E.128 R32, desc[UR4][R4.64+0x80] ;  /* 0x000080040420a981 */ /* 0x000168000c1e1d00 */
[----:B------:R0:W5:Y:S02]  /*1090*/  @!P3 LDG.E.128 R24, desc[UR4][R4.64+0x100] ;  /* 0x000100040418b981 */ /* 0x000164000c1e1d00 */
.L_x_519:
[----:B------:R-:W-:Y:S05]  /*10a0*/  BSYNC B0 ;  /* 0x0000000000007941 */ /* 0x000fea0003800000 */
.L_x_518:
[----:B0-----:R-:W-:Y:S01]  /*10b0*/  HADD2.F32 R4, -RZ, R8.H1_H1 ;  /* 0x30000008ff047230 */ /* 0x001fe20000004100 */
[----:B------:R-:W-:Y:S01]  /*10c0*/  LOP3.LUT P0, RZ, R0, 0x7, RZ, 0xc0, !PT ;  /* 0x0000000700ff7812 */ /* 0x000fe2000780c0ff */
[----:B------:R-:W-:Y:S01]  /*10d0*/  HADD2.F32 R5, -RZ, R50.H1_H1 ;  /* 0x30000032ff057230 */ /* 0x000fe20000004100 */
[----:B------:R-:W-:Y:S01]  /*10e0*/  ULDC.64 UR6, c[0x0][0x478] ;  /* 0x00011e0000067ab9 */ /* 0x000fe20000000a00 */
[----:B------:R-:W-:-:S03]  /*10f0*/  HADD2.F32 R8, -RZ, R8.H0_H0 ;  /* 0x20000008ff087230 */ /* 0x000fc60000004100 */
[----:B------:R-:W-:Y:S01]  /*1100*/  FMUL.FTZ R39, R4, R5 ;  /* 0x0000000504277220 */ /* 0x000fe20000410000 */
[----:B------:R-:W-:Y:S02]  /*1110*/  HADD2.F32 R5, -RZ, R50.H0_H0 ;  /* 0x20000032ff057230 */ /* 0x000fe40000004100 */
[--C-:B------:R-:W-:Y:S02]  /*1120*/  HADD2.F32 R4, -RZ, R7.reuse.H0_H0 ;  /* 0x20000007ff047230 */ /* 0x100fe40000004100 */
[----:B------:R-:W-:Y:S02]  /*1130*/  HADD2.F32 R7, -RZ, R7.H1_H1 ;  /* 0x30000007ff077230 */ /* 0x000fe40000004100 */
[----:B------:R-:W-:Y:S01]  /*1140*/  FFMA.FTZ R39, R8, R5, R39 ;  /* 0x0000000508277223 */ /* 0x000fe20000010027 */
[----:B------:R-:W-:Y:S02]  /*1150*/  HADD2.F32 R5, -RZ, R57.H0_H0 ;  /* 0x20000039ff057230 */ /* 0x000fe40000004100 */
[----:B-----5:R-:W-:-:S03]  /*1160*/  HADD2.F32 R8, -RZ, R28.H0_H0 ;  /* 0x2000001cff087230 */ /* 0x020fc60000004100 */
[----:B------:R-:W-:Y:S01]  /*1170*/  FFMA.FTZ R6, R4, R5, R39 ;  /* 0x0000000504067223 */ /* 0x000fe20000010027 */
[----:B------:R-:W-:Y:S02]  /*1180*/  HADD2.F32 R5, -RZ, R42.H1_H1 ;  /* 0x3000002aff057230 */ /* 0x000fe40000004100 */
[----:B------:R-:W-:Y:S02]  /*1190*/  HADD2.F32 R4, -RZ, R28.H1_H1 ;  /* 0x3000001cff047230 */ /* 0x000fe40000004100 */
[----:B------:R-:W-:Y:S02]  /*11a0*/  HADD2.F32 R42, -RZ, R42.H0_H0 ;  /* 0x2000002aff2a7230 */ /* 0x000fe40000004100 */
[----:B------:R-:W-:Y:S02]  /*11b0*/  HADD2.F32 R39, -RZ, R48.H0_H0 ;  /* 0x20000030ff277230 */ /* 0x000fe40000004100 */
[----:B------:R-:W-:Y:S01]  /*11c0*/  FMUL.FTZ R5, R5, R4 ;  /* 0x0000000405057220 */ /* 0x000fe20000410000 */
[----:B------:R-:W-:-:S02]  /*11d0*/  HADD2.F32 R4, -RZ, R57.H1_H1 ;  /* 0x30000039ff047230 */ /* 0x000fc40000004100 */
[----:B------:R-:W-:-:S03]  /*11e0*/  HADD2.F32 R28, -RZ, R12.H0_H0 ;  /* 0x2000000cff1c7230 */ /* 0x000fc60000004100 */
[----:B------:R-:W-:Y:S01]  /*11f0*/  FFMA.FTZ R7, R7, R4, R6 ;  /* 0x0000000407077223 */ /* 0x000fe20000010006 */
[----:B------:R-:W-:Y:S01]  /*1200*/  FFMA.FTZ R6, R42, R8, R5 ;  /* 0x000000082a067223 */ /* 0x000fe20000010005 */
[--C-:B------:R-:W-:Y:S02]  /*1210*/  HADD2.F32 R4, -RZ, R10.reuse.H0_H0 ;  /* 0x2000000aff047230 */ /* 0x100fe40000004100 */
[----:B------:R-:W-:Y:S02]  /*1220*/  HADD2.F32 R5, -RZ, R51.H0_H0 ;  /* 0x20000033ff057230 */ /* 0x000fe40000004100 */
[----:B------:R-:W-:Y:S02]  /*1230*/  HADD2.F32 R8, -RZ, R29.H0_H0 ;  /* 0x2000001dff087230 */ /* 0x000fe40000004100 */
[----:B------:R-:W-:Y:S02]  /*1240*/  HADD2.F32 R10, -RZ, R10.H1_H1 ;  /* 0x3000000aff0a7230 */ /* 0x000fe40000004100 */
[----:B------:R-:W-:Y:S01]  /*1250*/  FFMA.FTZ R7, R4, R5, R7 ;  /* 0x0000000504077223 */ /* 0x000fe20000010007 */
        /* <DEDUP_REMOVED lines=9> */
[--C-:B------:R-:W-:Y:S02]  /*12f0*/  HADD2.F32 R10, -RZ, R30.reuse.H1_H1 ;  /* 0x3000001eff0a7230 */ /* 0x100fe40000004100 */
[----:B------:R-:W-:Y:S01]  /*1300*/  FFMA.FTZ R6, R4, R5, R7 ;  /* 0x0000000504067223 */ /* 0x000fe20000010007 */
[----:B------:R-:W-:Y:S02]  /*1310*/  HADD2.F32 R5, -RZ, R49.H0_H0 ;  /* 0x20000031ff057230 */ /* 0x000fe40000004100 */
[----:B------:R-:W-:Y:S02]  /*1320*/  HADD2.F32 R7, -RZ, R30.H0_H0 ;  /* 0x2000001eff077230 */ /* 0x000fe40000004100 */
[----:B------:R-:W-:Y:S02]  /*1330*/  HADD2.F32 R4, -RZ, R59.H1_H1 ;  /* 0x3000003bff047230 */ /* 0x000fe40000004100 */
[----:B------:R-:W-:Y:S02]  /*1340*/  HADD2.F32 R49, -RZ, R49.H1_H1 ;  /* 0x30000031ff317230 */ /* 0x000fe40000004100 */
[----:B------:R-:W-:Y:S01]  /*1350*/  FFMA.FTZ R8, R5, R7, R8 ;  /* 0x0000000705087223 */ /* 0x000fe20000010008 */
[----:B------:R-:W-:-:S02]  /*1360*/  HADD2.F32 R7, -RZ, R53.H0_H0 ;  /* 0x20000035ff077230 */ /* 0x000fc40000004100 */
[----:B------:R-:W-:Y:S01]  /*1370*/  FFMA.FTZ R9, R9, R4, R6 ;  /* 0x0000000409097223 */ /* 0x000fe20000010006 */
[----:B------:R-:W-:Y:S02]  /*1380*/  HADD2.F32 R6, -RZ, R31.H0_H0 ;  /* 0x2000001fff067230 */ /* 0x000fe40000004100 */
[----:B------:R-:W-:Y:S01]  /*1390*/  FFMA.FTZ R8, R49, R10, R8 ;  /* 0x0000000a31087223 */ /* 0x000fe20000010008 */
[----:B------:R-:W-:Y:S02]  /*13a0*/  HADD2.F32 R53, -RZ, R53.H1_H1 ;  /* 0x30000035ff357230 */ /* 0x000fe40000004100 */
[----:B------:R-:W-:Y:S02]  /*13b0*/  HADD2.F32 R31, -RZ, R31.H1_H1 ;  /* 0x3000001fff1f7230 */ /* 0x000fe40000004100 */
[----:B------:R-:W-:Y:S01]  /*13c0*/  FFMA.FTZ R8, R7, R6, R8 ;  /* 0x0000000607087223 */ /* 0x000fe20000010008 */
[----:B------:R-:W-:Y:S02]  /*13d0*/  HADD2.F32 R4, -RZ, R11.H0_H0 ;  /* 0x2000000bff047230 */ /* 0x000fe40000004100 */
[----:B------:R-:W-:-:S02]  /*13e0*/  HADD2.F32 R5, -RZ, R58.H0_H0 ;  /* 0x2000003aff057230 */ /* 0x000fc40000004100 */
[----:B------:R-:W-:Y:S01]  /*13f0*/  FFMA.FTZ R8, R53, R31, R8 ;  /* 0x0000001f35087223 */ /* 0x000fe20000010008 */
[----:B------:R-:W-:Y:S02]  /*1400*/  HADD2.F32 R7, -RZ, R52.H0_H0 ;  /* 0x20000034ff077230 */ /* 0x000fe40000004100 */
[----:B------:R-:W-:Y:S02]  /*1410*/  HADD2.F32 R6, -RZ, R32.H0_H0 ;  /* 0x20000020ff067230 */ /* 0x000fe40000004100 */
[----:B------:R-:W-:Y:S01]  /*1420*/  FFMA.FTZ R4, R4, R5, R9 ;  /* 0x0000000504047223 */ /* 0x000fe20000010009 */
[----:B------:R-:W-:Y:S02]  /*1430*/  HADD2.F32 R11, -RZ, R11.H1_H1 ;  /* 0x3000000bff0b7230 */ /* 0x000fe40000004100 */
[----:B------:R-:W-:Y:S02]  /*1440*/  HADD2.F32 R58, -RZ, R58.H1_H1 ;  /* 0x3000003aff3a7230 */ /* 0x000fe40000004100 */
[----:B------:R-:W-:Y:S01]  /*1450*/  FFMA.FTZ R8, R7, R6, R8 ;  /* 0x0000000607087223 */ /* 0x000fe20000010008 */
[----:B------:R-:W-:-:S02]  /*1460*/  HADD2.F32 R7, -RZ, R52.H1_H1 ;  /* 0x30000034ff077230 */ /* 0x000fc40000004100 */
[----:B------:R-:W-:Y:S02]  /*1470*/  HADD2.F32 R32, -RZ, R32.H1_H1 ;  /* 0x30000020ff207230 */ /* 0x000fe40000004100 */
[----:B------:R-:W-:Y:S01]  /*1480*/  FFMA.FTZ R11, R11, R58, R4 ;  /* 0x0000003a0b0b7223 */ /* 0x000fe20000010004 */
        /* <DEDUP_REMOVED lines=10> */
[----:B------:R-:W-:Y:S02]  /*1530*/  HADD2.F32 R30, -RZ, R33.H1_H1 ;  /* 0x30000021ff1e7230 */ /* 0x000fe40000004100 */
[----:B------:R-:W-:Y:S01]  /*1540*/  FFMA.FTZ R40, R40, R61, R5 ;  /* 0x0000003d28287223 */ /* 0x000fe20000010005 */
[----:B------:R-:W-:-:S02]  /*1550*/  HADD2.F32 R7, -RZ, R41.H0_H0 ;  /* 0x20000029ff077230 */ /* 0x000fc40000004100 */
[----:B------:R-:W-:Y:S02]  /*1560*/  HADD2.F32 R8, -RZ, R60.H0_H0 ;  /* 0x2000003cff087230 */ /* 0x000fe40000004100 */
[----:B------:R-:W-:Y:S01]  /*1570*/  FFMA.FTZ R30, R55, R30, R10 ;  /* 0x0000001e371e7223 */ /* 0x000fe2000001000a */
[----:B------:R-:W-:Y:S02]  /*1580*/  HADD2.F32 R29, -RZ, R12.H1_H1 ;  /* 0x3000000cff1d7230 */ /* 0x000fe40000004100 */
[--C-:B------:R-:W-:Y:S02]  /*1590*/  HADD2.F32 R31, -RZ, R13.reuse.H0_H0 ;  /* 0x2000000dff1f7230 */ /* 0x100fe40000004100 */
[----:B------:R-:W-:Y:S01]  /*15a0*/  FFMA.FTZ R40, R7, R8, R40 ;  /* 0x0000000807287223 */ /* 0x000fe20000010028 */
[----:B------:R-:W-:Y:S02]  /*15b0*/  HADD2.F32 R12, -RZ, R13.H1_H1 ;  /* 0x3000000dff0c7230 */ /* 0x000fe40000004100 */
[----:B------:R-:W-:-:S02]  /*15c0*/  HADD2.F32 R33, -RZ, R54.H0_H0 ;  /* 0x20000036ff217230 */ /* 0x000fc40000004100 */
[----:B------:R-:W-:Y:S02]  /*15d0*/  HADD2.F32 R13, -RZ, R34.H0_H0 ;  /* 0x20000022ff0d7230 */ /* 0x000fe40000004100 */
[----:B------:R-:W-:Y:S02]  /*15e0*/  HADD2.F32 R41, -RZ, R41.H1_H1 ;  /* 0x30000029ff297230 */ /* 0x000fe40000004100 */
[----:B------:R-:W-:Y:S02]  /*15f0*/  HADD2.F32 R60, -RZ, R60.H1_H1 ;  /* 0x3000003cff3c7230 */ /* 0x000fe40000004100 */
[----:B------:R-:W-:Y:S01]  /*1600*/  FFMA.FTZ R30, R33, R13, R30 ;  /* 0x0000000d211e7223 */ /* 0x000fe2000001001e */
[--C-:B------:R-:W-:Y:S02]  /*1610*/  HADD2.F32 R10, -RZ, R14.reuse.H0_H0 ;  /* 0x2000000eff0a7230 */ /* 0x100fe40000004100 */
[----:B------:R-:W-:Y:S02]  /*1620*/  HADD2.F32 R11, -RZ, R14.H1_H1 ;  /* 0x3000000eff0b7230 */ /* 0x000fe40000004100 */
[----:B------:R-:W-:Y:S01]  /*1630*/  FFMA.FTZ R40, R41, R60, R40 ;  /* 0x0000003c29287223 */ /* 0x000fe20000010028 */
[----:B------:R-:W-:-:S02]  /*1640*/  HADD2.F32 R13, -RZ, R43.H0_H0 ;  /* 0x2000002bff0d7230 */ /* 0x000fc40000004100 */
[----:B------:R-:W-:Y:S02]  /*1650*/  HADD2.F32 R14, -RZ, R62.H0_H0 ;  /* 0x2000003eff0e7230 */ /* 0x000fe40000004100 */
[--C-:B------:R-:W-:Y:S02]  /*1660*/  HADD2.F32 R7, -RZ, R15.reuse.H0_H0 ;  /* 0x2000000fff077230 */ /* 0x100fe40000004100 */
[----:B------:R-:W-:Y:S02]  /*1670*/  HADD2.F32 R8, -RZ, R15.H1_H1 ;  /* 0x3000000fff087230 */ /* 0x000fe40000004100 */
[----:B------:R-:W-:Y:S01]  /*1680*/  FFMA.FTZ R14, R13, R14, R40 ;  /* 0x0000000e0d0e7223 */ /* 0x000fe20000010028 */
[----:B------:R-:W-:Y:S02]  /*1690*/  HADD2.F32 R15, -RZ, R54.H1_H1 ;  /* 0x30000036ff0f7230 */ /* 0x000fe40000004100 */
[----:B------:R-:W-:Y:S02]  /*16a0*/  HADD2.F32 R34, -RZ, R34.H1_H1 ;  /* 0x30000022ff227230 */ /* 0x000fe40000004100 */
[----:B------:R-:W-:-:S02]  /*16b0*/  HADD2.F32 R43, -RZ, R43.H1_H1 ;  /* 0x3000002bff2b7230 */ /* 0x000fc40000004100 */
[----:B------:R-:W-:Y:S02]  /*16c0*/  HADD2.F32 R62, -RZ, R62.H1_H1 ;  /* 0x3000003eff3e7230 */ /* 0x000fe40000004100 */
[----:B------:R-:W-:Y:S01]  /*16d0*/  FFMA.FTZ R30, R15, R34, R30 ;  /* 0x000000220f1e7223 */ /* 0x000fe2000001001e */
        /* <DEDUP_REMOVED lines=8> */
[----:B------:R-:W-:Y:S02]  /*1760*/  HADD2.F32 R16, -RZ, R16.H1_H1 ;  /* 0x30000010ff107230 */ /* 0x000fe40000004100 */
[----:B------:R-:W-:Y:S02]  /*1770*/  HADD2.F32 R13, -RZ, R20.H0_H0 ;  /* 0x20000014ff0d7230 */ /* 0x000fe40000004100 */
[----:B------:R-:W-:Y:S01]  /*1780*/  FFMA.FTZ R30, R15, R35, R30 ;  /* 0x000000230f1e7223 */ /* 0x000fe2000001001e */
        /* <DEDUP_REMOVED lines=17> */
[----:B------:R-:W-:Y:S01]  /*18a0*/  HADD2.F32 R18, -RZ, R18.H1_H1 ;  /* 0x30000012ff127230 */ /* 0x000fe20000004100 */
[----:B------:R-:W-:Y:S01]  /*18b0*/  LEA.HI R13, P1, R0, R3, RZ, 0x1d ;  /* 0x00000003000d7211 */ /* 0x000fe2000783e8ff */
[----:B------:R-:W-:-:S02]  /*18c0*/  HADD2.F32 R9, -RZ, R22.H0_H0 ;  /* 0x20000016ff097230 */ /* 0x000fc40000004100 */
[----:B------:R-:W-:Y:S01]  /*18d0*/  FFMA.FTZ R30, R21, R25, R30 ;  /* 0x00000019151e7223 */ /* 0x000fe2000001001e */
[----:B------:R-:W-:Y:S02]  /*18e0*/  HADD2.F32 R6, -RZ, R26.H0_H0 ;  /* 0x2000001aff067230 */ /* 0x000fe40000004100 */
[----:B------:R-:W-:Y:S01]  /*18f0*/  FFMA.FTZ R5, R18, R11, R5 ;  /* 0x0000000b12057223 */ /* 0x000fe20000010005 */
[----:B------:R-:W-:Y:S01]  /*1900*/  HADD2.F32 R4, -RZ, R19.H0_H0 ;  /* 0x20000013ff047230 */ /* 0x000fe20000004100 */
[----:B------:R-:W-:Y:S01]  /*1910*/  LEA.HI.X.SX32 R0, R3, RZ, 0x1, P1 ;  /* 0x000000ff03007211 */ /* 0x000fe200008f0eff */
[----:B------:R-:W-:Y:S02]  /*1920*/  HADD2.F32 R11, -RZ, R22.H1_H1 ;  /* 0x30000016ff0b7230 */ /* 0x000fe40000004100 */
[----:B------:R-:W-:Y:S01]  /*1930*/  FFMA.FTZ R30, R9, R6, R30 ;  /* 0x00000006091e7223 */ /* 0x000fe2000001001e */
[----:B------:R-:W-:Y:S02]  /*1940*/  HADD2.F32 R26, -RZ, R26.H1_H1 ;  /* 0x3000001aff1a7230 */ /* 0x000fe40000004100 */
[----:B------:R-:W-:Y:S01]  /*1950*/  FFMA.FTZ R4, R4, R7, R5 ;  /* 0x0000000704047223 */ /* 0x000fe20000010005 */
[----:B------:R-:W-:Y:S01]  /*1960*/  HADD2.F32 R5, -RZ, R23.H0_H0 ;  /* 0x20000017ff057230 */ /* 0x000fe20000004100 */
[----:B------:R-:W-:Y:S01]  /*1970*/  LEA R12, P1, R13, UR6, 0x2 ;  /* 0x000000060d0c7c11 */ /* 0x000fe2000f8210ff */
[----:B------:R-:W-:-:S02]  /*1980*/  HADD2.F32 R6, -RZ, R27.H0_H0 ;  /* 0x2000001bff067230 */ /* 0x000fc40000004100 */
[----:B------:R-:W-:Y:S01]  /*1990*/  FFMA.FTZ R30, R11, R26, R30 ;  /* 0x0000001a0b1e7223 */ /* 0x000fe2000001001e */
[----:B------:R-:W-:Y:S01]  /*19a0*/  HADD2.F32 R19, -RZ, R19.H1_H1 ;  /* 0x30000013ff137230 */ /* 0x000fe20000004100 */
[----:B------:R-:W-:Y:S01]  /*19b0*/  SHF.L.U32 R11, R2, 0x2, RZ ;  /* 0x00000002020b7819 */ /* 0x000fe200000006ff */
[----:B------:R-:W-:Y:S02]  /*19c0*/  HADD2.F32 R23, -RZ, R23.H1_H1 ;  /* 0x30000017ff177230 */ /* 0x000fe40000004100 */
[----:B------:R-:W-:Y:S01]  /*19d0*/  FFMA.FTZ R30, R5, R6, R30 ;  /* 0x00000006051e7223 */ /* 0x000fe2000001001e */
[----:B------:R-:W-:Y:S02]  /*19e0*/  HADD2.F32 R27, -RZ, R27.H1_H1 ;  /* 0x3000001bff1b7230 */ /* 0x000fe40000004100 */
[----:B------:R-:W-:Y:S01]  /*19f0*/  FFMA.FTZ R4, R19, R8, R4 ;  /* 0x0000000813047223 */ /* 0x000fe20000010004 */
[----:B------:R-:W-:Y:S01]  /*1a00*/  ULDC UR6, c[0x0][0x384] ;  /* 0x0000e10000067ab9 */ /* 0x000fe20000000800 */
[----:B------:R-:W-:Y:S01]  /*1a10*/  LEA.HI.X R13, R13, UR7, R0, 0x2, P1 ;  /* 0x000000070d0d7c11 */ /* 0x000fe200088f1400 */
[----:B------:R-:W-:-:S02]  /*1a20*/  FFMA.FTZ R30, R23, R27, R30 ;  /* 0x0000001b171e7223 */ /* 0x000fc4000001001e */
[----:B------:R-:W0:Y:S04]  /*1a30*/  SHFL.BFLY PT, R5, R4, 0x4, 0x1f ;  /* 0x0c801f0004057f89 */ /* 0x000e2800000e0000 */
[----:B------:R-:W1:Y:S01]  /*1a40*/  SHFL.BFLY PT, R7, R30, 0x4, 0x1f ;  /* 0x0c801f001e077f89 */ /* 0x000e6200000e0000 */
[----:B0-----:R-:W-:Y:S01]  /*1a50*/  FADD.FTZ R5, R4, R5 ;  /* 0x0000000504057221 */ /* 0x001fe20000010000 */
[----:B-1----:R-:W-:-:S04]  /*1a60*/  FADD.FTZ R8, R30, R7 ;  /* 0x000000071e087221 */ /* 0x002fc80000010000 */
[----:B------:R-:W0:Y:S04]  /*1a70*/  SHFL.BFLY PT, R6, R5, 0x2, 0x1f ;  /* 0x0c401f0005067f89 */ /* 0x000e2800000e0000 */
[----:B------:R-:W1:Y:S01]  /*1a80*/  SHFL.BFLY PT, R9, R8, 0x2, 0x1f ;  /* 0x0c401f0008097f89 */ /* 0x000e6200000e0000 */
[----:B0-----:R-:W-:Y:S01]  /*1a90*/  FADD.FTZ R6, R5, R6 ;  /* 0x0000000605067221 */ /* 0x001fe20000010000 */
[----:B------:R-:W-:-:S04]  /*1aa0*/  IMAD.WIDE R4, R11, 0x10, R36 ;  /* 0x000000100b047825 */ /* 0x000fc800078e0224 */
[----:B-1----:R-:W-:Y:S01]  /*1ab0*/  FADD.FTZ R9, R8, R9 ;  /* 0x0000000908097221 */ /* 0x002fe20000010000 */
[----:B------:R-:W0:Y:S01]  /*1ac0*/  SHFL.BFLY PT, R7, R6, 0x1, 0x1f ;  /* 0x0c201f0006077f89 */ /* 0x000e2200000e0000 */
[----:B------:R-:W-:-:S03]  /*1ad0*/  IADD3 R8, R11, 0x10, R11 ;  /* 0x000000100b087810 */ /* 0x000fc60007ffe00b */
[----:B------:R-:W1:Y:S01]  /*1ae0*/  SHFL.BFLY PT, R10, R9, 0x1, 0x1f ;  /* 0x0c201f00090a7f89 */ /* 0x000e6200000e0000 */
[----:B------:R-:W-:Y:S01]  /*1af0*/  IADD3 R11, R11, R8, RZ ;  /* 0x000000080b0b7210 */ /* 0x000fe20007ffe0ff */
[----:B0-----:R-:W-:Y:S01]  /*1b00*/  FADD.FTZ R7, R6, R7 ;  /* 0x0000000706077221 */ /* 0x001fe20000010000 */
[----:B-1----:R-:W-:-:S03]  /*1b10*/  FADD.FTZ R10, R9, R10 ;  /* 0x0000000a090a7221 */ /* 0x002fc60000010000 */
[----:B------:R-:W-:Y:S01]  /*1b20*/  FMUL.FTZ R15, R7, UR6 ;  /* 0x00000006070f7c20 */ /* 0x000fe20008410000 */
[----:B------:R-:W-:-:S04]  /*1b30*/  IMAD.WIDE R6, R2, 0x40, R4 ;  /* 0x0000004002067825 */ /* 0x000fc800078e0204 */
[----:B------:R-:W-:Y:S01]  /*1b40*/  FMUL.FTZ R17, R10, UR6 ;  /* 0x000000060a117c20 */ /* 0x000fe20008410000 */
[----:B------:R-:W-:Y:S01]  /*1b50*/  @!P0 STG.E desc[UR4][R12.64], R15 ;  /* 0x0000000f0c008986 */ /* 0x000fe2000c101904 */
[----:B------:R-:W-:-:S03]  /*1b60*/  IMAD.WIDE R8, R8, 0x10, R36 ;  /* 0x0000001008087825 */ /* 0x000fc600078e0224 */
[----:B------:R-:W-:Y:S01]  /*1b70*/  @!P0 STG.E desc[UR4][R12.64+0x80], R17 ;  /* 0x000080110c008986 */ /* 0x000fe2000c101904 */
[----:B------:R-:W-:-:S03]  /*1b80*/  IMAD.WIDE R2, R2, 0x40, R6 ;  /* 0x0000004002027825 */ /* 0x000fc600078e0206 */
[----:B------:R-:W-:Y:S01]  /*1b90*/  STG.E.128 desc[UR4][R36.64], RZ ;  /* 0x000000ff24007986 */ /* 0x000fe2000c101d04 */
[----:B------:R-:W-:-:S03]  /*1ba0*/  IMAD.WIDE R10, R11, 0x10, R36 ;  /* 0x000000100b0a7825 */ /* 0x000fc600078e0224 */
[----:B------:R-:W-:Y:S04]  /*1bb0*/  STG.E.128 desc[UR4][R4.64], RZ ;  /* 0x000000ff04007986 */ /* 0x000fe8000c101d04 */
        /* <DEDUP_REMOVED lines=9> */
[----:B------:R-:W-:Y:S01]  /*1c50*/  STG.E.128 desc[UR4][R10.64+0x100], RZ ;  /* 0x000100ff0a007986 */ /* 0x000fe2000c101d04 */
[----:B------:R-:W-:Y:S05]  /*1c60*/  EXIT ;  /* 0x000000000000794d */ /* 0x000fea0003800000 */
.L_x_520:
        /* <DEDUP_REMOVED lines=9> */
.L_x_816:


//--------------------- .text._ZN5flash27flash_bwd_convert_dq_kernelI23Flash_bwd_kernel_traitsILi192ELi64ELi64ELi8ELi4ELi2ELi2ELb0ELb0EN7cutlass6half_tE19Flash_kernel_traitsILi192ELi64ELi64ELi8ES3_EEEEvNS_16Flash_bwd_paramsEi --------------------------
	.section	.text._ZN5flash27flash_bwd_convert_dq_kernelI23Flash_bwd_kernel_traitsILi192ELi64ELi64ELi8ELi4ELi2ELi2ELb0ELb0EN7cutlass6half_tE19Flash_kernel_traitsILi192ELi64ELi64ELi8ES3_EEEEvNS_16Flash_bwd_paramsEi,"ax",@progbits
	.align	128
        .global         _ZN5flash27flash_bwd_convert_dq_kernelI23Flash_bwd_kernel_traitsILi192ELi64ELi64ELi8ELi4ELi2ELi2ELb0ELb0EN7cutlass6half_tE19Flash_kernel_traitsILi192ELi64ELi64ELi8ES3_EEEEvNS_16Flash_bwd_paramsEi
        .type           _ZN5flash27flash_bwd_convert_dq_kernelI23Flash_bwd_kernel_traitsILi192ELi64ELi64ELi8ELi4ELi2ELi2ELb0ELb0EN7cutlass6half_tE19Flash_kernel_traitsILi192ELi64ELi64ELi8ES3_EEEEvNS_16Flash_bwd_paramsEi,@function
        .size           _ZN5flash27flash_bwd_convert_dq_kernelI23Flash_bwd_kernel_traitsILi192ELi64ELi64ELi8ELi4ELi2ELi2ELb0ELb0EN7cutlass6half_tE19Flash_kernel_traitsILi192ELi64ELi64ELi8ES3_EEEEvNS_16Flash_bwd_paramsEi,(.L_x_817 - _ZN5flash27flash_bwd_convert_dq_kernelI23Flash_bwd_kernel_traitsILi192ELi64ELi64ELi8ELi4ELi2ELi2ELb0ELb0EN7cutlass6half_tE19Flash_kernel_traitsILi192ELi64ELi64ELi8ES3_EEEEvNS_16Flash_bwd_paramsEi)
        .other          _ZN5flash27flash_bwd_convert_dq_kernelI23Flash_bwd_kernel_traitsILi192ELi64ELi64ELi8ELi4ELi2ELi2ELb0ELb0EN7cutlass6half_tE19Flash_kernel_traitsILi192ELi64ELi64ELi8ES3_EEEEvNS_16Flash_bwd_paramsEi,@"STO_CUDA_ENTRY STV_DEFAULT"
_ZN5flash27flash_bwd_convert_dq_kernelI23Flash_bwd_kernel_traitsILi192ELi64ELi64ELi8ELi4ELi2ELi2ELb0ELb0EN7cutlass6half_tE19Flash_kernel_traitsILi192ELi64ELi64ELi8ES3_EEEEvNS_16Flash_bwd_paramsEi:
.text._ZN5flash27flash_bwd_convert_dq_kernelI23Flash_bwd_kernel_traitsILi192ELi64ELi64ELi8ELi4ELi2ELi2ELb0ELb0EN7cutlass6half_tE19Flash_kernel_traitsILi192ELi64ELi64ELi8ES3_EEEEvNS_16Flash_bwd_paramsEi:
        /* <DEDUP_REMOVED lines=80> */
.L_x_521:
        /* <DEDUP_REMOVED lines=82> */
.L_x_523:
        /* <DEDUP_REMOVED lines=124> */
.L_x_522:
        /* <DEDUP_REMOVED lines=167> */
.L_x_525:
[----:B------:R-:W-:Y:S05]  /*1c50*/  BSYNC B0 ;  /* 0x0000000000007941 */ /* 0x000fea0003800000 */
.L_x_524:
        /* <DEDUP_REMOVED lines=22> */
.L_x_526:
        /* <DEDUP_REMOVED lines=12> */
.L_x_817:


//--------------------- .text._ZN5flash44flash_bwd_dq_dk_dv_loop_seqk_parallel_kernelI23Flash_bwd_kernel_traitsILi192ELi64ELi64ELi8ELi4ELi2ELi2ELb0ELb0EN7cutlass6half_tE19Flash_kernel_traitsILi192ELi64ELi64ELi8ES3_EELb1ELb1ELb0ELb0ELb0ELb0ELb0EEEvNS_16Flash_bwd_paramsE --------------------------
	.section	.text._ZN5flash44flash_bwd_dq_dk_dv_loop_seqk_parallel_kernelI23Flash_bwd_kernel_traitsILi192ELi64ELi64ELi8ELi4ELi2ELi2ELb0ELb0EN7cutlass6half_tE19Flash_kernel_traitsILi192ELi64ELi64ELi8ES3_EELb1ELb1ELb0ELb0ELb0ELb0ELb0EEEvNS_16Flash_bwd_paramsE,"ax",@progbits
	.align	128
        .global         _ZN5flash44flash_bwd_dq_dk_dv_loop_seqk_parallel_kernelI23Flash_bwd_kernel_traitsILi192ELi64ELi64ELi8ELi4ELi2ELi2ELb0ELb0EN7cutlass6half_tE19Flash_kernel_traitsILi192ELi64ELi64ELi8ES3_EELb1ELb1ELb0ELb0ELb0ELb0ELb0EEEvNS_16Flash_bwd_paramsE
        .type           _ZN5flash44flash_bwd_dq_dk_dv_loop_seqk_parallel_kernelI23Flash_bwd_kernel_traitsILi192ELi64ELi64ELi8ELi4ELi2ELi2ELb0ELb0EN7cutlass6half_tE19Flash_kernel_traitsILi192ELi64ELi64ELi8ES3_EELb1ELb1ELb0ELb0ELb0ELb0ELb0EEEvNS_16Flash_bwd_paramsE,@function
        .size           _ZN5flash44flash_bwd_dq_dk_dv_loop_seqk_parallel_kernelI23Flash_bwd_kernel_traitsILi192ELi64ELi64ELi8ELi4ELi2ELi2ELb0ELb0EN7cutlass6half_tE19Flash_kernel_traitsILi192ELi64ELi64ELi8ES3_EELb1ELb1ELb0ELb0ELb0ELb0ELb0EEEvNS_16Flash_bwd_paramsE,(.L_x_818 - _ZN5flash44flash_bwd_dq_dk_dv_loop_seqk_parallel_kernelI23Flash_bwd_kernel_traitsILi192ELi64ELi64ELi8ELi4ELi2ELi2ELb0ELb0EN7cutlass6half_tE19Flash_kernel_traitsILi192ELi64ELi64ELi8ES3_EELb1ELb1ELb0ELb0ELb0ELb0ELb0EEEvNS_16Flash_bwd_paramsE)
        .other          _ZN5flash44flash_bwd_dq_dk_dv_loop_seqk_parallel_kernelI23Flash_bwd_kernel_traitsILi192ELi64ELi64ELi8ELi4ELi2ELi2ELb0ELb0EN7cutlass6half_tE19Flash_kernel_traitsILi192ELi64ELi64ELi8ES3_EELb1ELb1ELb0ELb0ELb0ELb0ELb0EEEvNS_16Flash_bwd_paramsE,@"STO_CUDA_ENTRY STV_DEFAULT"
_ZN5flash44flash_bwd_dq_dk_dv_loop_seqk_parallel_kernelI23Flash_bwd_kernel_traitsILi192ELi64ELi64ELi8ELi4ELi2ELi2ELb0ELb0EN7cutlass6half_tE19Flash_kernel_traitsILi192ELi64ELi64ELi8ES3_EELb1ELb1ELb0ELb0ELb0ELb0ELb0EEEvNS_16Flash_bwd_paramsE:
.text._ZN5flash44flash_bwd_dq_dk_dv_loop_seqk_parallel_kernelI23Flash_bwd_kernel_traitsILi192ELi64ELi64ELi8ELi4ELi2ELi2ELb0ELb0EN7cutlass6half_tE19Flash_kernel_traitsILi192ELi64ELi64ELi8ES3_EELb1ELb1ELb0ELb0ELb0ELb0ELb0EEEvNS_16Flash_bwd_paramsE:
[----:B------:R-:W1:Y:S01]  /*0000*/  LDC R1, c[0x0][0x28] ;  /* 0x00000a00ff017b82 */ /* 0x000e620000000800 */
[----:B------:R-:W2:Y:S01]  /*0010*/  S2R R222, SR_CTAID.X ;  /* 0x0000000000de7919 */ /* 0x000ea20000002500 */
[----:B------:R-:W-:Y:S01]  /*0020*/  ULDC UR5, c[0x0][0x2c8] ;  /* 0x0000b20000057ab9 */ /* 0x000fe20000000800 */
[----:B-1----:R-:W-:Y:S01]  /*0030*/  IADD3 R1, R1, -0x8, RZ ;  /* 0xfffffff801017810 */ /* 0x002fe20007ffe0ff */
[----:B------:R-:W-:-:S04]  /*0040*/  UIADD3 UR5, UR5, 0x3f, URZ ;  /* 0x0000003f05057890 */ /* 0x000fc8000fffe03f */
[----:B------:R-:W-:-:S04]  /*0050*/  USHF.R.S32.HI UR4, URZ, 0x1f, UR5 ;  /* 0x0000001f3f047899 */ /* 0x000fc80008011405 */
[----:B------:R-:W-:-:S04]  /*0060*/  ULEA.HI UR4, UR4, UR5, URZ, 0x6 ;  /* 0x0000000504047291 */ /* 0x000fc8000f8f303f */
[----:B------:R-:W-:-:S06]  /*0070*/  USHF.R.S32.HI UR12, URZ, 0x6, UR4 ;  /* 0x000000063f0c7899 */ /* 0x000fcc0008011404 */
[----:B--2---:R-:W-:-:S13]  /*0080*/  ISETP.GE.AND P0, PT, R222, UR12, PT ;  /* 0x0000000cde007c0c */ /* 0x004fda000bf06270 */
        /* <DEDUP_REMOVED lines=25> */
[--C-:B------:R-:W-:Y:S01]  /*0220*/  SHF.R.S32.HI R4, RZ, 0x5, R0.reuse ;  /* 0x00000005ff047819 */ /* 0x100fe20000011400 */
[C---:B------:R-:W-:Y:S01]  /*0230*/  IMAD.IADD R12, R8.reuse, 0x1, -R5 ;  /* 0x00000001080c7824 */ /* 0x040fe200078e0a05 */
[----:B------:R-:W-:Y:S01]  /*0240*/  SHF.R.S32.HI R5, RZ, 0x1f, R0 ;  /* 0x0000001fff057819 */ /* 0x000fe20000011400 */
[----:B------:R-:W-:Y:S01]  /*0250*/  IMAD.IADD R14, R8, 0x1, -R7 ;  /* 0x00000001080e7824 */ /* 0x000fe200078e0a07 */
[----:B------:R-:W-:-:S02]  /*0260*/  SHF.R.S32.HI R7, RZ, 0x4, R3 ;  /* 0x00000004ff077819 */ /* 0x000fc40000011403 */
[----:B------:R-:W-:Y:S02]  /*0270*/  LOP3.LUT R6, R13, 0xfffffff8, RZ, 0xc0, !PT ;  /* 0xfffffff80d067812 */ /* 0x000fe400078ec0ff */
[-C--:B------:R-:W-:Y:S02]  /*0280*/  LEA.HI R5, R5, R4.reuse, RZ, 0x2 ;  /* 0x0000000405057211 */ /* 0x080fe400078f10ff */
[----:B------:R-:W-:Y:S01]  /*0290*/  SHF.R.S32.HI R10, RZ, 0x2, R2 ;  /* 0x00000002ff0a7819 */ /* 0x000fe20000011402 */
[----:B------:R-:W-:Y:S01]  /*02a0*/  IMAD.IADD R6, R8, 0x1, -R6 ;  /* 0x0000000108067824 */ /* 0x000fe200078e0a06 */
[----:B------:R-:W-:Y:S02]  /*02b0*/  SHF.R.S32.HI R2, RZ, 0x1f, R2 ;  /* 0x0000001fff027819 */ /* 0x000fe40000011402 */
[----:B------:R-:W-:Y:S01]  /*02c0*/  SHF.R.S32.HI R223, RZ, 0x3, R13 ;  /* 0x00000003ffdf7819 */ /* 0x000fe2000001140d */
[----:B------:R-:W-:Y:S01]  /*02d0*/  IMAD.SHL.U32 R206, R6, 0x8, RZ ;  /* 0x0000000806ce7824 */ /* 0x000fe200078e00ff */
[----:B------:R-:W-:-:S02]  /*02e0*/  LEA.HI R0, R0, R4, RZ, 0x1 ;  /* 0x0000000400007211 */ /* 0x000fc400078f08ff */
[----:B------:R-:W-:Y:S01]  /*02f0*/  LEA.HI R9, R3, R7, RZ, 0x1 ;  /* 0x0000000703097211 */ /* 0x000fe200078f08ff */
[----:B------:R-:W-:Y:S01]  /*0300*/  VIADD R217, R206, 0x40 ;  /* 0x00000040ced97836 */ /* 0x000fe20000000000 */
[----:B------:R-:W-:Y:S01]  /*0310*/  LOP3.LUT R3, R5, 0xfffffffc, RZ, 0xc0, !PT ;  /* 0xfffffffc05037812 */ /* 0x000fe200078ec0ff */
[----:B------:R-:W-:Y:S01]  /*0320*/  IMAD.SHL.U32 R5, R223, 0x40, RZ ;  /* 0x00000040df057824 */ /* 0x000fe200078e00ff */
[----:B------:R-:W-:Y:S01]  /*0330*/  LEA.HI R8, R2, R10, RZ, 0x3 ;  /* 0x0000000a02087211 */ /* 0x000fe200078f18ff */
[----:B------:R-:W-:Y:S01]  /*0340*/  VIADD R218, R206, 0x80 ;  /* 0x00000080ceda7836 */ /* 0x000fe20000000000 */
[----:B------:R-:W-:Y:S01]  /*0350*/  LOP3.LUT R0, R0, 0xfffffffe, RZ, 0xc0, !PT ;  /* 0xfffffffe00007812 */ /* 0x000fe200078ec0ff */
[----:B------:R-:W-:Y:S01]  /*0360*/  IMAD.IADD R236, R4, 0x1, -R3 ;  /* 0x0000000104ec7824 */ /* 0x000fe200078e0a03 */
[----:B------:R-:W-:Y:S02]  /*0370*/  LOP3.LUT R2, R9, 0xfffffffe, RZ, 0xc0, !PT ;  /* 0xfffffffe09027812 */ /* 0x000fe400078ec0ff */
[----:B------:R-:W-:Y:S01]  /*0380*/  LOP3.LUT R3, R8, 0xfffffff8, RZ, 0xc0, !PT ;  /* 0xfffffff808037812 */ /* 0x000fe200078ec0ff */
[----:B------:R-:W-:Y:S01]  /*0390*/  IMAD.IADD R186, R4, 0x1, -R0 ;  /* 0x0000000104ba7824 */ /* 0x000fe200078e0a00 */
[----:B------:R-:W-:Y:S01]  /*03a0*/  LOP3.LUT R0, R5, 0x1c0, RZ, 0xc0, !PT ;  /* 0x000001c005007812 */ /* 0x000fe200078ec0ff */
[----:B------:R-:W-:Y:S01]  /*03b0*/  IMAD.IADD R8, R7, 0x1, -R2 ;  /* 0x0000000107087824 */ /* 0x000fe200078e0a02 */
[----:B------:R-:W-:Y:S01]  /*03c0*/  SHF.R.S32.HI R5, RZ, 0x1f, R11 ;  /* 0x0000001fff057819 */ /* 0x000fe2000001140b */
[----:B------:R-:W-:Y:S01]  /*03d0*/  IMAD.IADD R4, R10, 0x1, -R3 ;  /* 0x000000010a047824 */ /* 0x000fe200078e0a03 */
[----:B------:R-:W-:Y:S01]  /*03e0*/  LOP3.LUT R3, R0, 0x38, R206, 0xf8, !PT ;  /* 0x0000003800037812 */ /* 0x000fe200078ef8ce */
[----:B------:R-:W-:Y:S01]  /*03f0*/  IMAD.SHL.U32 R181, R8, 0x200, RZ ;  /* 0x0000020008b57824 */ /* 0x000fe200078e00ff */
[----:B------:R-:W-:Y:S01]  /*0400*/  SHF.R.U32.HI R2, RZ, 0x3, R0 ;  /* 0x00000003ff027819 */ /* 0x000fe20000011600 */
[----:B------:R-:W-:Y:S01]  /*0410*/  IMAD.SHL.U32 R0, R6, 0x40, RZ ;  /* 0x0000004006007824 */ /* 0x000fe200078e00ff */
[----:B------:R-:W-:-:S02]  /*0420*/  LEA.HI R210, R5, R11, RZ, 0x2 ;  /* 0x0000000b05d27211 */ /* 0x000fc400078f10ff */
[----:B------:R-:W-:Y:S01]  /*0430*/  LOP3.LUT R7, R3, R2, RZ, 0x3c, !PT ;  /* 0x0000000203077212 */ /* 0x000fe200078e3cff */
[----:B------:R-:W-:Y:S01]  /*0440*/  IMAD.SHL.U32 R2, R186, 0x10, RZ ;  /* 0x00000010ba027824 */ /* 0x000fe200078e00ff */
[----:B------:R-:W-:Y:S02]  /*0450*/  LOP3.LUT R0, R0, 0x1c0, RZ, 0xc0, !PT ;  /* 0x000001c000007812 */ /* 0x000fe400078ec0ff */
[----:B------:R-:W-:Y:S02]  /*0460*/  SHF.R.S32.HI R3, RZ, 0x1f, R12 ;  /* 0x0000001fff037819 */ /* 0x000fe4000001140c */
[C---:B------:R-:W-:Y:S02]  /*0470*/  LOP3.LUT R177, R0.reuse, 0x8, R13, 0xf8, !PT ;  /* 0x0000000800b17812 */ /* 0x040fe400078ef80d */
[----:B------:R-:W-:Y:S02]  /*0480*/  LOP3.LUT R5, R0, 0x10, R2, 0xf8, !PT ;  /* 0x0000001000057812 */ /* 0x000fe400078ef802 */
[----:B------:R-:W-:-:S02]  /*0490*/  SHF.R.S32.HI R234, RZ, 0x7, R234 ;  /* 0x00000007ffea7819 */ /* 0x000fc400000114ea */
[----:B------:R-:W-:Y:S02]  /*04a0*/  SHF.R.U32.HI R0, RZ, 0x3, R0 ;  /* 0x00000003ff007819 */ /* 0x000fe40000011600 */
[----:B------:R-:W-:Y:S01]  /*04b0*/  LEA.HI R10, R3, R12, RZ, 0x3 ;  /* 0x0000000c030a7211 */ /* 0x000fe200078f18ff */
[C---:B------:R-:W-:Y:S01]  /*04c0*/  IMAD R3, R234.reuse, 0x800, R181 ;  /* 0x00000800ea037824 */ /* 0x040fe200078e02b5 */
[----:B------:R-:W-:Y:S01]  /*04d0*/  LOP3.LUT R177, R177, R0, RZ, 0x3c, !PT ;  /* 0x00000000b1b17212 */ /* 0x000fe200078e3cff */
[----:B------:R-:W-:Y:S01]  /*04e0*/  IMAD.SHL.U32 R17, R234, 0x20, RZ ;  /* 0x00000020ea117824 */ /* 0x000fe200078e00ff */
[----:B------:R-:W-:Y:S02]  /*04f0*/  LOP3.LUT R5, R5, 0x8, R13, 0xf8, !PT ;  /* 0x0000000805057812 */ /* 0x000fe400078ef80d */
[C---:B------:R-:W-:Y:S01]  /*0500*/  LOP3.LUT R2, R4.reuse, 0x1, RZ, 0xc0, !PT ;  /* 0x0000000104027812 */ /* 0x040fe200078ec0ff */
[----:B------:R-:W-:Y:S01]  /*0510*/  IMAD.IADD R177, R3, 0x1, R177 ;  /* 0x0000000103b17824 */ /* 0x000fe200078e02b1 */
[----:B------:R-:W-:Y:S01]  /*0520*/  LOP3.LUT R181, R181, R5, R0, 0xf6, !PT ;  /* 0x00000005b5b57212 */ /* 0x000fe200078ef600 */
[----:B------:R-:W-:Y:S01]  /*0530*/  IMAD.SHL.U32 R3, R4, 0x40, RZ ;  /* 0x0000004004037824 */ /* 0x000fe200078e00ff */
[----:B------:R-:W-:-:S02]  /*0540*/  SHF.R.S32.HI R0, RZ, 0x6, R15 ;  /* 0x00000006ff007819 */ /* 0x000fc4000001140f */
[C---:B------:R-:W-:Y:S02]  /*0550*/  LOP3.LUT P4, RZ, R6.reuse, 0x4, RZ, 0xc0, !PT ;  /* 0x0000000406ff7812 */ /* 0x040fe4000788c0ff */
[----:B------:R-:W-:Y:S01]  /*0560*/  LOP3.LUT P3, RZ, R6, 0x2, RZ, 0xc0, !PT ;  /* 0x0000000206ff7812 */ /* 0x000fe2000786c0ff */
[----:B------:R-:W-:Y:S01]  /*0570*/  IMAD R250, R0, 0x200, R7 ;  /* 0x0000020000fa7824 */ /* 0x000fe200078e0207 */
[----:B------:R-:W-:Y:S01]  /*0580*/  LOP3.LUT R6, R10, 0xfffffff8, RZ, 0xc0, !PT ;  /* 0xfffffff80a067812 */ /* 0x000fe200078ec0ff */
[----:B------:R-:W-:Y:S01]  /*0590*/  IMAD.SHL.U32 R7, R14, 0x2, RZ ;  /* 0x000000020e077824 */ /* 0x000fe200078e00ff */
[----:B------:R-:W-:Y:S01]  /*05a0*/  ISETP.NE.U32.AND P0, PT, R2, 0x1, PT ;  /* 0x000000010200780c */ /* 0x000fe20003f05070 */
[----:B------:R-:W-:Y:S01]  /*05b0*/  IMAD.SHL.U32 R2, R0, 0x8, RZ ;  /* 0x0000000800027824 */ /* 0x000fe200078e00ff */
[----:B------:R-:W-:Y:S01]  /*05c0*/  LOP3.LUT R0, R3, 0x1c0, RZ, 0xc0, !PT ;  /* 0x000001c003007812 */ /* 0x000fe200078ec0ff */
[----:B------:R-:W-:Y:S01]  /*05d0*/  IMAD.IADD R16, R12, 0x1, -R6 ;  /* 0x000000010c107824 */ /* 0x000fe200078e0a06 */
[----:B------:R-:W-:Y:S01]  /*05e0*/  R2P PR, R4, 0x6 ;  /* 0x0000000604007804 */ /* 0x000fe20000000000 */
[----:B------:R-:W-:Y:S01]  /*05f0*/  IMAD.SHL.U32 R4, R8, 0x20, RZ ;  /* 0x0000002008047824 */ /* 0x000fe200078e00ff */
[----:B------:R-:W-:Y:S01]  /*0600*/  LOP3.LUT R2, R2, 0x18, RZ, 0xc0, !PT ;  /* 0x0000001802027812 */ /* 0x000fe200078ec0ff */
[----:B------:R-:W-:Y:S01]  /*0610*/  IMAD.SHL.U32 R6, R16, 0x40, RZ ;  /* 0x0000004010067824 */ /* 0x000fe200078e00ff */
[----:B------:R-:W-:Y:S01]  /*0620*/  SHF.R.U32.HI R3, RZ, 0x3, R0 ;  /* 0x00000003ff037819 */ /* 0x000fe20000011600 */
[----:B------:R1:W-:Y:S01]  /*0630*/  STL [R1], R16 ;  /* 0x0000001001007387 */ /* 0x0003e20000100800 */
[----:B------:R-:W-:-:S02]  /*0640*/  LOP3.LUT R5, R0, 0x20, R17, 0xf8, !PT ;  /* 0x0000002000057812 */ /* 0x000fc400078ef811 */
[----:B------:R-:W-:Y:S02]  /*0650*/  LOP3.LUT R11, R3, R0, R2, 0x1e, !PT ;  /* 0x00000000030b7212 */ /* 0x000fe400078e1e02 */
[----:B------:R-:W-:Y:S01]  /*0660*/  LOP3.LUT R9, R2, 0x20, R4, 0xf8, !PT ;  /* 0x0000002002097812 */ /* 0x000fe200078ef804 */
[--C-:B------:R-:W-:Y:S01]  /*0670*/  IMAD R4, R236, 0x400, R7.reuse ;  /* 0x00000400ec047824 */ /* 0x100fe200078e0207 */
[----:B------:R-:W-:Y:S01]  /*0680*/  LOP3.LUT R0, R5, R3, RZ, 0x3c, !PT ;  /* 0x0000000305007212 */ /* 0x000fe200078e3cff */
[----:B------:R-:W-:Y:S01]  /*0690*/  IMAD.SHL.U32 R5, R10, 0x40, RZ ;  /* 0x000000400a057824 */ /* 0x000fe200078e00ff */
[----:B------:R-:W-:Y:S01]  /*06a0*/  LOP3.LUT R3, R6, 0x1c0, RZ, 0xc0, !PT ;  /* 0x000001c006037812 */ /* 0x000fe200078ec0ff */
[----:B------:R-:W-:Y:S01]  /*06b0*/  IMAD.SHL.U32 R6, R8, 0x8, RZ ;  /* 0x0000000808067824 */ /* 0x000fe200078e00ff */
[----:B------:R-:W-:Y:S01]  /*06c0*/  SEL R178, R178, 0xffffffe0, !P3 ;  /* 0xffffffe0b2b27807 */ /* 0x000fe20005800000 */
[----:B------:R-:W-:Y:S01]  /*06d0*/  IMAD.IADD R211, R4, 0x1, R0 ;  /* 0x0000000104d37824 */ /* 0x000fe200078e0200 */
[----:B------:R-:W-:Y:S01]  /*06e0*/  LOP3.LUT R0, R5, 0xfffffe00, RZ, 0xc0, !PT ;  /* 0xfffffe0005007812 */ /* 0x000fe200078ec0ff */
[----:B------:R-:W-:Y:S01]  /*06f0*/  IMAD R5, R186, 0x400, R7 ;  /* 0x00000400ba057824 */ /* 0x000fe200078e0207 */
[----:B------:R-:W-:-:S02]  /*0700*/  SHF.R.U32.HI R2, RZ, 0x3, R3 ;  /* 0x00000003ff027819 */ /* 0x000fc40000011603 */
[----:B------:R-:W-:Y:S01]  /*0710*/  LOP3.LUT R6, R3, 0x8, R6, 0xf8, !PT ;  /* 0x0000000803067812 */ /* 0x000fe200078ef806 */
[----:B------:R-:W-:Y:S01]  /*0720*/  IMAD.IADD R5, R5, 0x1, R11 ;  /* 0x0000000105057824 */ /* 0x000fe200078e020b */
[----:B------:R-:W-:Y:S01]  /*0730*/  LOP3.LUT R3, R2, R9, R3, 0x1e, !PT ;  /* 0x0000000902037212 */ /* 0x000fe200078e1e03 */
[--C-:B------:R-:W-:Y:S01]  /*0740*/  IMAD R186, R186, 0x400, R0.reuse ;  /* 0x00000400baba7824 */ /* 0x100fe200078e0200 */
[----:B------:R-:W-:Y:S01]  /*0750*/  LOP3.LUT R2, R6, R2, RZ, 0x3c, !PT ;  /* 0x0000000206027212 */ /* 0x000fe200078e3cff */
[----:B------:R-:W-:Y:S01]  /*0760*/  IMAD R4, R236, 0x400, R0 ;  /* 0x00000400ec047824 */ /* 0x000fe200078e0200 */
[----:B------:R-:W-:Y:S02]  /*0770*/  LEA R177, R177, UR5, 0x1 ;  /* 0x00000005b1b17c11 */ /* 0x000fe4000f8e08ff */
[----:B------:R-:W-:Y:S01]  /*0780*/  LEA R211, R211, UR5, 0x1 ;  /* 0x00000005d3d37c11 */ /* 0x000fe2000f8e08ff */
[----:B------:R-:W-:Y:S01]  /*0790*/  IMAD.IADD R186, R2, 0x1, R186 ;  /* 0x0000000102ba7824 */ /* 0x000fe200078e02ba */
[----:B------:R-:W-:Y:S01]  /*07a0*/  SEL R182, R182, 0xffffffc0, !P4 ;  /* 0xffffffc0b6b67807 */ /* 0x000fe20006000000 */
[--C-:B------:R-:W-:Y:S01]  /*07b0*/  IMAD.IADD R178, R178, 0x1, R177.reuse ;  /* 0x00000001b2b27824 */ /* 0x100fe200078e02b1 */
[----:B------:R-:W-:Y:S01]  /*07c0*/  SEL R213, R213, 0x10, !P0 ;  /* 0x00000010d5d57807 */ /* 0x000fe20004000000 */
[----:B------:R-:W-:Y:S01]  /*07d0*/  VIADD R212, R211, 0x20 ;  /* 0x00000020d3d47836 */ /* 0x000fe20000000000 */
[----:B------:R-:W-:Y:S01]  /*07e0*/  LEA R228, R5, UR6, 0x1 ;  /* 0x0000000605e47c11 */ /* 0x000fe2000f8e08ff */
[----:B------:R-:W-:Y:S01]  /*07f0*/  @P1 VIADD R212, R211, 0xffffffe0 ;  /* 0xffffffe0d3d41836 */ /* 0x000fe20000000000 */
[----:B------:R-:W-:Y:S01]  /*0800*/  SHF.R.S32.HI R210, RZ, 0x2, R210 ;  /* 0x00000002ffd27819 */ /* 0x000fe200000114d2 */
[C---:B------:R-:W-:Y:S01]  /*0810*/  IMAD.IADD R180, R182.reuse, 0x1, R177 ;  /* 0x00000001b6b47824 */ /* 0x040fe200078e02b1 */
[----:B------:R-:W-:Y:S01]  /*0820*/  LEA R181, R181, UR5, 0x1 ;  /* 0x00000005b5b57c11 */ /* 0x000fe2000f8e08ff */
[----:B------:R-:W-:Y:S01]  /*0830*/  IMAD.IADD R179, R182, 0x1, R178 ;  /* 0x00000001b6b37824 */ /* 0x000fe200078e02b2 */
[----:B------:R-:W-:Y:S01]  /*0840*/  LOP3.LUT R191, R3, R0, RZ, 0xfc, !PT ;  /* 0x0000000003bf7212 */ /* 0x000fe200078efcff */
[----:B------:R-:W-:Y:S01]  /*0850*/  VIADD R229, R228, 0x40 ;  /* 0x00000040e4e57836 */ /* 0x000fe20000000000 */
[----:B------:R-:W-:Y:S01]  /*0860*/  LEA R196, R250, UR5, 0x1 ;  /* 0x00000005fac47c11 */ /* 0x000fe2000f8e08ff */
[----:B------:R-:W-:Y:S01]  /*0870*/  IMAD.IADD R214, R211, 0x1, R213 ;  /* 0x00000001d3d67824 */ /* 0x000fe200078e02d5 */
[----:B------:R-:W-:Y:S01]  /*0880*/  LEA R186, R186, UR4, 0x1 ;  /* 0x00000004baba7c11 */ /* 0x000fe2000f8e08ff */
[----:B------:R-:W-:-:S02]  /*0890*/  IMAD.IADD R190, R4, 0x1, R2 ;  /* 0x0000000104be7824 */ /* 0x000fc400078e0202 */
[----:B------:R-:W-:Y:S02]  /*08a0*/  IMAD R210, R236, 0x10, R210 ;  /* 0x00000010ecd27824 */ /* 0x000fe400078e02d2 */
[----:B------:R-:W-:Y:S02]  /*08b0*/  IMAD.IADD R182, R182, 0x1, R181 ;  /* 0x00000001b6b67824 */ /* 0x000fe400078e02b5 */
[----:B------:R-:W-:Y:S02]  /*08c0*/  @P2 VIADD R229, R228, 0xffffffc0 ;  /* 0xffffffc0e4e52836 */ /* 0x000fe40000000000 */
[----:B-1-34-:R-:W-:-:S07]  /*08d0*/  IMAD.IADD R213, R213, 0x1, R212 ;  /* 0x00000001d5d57824 */ /* 0x01afce00078e02d4 */
.L_x_573:
[----:B-12---:R-:W1:Y:S01]  /*08e0*/  LDC.64 R2, c[0x0][0x2f0] ;  /* 0x0000bc00ff027b82 */ /* 0x006e620000000a00 */
[C---:B------:R-:W-:Y:S01]  /*08f0*/  IMAD.SHL.U32 R12, R238.reuse, 0x4, RZ ;  /* 0x00000004ee0c7824 */ /* 0x040fe200078e00ff */
[----:B------:R-:W-:Y:S01]  /*0900*/  SHF.R.S32.HI R40, RZ, 0x1f, R238 ;  /* 0x0000001fff287819 */ /* 0x000fe200000114ee */
[----:B------:R-:W-:Y:S01]  /*0910*/  IMAD.MOV.U32 R0, RZ, RZ, -0x1 ;  /* 0xffffffffff007424 */ /* 0x000fe200078e00ff */
[----:B------:R-:W-:Y:S02]  /*0920*/  ISETP.NE.U32.AND P3, PT, RZ, UR10, PT ;  /* 0x0000000aff007c0c */ /* 0x000fe4000bf65070 */
[----:B------:R-:W-:Y:S02]  /*0930*/  SHF.L.U64.HI R11, R238, 0x2, R40 ;  /* 0x00000002ee0b7819 */ /* 0x000fe40000010228 */
[----:B------:R-:W2:Y:S01]  /*0940*/  LDC.64 R8, c[0x0][0x308] ;  /* 0x0000c200ff087b82 */ /* 0x000ea20000000a00 */
[----:B------:R-:W-:-:S07]  /*0950*/  ISETP.NE.AND.EX P3, PT, RZ, UR11, PT, P3 ;  /* 0x0000000bff007c0c */ /* 0x000fce000bf65330 */
[----:B------:R-:W3:Y:S01]  /*0960*/  LDC.U8 R13, c[0x0][0x3c2] ;  /* 0x0000f080ff0d7b82 */ /* 0x000ee20000000000 */
[----:B-1----:R-:W-:-:S07]  /*0970*/  ISETP.NE.U32.AND P4, PT, R2, RZ, PT ;  /* 0x000000ff0200720c */ /* 0x002fce0003f85070 */
[----:B------:R-:W1:Y:S01]  /*0980*/  LDC.64 R4, c[0x0][0x2f8] ;  /* 0x0000be00ff047b82 */ /* 0x000e620000000a00 */
[----:B------:R-:W-:Y:S02]  /*0990*/  IADD3 R2, P0, R12, R2, RZ ;  /* 0x000000020c027210 */ /* 0x000fe40007f1e0ff */
[----:B------:R-:W-:-:S03]  /*09a0*/  ISETP.NE.AND.EX P4, PT, R3, RZ, PT, P4 ;  /* 0x000000ff0300720c */ /* 0x000fc60003f85340 */
[----:B------:R-:W-:Y:S01]  /*09b0*/  IMAD.X R3, R11, 0x1, R3, P0 ;  /* 0x000000010b037824 */ /* 0x000fe200000e0603 */
[----:B--2---:R-:W-:-:S04]  /*09c0*/  ISETP.NE.U32.AND P2, PT, R8, RZ, PT ;  /* 0x000000ff0800720c */ /* 0x004fc80003f45070 */
[----:B------:R-:W-:-:S05]  /*09d0*/  ISETP.NE.AND.EX P2, PT, R9, RZ, PT, P2 ;  /* 0x000000ff0900720c */ /* 0x000fca0003f45320 */
[----:B------:R-:W2:Y:S04]  /*09e0*/  @P4 LDG.E R0, desc[UR14][R2.64] ;  /* 0x0000000e02004981 */ /* 0x000ea8000c1e1900 */
[----:B----4-:R4:W2:Y:S01]  /*09f0*/  @P4 LDG.E R10, desc[UR14][R2.64+0x4] ;  /* 0x0000040e020a4981 */ /* 0x0108a2000c1e1900 */
[----:B------:R-:W-:Y:S01]  /*0a00*/  @P3 IADD3 R6, P1, R12, UR10, RZ ;  /* 0x0000000a0c063c10 */ /* 0x000fe2000ff3e0ff */
[----:B------:R-:W-:-:S03]  /*0a10*/  IMAD.MOV.U32 R226, RZ, RZ, RZ ;  /* 0x000000ffffe27224 */ /* 0x000fc600078e00ff */
[----:B------:R-:W-:-:S05]  /*0a20*/  @P3 IADD3.X R7, R11, UR11, RZ, P1, !PT ;  /* 0x0000000b0b073c10 */ /* 0x000fca0008ffe4ff */
[----:B------:R1:W2:Y:S01]  /*0a30*/  @P3 LDG.E R226, desc[UR14][R6.64] ;  /* 0x0000000e06e23981 */ /* 0x0002a2000c1e1900 */
[----:B----4-:R-:W-:-:S05]  /*0a40*/  @P2 IADD3 R2, P0, R12, R8, RZ ;  /* 0x000000080c022210 */ /* 0x010fca0007f1e0ff */
[----:B------:R-:W-:Y:S01]  /*0a50*/  @P2 IMAD.X R3, R11, 0x1, R9, P0 ;  /* 0x000000010b032824 */ /* 0x000fe200000e0609 */
[----:B---3--:R-:W-:Y:S01]  /*0a60*/  ISETP.NE.AND P3, PT, R13, RZ, PT ;  /* 0x000000ff0d00720c */ /* 0x008fe20003f65270 */
[----:B------:R-:W-:Y:S01]  /*0a70*/  IMAD.MOV.U32 R237, RZ, RZ, -0x1 ;  /* 0xffffffffffed7424 */ /* 0x000fe200078e00ff */
[----:B-1----:R-:W-:Y:S01]  /*0a80*/  ISETP.EQ.U32.AND P1, PT, R4, RZ, PT ;  /* 0x000000ff0400720c */ /* 0x002fe20003f22070 */
[----:B------:R-:W1:Y:S01]  /*0a90*/  @!P2 LDC R9, c[0x0][0x2cc] ;  /* 0x0000b300ff09ab82 */ /* 0x000e620000000800 */
[----:B------:R3:W4:Y:S02]  /*0aa0*/  @P2 LDG.E R8, desc[UR14][R2.64] ;  /* 0x0000000e02082981 */ /* 0x000724000c1e1900 */
[----:B------:R-:W-:-:S05]  /*0ab0*/  ISETP.EQ.OR.EX P1, PT, R5, RZ, !P3, P1 ;  /* 0x000000ff0500720c */ /* 0x000fca0005f22710 */
[----:B------:R-:W1:Y:S01]  /*0ac0*/  @!P2 LDC.64 R6, c[0x0][0x318] ;  /* 0x0000c600ff06ab82 */ /* 0x000e620000000a00 */
[----:B---3--:R-:W-:-:S05]  /*0ad0*/  IADD3 R2, P0, R12, R4, RZ ;  /* 0x000000040c027210 */ /* 0x008fca0007f1e0ff */
[----:B------:R-:W-:-:S05]  /*0ae0*/  IMAD.X R3, R11, 0x1, R5, P0 ;  /* 0x000000010b037824 */ /* 0x000fca00000e0605 */
[----:B-----5:R3:W5:Y:S01]  /*0af0*/  @!P1 LDG.E R237, desc[UR14][R2.64] ;  /* 0x0000000e02ed9981 */ /* 0x020762000c1e1900 */
[----:B------:R-:W-:Y:S02]  /*0b00*/  ISETP.NE.U32.AND P1, PT, R4, RZ, PT ;  /* 0x000000ff0400720c */ /* 0x000fe40003f25070 */
[----:B------:R-:W2:Y:S02]  /*0b10*/  LDC R4, c[0x0][0x2c8] ;  /* 0x0000b200ff047b82 */ /* 0x000ea40000000800 */
[----:B------:R-:W-:Y:S02]  /*0b20*/  ISETP.NE.AND.EX P1, PT, R5, RZ, PT, P1 ;  /* 0x000000ff0500720c */ /* 0x000fe40003f25310 */
[----:B-1----:R-:W-:-:S04]  /*0b30*/  @!P2 ISETP.NE.U32.AND P0, PT, R6, RZ, PT ;  /* 0x000000ff0600a20c */ /* 0x002fc80003f05070 */
[----:B------:R-:W-:-:S04]  /*0b40*/  @!P2 ISETP.NE.AND.EX P0, PT, R7, RZ, PT, P0 ;  /* 0x000000ff0700a20c */ /* 0x000fc80003f05300 */
[----:B------:R-:W-:Y:S01]  /*0b50*/  @!P2 SEL R5, R9, RZ, P0 ;  /* 0x000000ff0905a207 */ /* 0x000fe20000000000 */
[----:B--2---:R-:W-:-:S06]  /*0b60*/  @P4 IMAD.IADD R227, R10, 0x1, -R0 ;  /* 0x000000010ae34824 */ /* 0x004fcc00078e0a00 */
[----:B------:R-:W1:Y:S01]  /*0b70*/  @!P4 LDC R227, c[0x0][0x2c4] ;  /* 0x0000b100ffe3cb82 */ /* 0x000e620000000800 */
[----:B----4-:R-:W-:Y:S01]  /*0b80*/  @P2 IMAD.IADD R199, R8, 0x1, -R226 ;  /* 0x0000000108c72824 */ /* 0x010fe200078e0ae2 */
[----:B---3--:R-:W-:Y:S06]  /*0b90*/  @!P1 BRA `(.L_x_527) ;  /* 0x00000000000c9947 */ /* 0x008fec0003800000 */
[----:B------:R-:W2:Y:S02]  /*0ba0*/  @P3 LDG.E R4, desc[UR14][R2.64+0x4] ;  /* 0x0000040e02043981 */ /* 0x000ea4000c1e1900 */
[----:B--2--5:R-:W-:-:S06]  /*0bb0*/  @P3 IADD3 R4, R4, -R237, RZ ;  /* 0x800000ed04043210 */ /* 0x024fcc0007ffe0ff */
[----:B------:R2:W5:Y:S02]  /*0bc0*/  @!P3 LDG.E R4, desc[UR14][R2.64] ;  /* 0x0000000e0204b981 */ /* 0x000564000c1e1900 */
.L_x_527:
[----:B------:R-:W-:Y:S01]  /*0bd0*/  IMAD.SHL.U32 R233, R222, 0x40, RZ ;  /* 0x00000040dee97824 */ /* 0x000fe200078e00ff */
[----:B-----5:R-:W-:-:S04]  /*0be0*/  @!P2 IADD3 R199, R5, R4, -R226 ;  /* 0x0000000405c7a210 */ /* 0x020fc80007ffe8e2 */
[----:B------:R-:W-:-:S13]  /*0bf0*/  ISETP.GT.AND P0, PT, R199, R233, PT ;  /* 0x000000e9c700720c */ /* 0x000fda0003f04270 */
[----:B------:R-:W-:Y:S05]  /*0c00*/  @!P0 BRA `(.L_x_528) ;  /* 0x0000008400d48947 */ /* 0x000fea0003800000 */
[----:B------:R-:W3:Y:S01]  /*0c10*/  LDC R14, c[0x0][0x278] ;  /* 0x00009e00ff0e7b82 */ /* 0x000ee20000000800 */
[----:B------:R-:W-:Y:S01]  /*0c20*/  IABS R5, R252 ;  /* 0x000000fc00057213 */ /* 0x000fe20000000000 */
[----:B------:R-:W4:Y:S01]  /*0c30*/  S2R R34, SR_CTAID.X ;  /* 0x0000000000227919 */ /* 0x000f220000002500 */
[----:B------:R-:W-:Y:S02]  /*0c40*/  ISETP.NE.AND P1, PT, R237, -0x1, PT ;  /* 0xffffffffed00780c */ /* 0x000fe40003f25270 */
[----:B------:R-:W-:Y:S02]  /*0c50*/  ISETP.NE.AND P2, PT, R0, -0x1, PT ;  /* 0xffffffff0000780c */ /* 0x000fe40003f45270 */
[----:B------:R-:W-:Y:S01]  /*0c60*/  SHF.R.S32.HI R42, RZ, 0x1f, R252 ;  /* 0x0000001fff2a7819 */ /* 0x000fe200000114fc */
[----:B------:R-:W5:Y:S08]  /*0c70*/  LDC.64 R6, c[0x0][0x228] ;  /* 0x00008a00ff067b82 */ /* 0x000f700000000a00 */
[----:B------:R-:W1:Y:S01]  /*0c80*/  LDC.64 R26, c[0x0][0x240] ;  /* 0x00009000ff1a7b82 */ /* 0x000e620000000a00 */
[----:B---3--:R-:W-:-:S07]  /*0c90*/  IABS R10, R14 ;  /* 0x0000000e000a7213 */ /* 0x008fce0000000000 */
[----:B------:R-:W3:Y:S01]  /*0ca0*/  LDC R43, c[0x0][0x2d4] ;  /* 0x0000b500ff2b7b82 */ /* 0x000ee20000000800 */
[----:B------:R-:W-:Y:S01]  /*0cb0*/  LOP3.LUT R12, R252, R14, RZ, 0x3c, !PT ;  /* 0x0000000efc0c7212 */ /* 0x000fe200078e3cff */
[----:B--2---:R-:W2:Y:S03]  /*0cc0*/  I2F.RP R2, R10 ;  /* 0x0000000a00027306 */ /* 0x004ea60000209400 */
[----:B------:R-:W-:Y:S01]  /*0cd0*/  ISETP.GE.AND P0, PT, R12, RZ, PT ;  /* 0x000000ff0c00720c */ /* 0x000fe20003f06270 */
[----:B-----5:R-:W-:Y:S02]  /*0ce0*/  IMAD R9, R40, R6, RZ ;  /* 0x0000000628097224 */ /* 0x020fe400078e02ff */
[----:B------:R-:W5:Y:S02]  /*0cf0*/  LDC R32, c[0x0][0x2dc] ;  /* 0x0000b700ff207b82 */ /* 0x000f640000000800 */
[----:B------:R-:W-:-:S02]  /*0d00*/  IMAD R9, R238, R7, R9 ;  /* 0x00000007ee097224 */ /* 0x000fc400078e0209 */
[----:B------:R-:W-:-:S04]  /*0d10*/  IMAD.WIDE.U32 R6, R238, R6, RZ ;  /* 0x00000006ee067225 */ /* 0x000fc800078e00ff */
[----:B------:R-:W5:Y:S01]  /*0d20*/  LDC R41, c[0x0][0x270] ;  /* 0x00009c00ff297b82 */ /* 0x000f620000000800 */
[----:B-1----:R-:W-:Y:S01]  /*0d30*/  IMAD R8, R0, R27, RZ ;  /* 0x0000001b00087224 */ /* 0x002fe200078e02ff */
[----:B--2---:R-:W1:Y:S01]  /*0d40*/  MUFU.RCP R2, R2 ;  /* 0x0000000200027308 */ /* 0x004e620000001000 */
[----:B------:R-:W-:-:S05]  /*0d50*/  IADD3 R33, R7, R9, RZ ;  /* 0x0000000907217210 */ /* 0x000fca0007ffe0ff */
[----:B------:R-:W2:Y:S08]  /*0d60*/  @P1 LDC.64 R24, c[0x0][0x250] ;  /* 0x00009400ff181b82 */ /* 0x000eb00000000a00 */
[----:B------:R-:W4:Y:S01]  /*0d70*/  LDC.U8 R15, c[0x0][0x3d8] ;  /* 0x0000f600ff0f7b82 */ /* 0x000f220000000000 */
[----:B-1----:R-:W-:-:S04]  /*0d80*/  IADD3 R2, R2, 0xffffffe, RZ ;  /* 0x0ffffffe02027810 */ /* 0x002fc80007ffe0ff */
[----:B------:R-:W1:Y:S01]  /*0d90*/  F2I.FTZ.U32.TRUNC.NTZ R3, R2 ;  /* 0x0000000200037305 */ /* 0x000e62000021f000 */
[----:B-----5:R-:W-:Y:S02]  /*0da0*/  IMAD.WIDE R28, R32, R41, RZ ;  /* 0x00000029201c7225 */ /* 0x020fe400078e02ff */
[----:B------:R-:W5:Y:S08]  /*0db0*/  LDC R31, c[0x0][0x2c4] ;  /* 0x0000b100ff1f7b82 */ /* 0x000f700000000800 */
[----:B------:R-:W5:Y:S01]  /*0dc0*/  LDC.U8 R36, c[0x0][0x480] ;  /* 0x00012000ff247b82 */ /* 0x000f620000000000 */
[----:B-1----:R-:W-:-:S07]  /*0dd0*/  IMAD.MOV R2, RZ, RZ, -R3 ;  /* 0x000000ffff027224 */ /* 0x002fce00078e0a03 */
[----:B------:R-:W1:Y:S01]  /*0de0*/  @P1 LDC.64 R18, c[0x0][0x248] ;  /* 0x00009200ff121b82 */ /* 0x000e620000000a00 */
[----:B------:R-:W-:Y:S01]  /*0df0*/  IMAD R4, R2, R10, RZ ;  /* 0x0000000a02047224 */ /* 0x000fe200078e02ff */
[----:B------:R-:W-:-:S05]  /*0e00*/  MOV R2, RZ ;  /* 0x000000ff00027202 */ /* 0x000fca0000000f00 */
[----:B------:R-:W-:-:S04]  /*0e10*/  IMAD.HI.U32 R2, R3, R4, R2 ;  /* 0x0000000403027227 */ /* 0x000fc800078e0002 */
[----:B------:R-:W-:-:S04]  /*0e20*/  IMAD.MOV.U32 R4, RZ, RZ, R5 ;  /* 0x000000ffff047224 */ /* 0x000fc800078e0005 */
[----:B------:R-:W-:-:S05]  /*0e30*/  IMAD.HI.U32 R2, R2, R4, RZ ;  /* 0x0000000402027227 */ /* 0x000fca00078e00ff */
[----:B------:R-:W-:-:S05]  /*0e40*/  IADD3 R3, -R2, RZ, RZ ;  /* 0x000000ff02037210 */ /* 0x000fca0007ffe1ff */
[----:B------:R-:W-:Y:S02]  /*0e50*/  IMAD R3, R10, R3, R4 ;  /* 0x000000030a037224 */ /* 0x000fe400078e0204 */
[----:B------:R-:W-:-:S03]  /*0e60*/  VIADD R4, R227, 0x3f ;  /* 0x0000003fe3047836 */ /* 0x000fc60000000000 */
[----:B------:R-:W-:Y:S02]  /*0e70*/  ISETP.GT.U32.AND P5, PT, R10, R3, PT ;  /* 0x000000030a00720c */ /* 0x000fe40003fa4070 */
[----:B------:R-:W-:-:S04]  /*0e80*/  SHF.R.S32.HI R5, RZ, 0x1f, R4 ;  /* 0x0000001fff057819 */ /* 0x000fc80000011404 */
[----:B------:R-:W-:Y:S01]  /*0e90*/  LEA.HI R17, R5, R4, RZ, 0x6 ;  /* 0x0000000405117211 */ /* 0x000fe200078f30ff */
[----:B------:R-:W-:-:S03]  /*0ea0*/  IMAD.WIDE.U32 R4, R0, R26, RZ ;  /* 0x0000001a00047225 */ /* 0x000fc600078e00ff */
[----:B------:R-:W-:-:S03]  /*0eb0*/  SEL R39, R6, R4, !P2 ;  /* 0x0000000406277207 */ /* 0x000fc60005000000 */
[----:B------:R-:W-:Y:S01]  /*0ec0*/  @!P5 IMAD.IADD R3, R3, 0x1, -R10 ;  /* 0x000000010303d824 */ /* 0x000fe200078e0a0a */
[----:B---3--:R-:W-:Y:S02]  /*0ed0*/  SHF.R.S32.HI R6, RZ, 0x1f, R43 ;  /* 0x0000001fff067819 */ /* 0x008fe4000001142b */
[----:B------:R-:W-:Y:S01]  /*0ee0*/  @P2 IADD3 R33, R5, R8, RZ ;  /* 0x0000000805212210 */ /* 0x000fe20007ffe0ff */
[----:B------:R-:W-:Y:S01]  /*0ef0*/  IMAD.WIDE.U32 R8, R238, R43, RZ ;  /* 0x0000002bee087225 */ /* 0x000fe200078e00ff */
[----:B------:R-:W-:Y:S02]  /*0f00*/  ISETP.GE.U32.AND P3, PT, R3, R10, PT ;  /* 0x0000000a0300720c */ /* 0x000fe40003f66070 */
[----:B------:R-:W-:Y:S01]  /*0f10*/  @P1 IADD3 R3, R226, R237, RZ ;  /* 0x000000ede2031210 */ /* 0x000fe20007ffe0ff */
[----:B------:R-:W-:Y:S01]  /*0f20*/  IMAD R6, R6, R238, RZ ;  /* 0x000000ee06067224 */ /* 0x000fe200078e02ff */
[----:B------:R-:W-:Y:S01]  /*0f30*/  @!P5 IADD3 R2, R2, 0x1, RZ ;  /* 0x000000010202d810 */ /* 0x000fe20007ffe0ff */
[----:B------:R-:W3:Y:S01]  /*0f40*/  @!P2 LDC.64 R10, c[0x0][0x418] ;  /* 0x00010600ff0aab82 */ /* 0x000ee20000000a00 */
[----:B------:R-:W-:Y:S01]  /*0f50*/  IMAD R12, R29, R8, RZ ;  /* 0x000000081d0c7224 */ /* 0x000fe200078e02ff */
[----:B------:R-:W-:Y:S01]  /*0f60*/  ISETP.NE.AND P5, PT, R14, RZ, PT ;  /* 0x000000ff0e00720c */ /* 0x000fe20003fa5270 */
[----:B------:R-:W-:-:S02]  /*0f70*/  IMAD R6, R40, R43, R6 ;  /* 0x0000002b28067224 */ /* 0x000fc400078e0206 */
[C---:B--2---:R-:W-:Y:S02]  /*0f80*/  @P1 IMAD R7, R3.reuse, R25, RZ ;  /* 0x0000001903071224 */ /* 0x044fe400078e02ff */
[----:B------:R-:W-:Y:S01]  /*0f90*/  @P1 IMAD.WIDE.U32 R4, R3, R24, RZ ;  /* 0x0000001803041225 */ /* 0x000fe200078e00ff */
[----:B------:R-:W-:Y:S02]  /*0fa0*/  @P3 IADD3 R2, R2, 0x1, RZ ;  /* 0x0000000102023810 */ /* 0x000fe40007ffe0ff */
[----:B----4-:R-:W-:Y:S01]  /*0fb0*/  ISETP.NE.AND P3, PT, R15, RZ, PT ;  /* 0x000000ff0f00720c */ /* 0x010fe20003f65270 */
[----:B------:R-:W-:Y:S01]  /*0fc0*/  IMAD.IADD R3, R9, 0x1, R6 ;  /* 0x0000000109037824 */ /* 0x000fe200078e0206 */
[----:B------:R-:W-:Y:S01]  /*0fd0*/  @P1 IADD3 R38, R5, R7, RZ ;  /* 0x0000000705261210 */ /* 0x000fe20007ffe0ff */
[----:B------:R-:W-:Y:S01]  /*0fe0*/  @P1 IMAD.MOV.U32 R37, RZ, RZ, R4 ;  /* 0x000000ffff251224 */ /* 0x000fe200078e0004 */
[----:B------:R-:W-:Y:S01]  /*0ff0*/  MOV R21, R2 ;  /* 0x0000000200157202 */ /* 0x000fe20000000f00 */
[----:B------:R-:W-:-:S02]  /*1000*/  IMAD R7, R28, R3, R12 ;  /* 0x000000031c077224 */ /* 0x000fc400078e020c */
[----:B------:R-:W2:Y:S01]  /*1010*/  @P2 LDC.64 R12, c[0x0][0x420] ;  /* 0x00010800ff0c2b82 */ /* 0x000ea20000000a00 */
[----:B------:R-:W-:Y:S01]  /*1020*/  IMAD.WIDE.U32 R4, R28, R8, RZ ;  /* 0x000000081c047225 */ /* 0x000fe200078e00ff */
[----:B------:R-:W-:-:S03]  /*1030*/  SHF.L.U64.HI R8, R238, 0x7, R40 ;  /* 0x00000007ee087819 */ /* 0x000fc60000010228 */
[----:B------:R-:W-:Y:S01]  /*1040*/  @!P0 IMAD.MOV R21, RZ, RZ, -R21 ;  /* 0x000000ffff158224 */ /* 0x000fe200078e0a15 */
[----:B------:R-:W-:Y:S01]  /*1050*/  @!P5 LOP3.LUT R21, RZ, R14, RZ, 0x33, !PT ;  /* 0x0000000eff15d212 */ /* 0x000fe200078e33ff */
[-C--:B------:R-:W-:Y:S01]  /*1060*/  IMAD.WIDE.U32 R2, R28, R0.reuse, RZ ;  /* 0x000000001c027225 */ /* 0x080fe200078e00ff */
[----:B------:R-:W4:Y:S01]  /*1070*/  @P3 LDC R20, c[0x0][0x2e4] ;  /* 0x0000b900ff143b82 */ /* 0x000f220000000800 */
[----:B------:R-:W-:Y:S02]  /*1080*/  IADD3 R30, R5, R7, RZ ;  /* 0x00000007051e7210 */ /* 0x000fe40007ffe0ff */
[----:B------:R-:W-:Y:S01]  /*1090*/  IMAD R6, R29, R0, RZ ;  /* 0x000000001d067224 */ /* 0x000fe200078e02ff */
[----:B------:R-:W-:Y:S01]  /*10a0*/  SEL R35, R4, R2, !P2 ;  /* 0x0000000204237207 */ /* 0x000fe20005000000 */
[----:B------:R-:W-:Y:S01]  /*10b0*/  IMAD.SHL.U32 R4, R238, 0x80, RZ ;  /* 0x00000080ee047824 */ /* 0x000fe200078e00ff */
[----:B------:R-:W-:Y:S01]  /*10c0*/  SEL R8, R8, RZ, P4 ;  /* 0x000000ff08087207 */ /* 0x000fe20002000000 */
[----:B---3--:R-:W-:Y:S01]  /*10d0*/  @!P2 IMAD R2, R40, R10, RZ ;  /* 0x0000000a2802a224 */ /* 0x008fe200078e02ff */
[----:B------:R-:W3:Y:S01]  /*10e0*/  LDC.64 R14, c[0x0][0x488] ;  /* 0x00012200ff0e7b82 */ /* 0x000ee20000000a00 */
[----:B------:R-:W-:-:S02]  /*10f0*/  @P2 IADD3 R30, R3, R6, RZ ;  /* 0x00000006031e2210 */ /* 0x000fc40007ffe0ff */
[----:B------:R-:W-:Y:S01]  /*1100*/  LOP3.LUT R3, R17, 0xffffffc0, RZ, 0xc0, !PT ;  /* 0xffffffc011037812 */ /* 0x000fe200078ec0ff */
[----:B------:R-:W-:Y:S01]  /*1110*/  @!P2 IMAD R9, R238, R11, R2 ;  /* 0x0000000bee09a224 */ /* 0x000fe200078e0202 */
[----:B------:R-:W-:Y:S01]  /*1120*/  SEL R4, R4, RZ, P4 ;  /* 0x000000ff04047207 */ /* 0x000fe20002000000 */
[----:B-----5:R-:W-:Y:S01]  /*1130*/  @P3 IMAD R11, R238, R31, RZ ;  /* 0x0000001fee0b3224 */ /* 0x020fe200078e02ff */
[----:B------:R-:W-:Y:S01]  /*1140*/  IADD3 R2, R3, -0x40, RZ ;  /* 0xffffffc003027810 */ /* 0x000fe20007ffe0ff */
[----:B--2---:R-:W-:Y:S01]  /*1150*/  @P2 IMAD.WIDE.U32 R6, R0, R12, RZ ;  /* 0x0000000c00062225 */ /* 0x004fe200078e00ff */
[----:B------:R-:W-:Y:S02]  /*1160*/  SHF.R.S32.HI R17, RZ, 0x6, R17 ;  /* 0x00000006ff117819 */ /* 0x000fe40000011411 */
[----:B------:R-:W-:Y:S01]  /*1170*/  IADD3 R3, P0, R2, R4, RZ ;  /* 0x0000000402037210 */ /* 0x000fe20007f1e0ff */
[----:B------:R-:W-:Y:S01]  /*1180*/  @!P2 IMAD.WIDE.U32 R4, R238, R10, RZ ;  /* 0x0000000aee04a225 */ /* 0x000fe200078e00ff */
[----:B------:R-:W-:-:S03]  /*1190*/  SHF.R.S32.HI R16, RZ, 0x1f, R2 ;  /* 0x0000001fff107819 */ /* 0x000fc60000011402 */
[----:B------:R-:W-:Y:S01]  /*11a0*/  @P2 IMAD.MOV.U32 R22, RZ, RZ, R6 ;  /* 0x000000ffff162224 */ /* 0x000fe200078e0006 */
[----:B------:R-:W-:Y:S01]  /*11b0*/  @P3 SEL R6, R11, R0, !P2 ;  /* 0x000000000b063207 */ /* 0x000fe20005000000 */
[----:B------:R-:W-:Y:S01]  /*11c0*/  @P2 IMAD R23, R0, R13, R7 ;  /* 0x0000000d00172224 */ /* 0x000fe200078e0207 */
[----:B------:R-:W-:Y:S01]  /*11d0*/  IADD3.X R8, R16, R8, RZ, P0, !PT ;  /* 0x0000000810087210 */ /* 0x000fe200007fe4ff */
[----:B------:R-:W-:Y:S01]  /*11e0*/  IMAD R7, R29, R3, RZ ;  /* 0x000000031d077224 */ /* 0x000fe200078e02ff */
[----:B------:R-:W-:Y:S01]  /*11f0*/  @!P2 IADD3 R23, R5, R9, RZ ;  /* 0x000000090517a210 */ /* 0x000fe20007ffe0ff */
[----:B----4-:R-:W-:Y:S01]  /*1200*/  @P3 IMAD R20, R252, R20, R6 ;  /* 0x00000014fc143224 */ /* 0x010fe200078e0206 */
[----:B------:R-:W-:Y:S01]  /*1210*/  @!P2 MOV R22, R4 ;  /* 0x000000040016a202 */ /* 0x000fe20000000f00 */
[----:B---3--:R-:W-:Y:S01]  /*1220*/  IMAD.WIDE.U32 R4, R34, R14, RZ ;  /* 0x0000000e22047225 */ /* 0x008fe200078e00ff */
[----:B------:R-:W-:-:S03]  /*1230*/  ISETP.NE.AND P0, PT, R36, RZ, PT ;  /* 0x000000ff2400720c */ /* 0x000fc60003f05270 */
[----:B------:R-:W-:Y:S01]  /*1240*/  IMAD.WIDE.U32 R10, R28, R3, RZ ;  /* 0x000000031c0a7225 */ /* 0x000fe200078e00ff */
[----:B------:R-:W-:-:S03]  /*1250*/  SEL R13, R4, RZ, P0 ;  /* 0x000000ff040d7207 */ /* 0x000fc60000000000 */
[----:B------:R-:W-:Y:S02]  /*1260*/  @!P3 IMAD R6, R238, R41, R252 ;  /* 0x00000029ee06b224 */ /* 0x000fe400078e02fc */
[----:B------:R-:W-:Y:S02]  /*1270*/  @P1 IMAD.IADD R3, R226, 0x1, R237 ;  /* 0x00000001e2031824 */ /* 0x000fe400078e02ed */
[----:B------:R-:W-:Y:S01]  /*1280*/  IMAD R8, R28, R8, R7 ;  /* 0x000000081c087224 */ /* 0x000fe200078e0207 */
[----:B------:R-:W-:Y:S01]  /*1290*/  SHF.R.S32.HI R28, RZ, 0x1f, R233 ;  /* 0x0000001fff1c7819 */ /* 0x000fe200000114e9 */
[----:B------:R-:W-:Y:S02]  /*12a0*/  @!P3 IMAD R20, R6, R31, RZ ;  /* 0x0000001f0614b224 */ /* 0x000fe400078e02ff */
[----:B------:R-:W-:Y:S02]  /*12b0*/  IMAD R7, R34, R15, R5 ;  /* 0x0000000f22077224 */ /* 0x000fe400078e0205 */
[----:B------:R-:W-:-:S02]  /*12c0*/  IMAD R12, R252, R32, RZ ;  /* 0x00000020fc0c7224 */ /* 0x000fc400078e02ff */
[----:B-1----:R-:W-:Y:S01]  /*12d0*/  @P1 IMAD R6, R3, R19, RZ ;  /* 0x0000001303061224 */ /* 0x002fe200078e02ff */
[----:B------:R-:W-:Y:S01]  /*12e0*/  SEL R31, R7, RZ, P0 ;  /* 0x000000ff071f7207 */ /* 0x000fe20000000000 */
[----:B------:R-:W-:Y:S01]  /*12f0*/  @P1 IMAD.WIDE.U32 R4, R3, R18, RZ ;  /* 0x0000001203041225 */ /* 0x000fe200078e00ff */
[----:B------:R-:W-:-:S04]  /*1300*/  SHF.R.S32.HI R14, RZ, 0x1f, R12 ;  /* 0x0000001fff0e7819 */ /* 0x000fc8000001140c */
        /* <DEDUP_REMOVED lines=15> */
.L_x_529:
        /* <DEDUP_REMOVED lines=13> */
.L_x_530:
        /* <DEDUP_REMOVED lines=10> */
.L_x_531:
[----:B------:R-:W-:-:S04]  /*1570*/  IMAD R3, R238, R41, R252 ;  /* 0x00000029ee037224 */ /* 0x000fc800078e02fc */
[----:B------:R-:W-:-:S07]  /*1580*/  IMAD R3, R3, R43, RZ ;  /* 0x0000002b03037224 */ /* 0x000fce00078e02ff */
.L_x_532:
[----:B------:R-:W1:Y:S01]  /*1590*/  S2R R11, SR_TID.X ;  /* 0x00000000000b7919 */ /* 0x000e620000002100 */
[----:B------:R-:W2:Y:S01]  /*15a0*/  LDC.64 R6, c[0x0][0x420] ;  /* 0x00010800ff067b82 */ /* 0x000ea20000000a00 */
[----:B------:R-:W-:Y:S01]  /*15b0*/  IMAD R32, R32, R41, RZ ;  /* 0x0000002920207224 */ /* 0x000fe200078e02ff */
[----:B------:R-:W-:Y:S01]  /*15c0*/  IADD3 R0, -R199, R227, R233 ;  /* 0x000000e3c7007210 */ /* 0x000fe20007ffe1e9 */
[----:B------:R-:W-:Y:S01]  /*15d0*/  ULDC UR4, c[0x0][0x398] ;  /* 0x0000e60000047ab9 */ /* 0x000fe20000000800 */
[----:B------:R-:W-:Y:S01]  /*15e0*/  SHF.R.S32.HI R207, RZ, 0x1f, R206 ;  /* 0x0000001fffcf7819 */ /* 0x000fe200000114ce */
[----:B------:R-:W-:Y:S01]  /*15f0*/  IMAD.SHL.U32 R4, R32, 0x40, RZ ;  /* 0x0000004020047824 */ /* 0x000fe200078e00ff */
[----:B------:R-:W-:Y:S01]  /*1600*/  ULDC.64 UR6, c[0x0][0x428] ;  /* 0x00010a0000067ab9 */ /* 0x000fe20000000a00 */
[----:B------:R-:W-:Y:S01]  /*1610*/  VIADD R0, R0, -UR4 ;  /* 0x8000000400007c36 */ /* 0x000fe20008000000 */
[----:B------:R-:W3:Y:S01]  /*1620*/  LDC.64 R44, c[0x0][0x478] ;  /* 0x00011e00ff2c7b82 */ /* 0x000ee20000000a00 */
[----:B------:R-:W-:Y:S01]  /*1630*/  IMAD.IADD R20, R2, 0x1, R20 ;  /* 0x0000000102147824 */ /* 0x000fe200078e0214 */
[----:B------:R-:W-:Y:S01]  /*1640*/  IADD3 R8, P3, P2, R10, R4, R12 ;  /* 0x000000040a087210 */ /* 0x000fe20007a7e00c */
[----:B------:R-:W-:Y:S01]  /*1650*/  ULDC.64 UR8, c[0x0][0x258] ;  /* 0x0000960000087ab9 */ /* 0x000fe20000000a00 */
[----:B------:R-:W-:Y:S01]  /*1660*/  SHF.R.S32.HI R4, RZ, 0x1f, R4 ;  /* 0x0000001fff047819 */ /* 0x000fe20000011404 */
[----:B------:R-:W-:Y:S01]  /*1670*/  BSSY B1, `(.L_x_528) ;  /* 0x00007ce000017945 */ /* 0x000fe20003800000 */
[----:B------:R-:W-:Y:S01]  /*1680*/  SHF.R.S32.HI R5, RZ, 0x1f, R0 ;  /* 0x0000001fff057819 */ /* 0x000fe20000011400 */
[----:B------:R-:W-:Y:S01]  /*1690*/  VIADD R197, R17, 0xffffffff ;  /* 0xffffffff11c57836 */ /* 0x000fe20000000000 */
[----:B------:R-:W-:Y:S01]  /*16a0*/  IADD3.X R12, R9, R4, R14, P3, P2 ;  /* 0x00000004090c7210 */ /* 0x000fe20001fe440e */
[----:B------:R-:W4:Y:S01]  /*16b0*/  LDC.64 R204, c[0x0][0x2b0] ;  /* 0x0000ac00ffcc7b82 */ /* 0x000f220000000a00 */
[----:B------:R-:W-:-:S02]  /*16c0*/  IADD3 R13, P3, P2, R13, R8, R35 ;  /* 0x000000080d0d7210 */ /* 0x000fc40007a7e023 */
[----:B------:R-:W-:Y:S02]  /*16d0*/  LEA.HI R15, R5, R0, RZ, 0x6 ;  /* 0x00000000050f7211 */ /* 0x000fe400078f30ff */
[----:B------:R-:W-:Y:S02]  /*16e0*/  IADD3 R4, P4, R206, R22, RZ ;  /* 0x00000016ce047210 */ /* 0x000fe40007f9e0ff */
[----:B------:R-:W-:Y:S02]  /*16f0*/  SHF.R.S32.HI R35, RZ, 0x1f, R223 ;  /* 0x0000001fff237819 */ /* 0x000fe400000114df */
[----:B------:R-:W-:Y:S01]  /*1700*/  IADD3 R0, P5, R223, R2, RZ ;  /* 0x00000002df007210 */ /* 0x000fe20007fbe0ff */
[----:B------:R-:W-:Y:S01]  /*1710*/  IMAD.X R5, R207, 0x1, R23, P4 ;  /* 0x00000001cf057824 */ /* 0x000fe200020e0617 */
[----:B------:R-:W-:Y:S01]  /*1720*/  IADD3 R14, R2, R3, RZ ;  /* 0x00000003020e7210 */ /* 0x000fe20007ffe0ff */
[----:B--2---:R-:W-:Y:S01]  /*1730*/  IMAD R3, R16, R6, RZ ;  /* 0x0000000610037224 */ /* 0x004fe200078e02ff */
[----:B-1----:R-:W-:Y:S01]  /*1740*/  SHF.R.S32.HI R10, RZ, 0x1f, R11 ;  /* 0x0000001fff0a7819 */ /* 0x002fe2000001140b */
[----:B------:R-:W-:-:S03]  /*1750*/  IMAD.X R9, R35, 0x1, R16, P5 ;  /* 0x0000000123097824 */ /* 0x000fc600028e0610 */
[----:B------:R-:W-:-:S04]  /*1760*/  LEA.HI R10, R10, R11, RZ, 0x5 ;  /* 0x0000000b0a0a7211 */ /* 0x000fc800078f28ff */
[----:B------:R-:W-:Y:S01]  /*1770*/  LOP3.LUT R8, R10, 0xffffffe0, RZ, 0xc0, !PT ;  /* 0xffffffe00a087812 */ /* 0x000fe200078ec0ff */
[----:B----4-:R-:W-:-:S04]  /*1780*/  IMAD.WIDE R204, R20, 0x4, R204 ;  /* 0x0000000414cc7825 */ /* 0x010fc800078e02cc */
[----:B------:R-:W-:Y:S02]  /*1790*/  IMAD.IADD R22, R11, 0x1, -R8 ;  /* 0x000000010b167824 */ /* 0x000fe400078e0a08 */
[C---:B------:R-:W-:Y:S02]  /*17a0*/  IMAD R8, R2.reuse, R7, R3 ;  /* 0x0000000702087224 */ /* 0x040fe400078e0203 */
[----:B------:R-:W-:-:S04]  /*17b0*/  IMAD.WIDE.U32 R2, R2, R6, R4 ;  /* 0x0000000602027225 */ /* 0x000fc800078e0004 */
[-C--:B------:R-:W-:Y:S01]  /*17c0*/  IMAD R4, R9, R26.reuse, RZ ;  /* 0x0000001a09047224 */ /* 0x080fe200078e02ff */
[----:B------:R-:W-:Y:S01]  /*17d0*/  SHF.R.S32.HI R9, RZ, 0x5, R10 ;  /* 0x00000005ff097819 */ /* 0x000fe2000001140a */
[----:B------:R-:W-:Y:S02]  /*17e0*/  IMAD.IADD R3, R3, 0x1, R8 ;  /* 0x0000000103037824 */ /* 0x000fe400078e0208 */
[C---:B------:R-:W-:Y:S02]  /*17f0*/  IMAD R11, R0.reuse, R27, R4 ;  /* 0x0000001b000b7224 */ /* 0x040fe400078e0204 */
[----:B------:R-:W-:-:S04]  /*1800*/  IMAD.WIDE.U32 R4, R0, R26, R206 ;  /* 0x0000001a00047225 */ /* 0x000fc800078e00ce */
[----:B------:R-:W-:Y:S01]  /*1810*/  IMAD R0, R9, R32, R22 ;  /* 0x0000002009007224 */ /* 0x000fe200078e0216 */
[----:B------:R-:W-:Y:S01]  /*1820*/  IADD3.X R9, R31, R12, R30, P3, P2 ;  /* 0x0000000c1f097210 */ /* 0x000fe20001fe441e */
[----:B------:R-:W-:Y:S01]  /*1830*/  IMAD R10, R42, UR6, RZ ;  /* 0x000000062a0a7c24 */ /* 0x000fe2000f8e02ff */
[----:B------:R-:W-:Y:S01]  /*1840*/  IADD3 R4, P3, R39, R4, RZ ;  /* 0x0000000427047210 */ /* 0x000fe20007f7e0ff */
[----:B------:R-:W-:Y:S01]  /*1850*/  IMAD.WIDE.U32 R2, R252, UR6, R2 ;  /* 0x00000006fc027c25 */ /* 0x000fe2000f8e0002 */
[----:B------:R-:W-:Y:S02]  /*1860*/  IADD3 R8, P2, R0, R13, RZ ;  /* 0x0000000d00087210 */ /* 0x000fe40007f5e0ff */
[----:B------:R-:W-:Y:S01]  /*1870*/  IADD3.X R5, R33, R5, R11, P3, !PT ;  /* 0x0000000521057210 */ /* 0x000fe20001ffe40b */
[----:B------:R-:W-:Y:S01]  /*1880*/  IMAD R10, R252, UR7, R10 ;  /* 0x00000007fc0a7c24 */ /* 0x000fe2000f8e020a */
[----:B------:R-:W-:Y:S01]  /*1890*/  ULDC.64 UR6, c[0x0][0x400] ;  /* 0x0001000000067ab9 */ /* 0x000fe20000000a00 */
[----:B------:R-:W-:Y:S01]  /*18a0*/  LEA.HI.X.SX32 R0, R0, R9, 0x1, P2 ;  /* 0x0000000900007211 */ /* 0x000fe200010f0eff */
[----:B---3--:R-:W-:Y:S01]  /*18b0*/  IMAD.WIDE R12, R14, 0x4, R44 ;  /* 0x000000040e0c7825 */ /* 0x008fe200078e022c */
[----:B------:R-:W-:-:S02]  /*18c0*/  LEA R192, P2, R8, UR6, 0x2 ;  /* 0x0000000608c07c11 */ /* 0x000fc4000f8410ff */
[----:B------:R-:W-:Y:S01]  /*18d0*/  IADD3 R3, R3, R10, RZ ;  /* 0x0000000a03037210 */ /* 0x000fe20007ffe0ff */
[----:B------:R-:W-:Y:S01]  /*18e0*/  IMAD R10, R42, UR8, RZ ;  /* 0x000000082a0a7c24 */ /* 0x000fe2000f8e02ff */
[----:B------:R-:W-:Y:S01]  /*18f0*/  LEA.HI.X R193, R8, UR7, R0, 0x2, P2 ;  /* 0x0000000708c17c11 */ /* 0x000fe200090f1400 */
[----:B------:R-:W-:Y:S01]  /*1900*/  IMAD R0, R35, R6, RZ ;  /* 0x0000000623007224 */ /* 0x000fe200078e02ff */
[----:B------:R-:W-:Y:S01]  /*1910*/  SHF.R.S32.HI R8, RZ, 0x6, R15 ;  /* 0x00000006ff087819 */ /* 0x000fe2000001140f */
[C---:B------:R-:W-:Y:S01]  /*1920*/  IMAD R10, R252.reuse, UR9, R10 ;  /* 0x00000009fc0a7c24 */ /* 0x040fe2000f8e020a */
[----:B------:R-:W-:Y:S01]  /*1930*/  ULDC.64 UR6, c[0x0][0x3e0] ;  /* 0x0000f80000067ab9 */ /* 0x000fe20000000a00 */
[----:B------:R-:W-:Y:S01]  /*1940*/  IMAD.WIDE.U32 R4, R252, UR8, R4 ;  /* 0x00000008fc047c25 */ /* 0x000fe2000f8e0004 */
[----:B------:R-:W-:Y:S01]  /*1950*/  VIMNMX R219, RZ, R8, !PT ;  /* 0x00000008ffdb7248 */ /* 0x000fe20007fe0100 */
[----:B------:R-:W-:Y:S01]  /*1960*/  ULDC.64 UR8, c[0x0][0x210] ;  /* 0x0000840000087ab9 */ /* 0x000fe20000000a00 */
[----:B------:R-:W-:Y:S01]  /*1970*/  MOV R215, R13 ;  /* 0x0000000d00d77202 */ /* 0x000fe20000000f00 */
[----:B------:R-:W-:Y:S01]  /*1980*/  IMAD R0, R223, R7, R0 ;  /* 0x00000007df007224 */ /* 0x000fe200078e0200 */
[----:B------:R-:W-:Y:S01]  /*1990*/  ISETP.GT.AND P4, PT, R17, R219, PT ;  /* 0x000000db1100720c */ /* 0x000fe20003f84270 */
[----:B------:R-:W-:Y:S01]  /*19a0*/  IMAD.WIDE.U32 R2, R223, R6, R2 ;  /* 0x00000006df027225 */ /* 0x000fe200078e0002 */
[----:B------:R-:W-:-:S03]  /*19b0*/  LEA R202, P3, R4, UR8, 0x1 ;  /* 0x0000000804ca7c11 */ /* 0x000fc6000f8608ff */
[----:B------:R-:W-:Y:S01]  /*19c0*/  IMAD.IADD R10, R5, 0x1, R10 ;  /* 0x00000001050a7824 */ /* 0x000fe200078e020a */
[----:B------:R-:W-:Y:S01]  /*19d0*/  LEA R200, P2, R2, UR6, 0x1 ;  /* 0x0000000602c87c11 */ /* 0x000fe2000f8408ff */
[----:B------:R-:W-:Y:S02]  /*19e0*/  IMAD.IADD R0, R3, 0x1, R0 ;  /* 0x0000000103007824 */ /* 0x000fe400078e0200 */
[----:B------:R-:W-:Y:S01]  /*19f0*/  IMAD.MOV.U32 R216, RZ, RZ, R12 ;  /* 0x000000ffffd87224 */ /* 0x000fe200078e000c */
[----:B------:R-:W-:Y:S02]  /*1a00*/  LEA.HI.X R203, R4, UR9, R10, 0x1, P3 ;  /* 0x0000000904cb7c11 */ /* 0x000fe400098f0c0a */
        /* <DEDUP_REMOVED lines=27> */
.L_x_534:
        /* <DEDUP_REMOVED lines=13> */
.L_x_535:
[-C--:B------:R-:W-:Y:S01]  /*1c90*/  IMAD R0, R28, R8.reuse, RZ ;  /* 0x000000081c007224 */ /* 0x080fe200078e02ff */
[----:B------:R-:W-:Y:S01]  /*1ca0*/  ULDC.64 UR6, c[0x0][0x468] ;  /* 0x00011a0000067ab9 */ /* 0x000fe20000000a00 */
[C---:B------:R-:W-:Y:S01]  /*1cb0*/  IMAD.WIDE.U32 R2, R233.reuse, R8, R206 ;  /* 0x00000008e9027225 */ /* 0x040fe200078e00ce */
[----:B------:R-:W-:Y:S03]  /*1cc0*/  BSSY B0, `(.L_x_536) ;  /* 0x000001d000007945 */ /* 0x000fe60003800000 */
[----:B------:R-:W-:Y:S01]  /*1cd0*/  IMAD R5, R233, R9, R0 ;  /* 0x00000009e9057224 */ /* 0x000fe200078e0200 */
[----:B------:R-:W-:Y:S01]  /*1ce0*/  IADD3 R4, P0, R6, R2, RZ ;  /* 0x0000000206047210 */ /* 0x000fe20007f1e0ff */
[----:B------:R-:W-:Y:S01]  /*1cf0*/  IMAD R0, R222, -0x40, R199 ;  /* 0xffffffc0de007824 */ /* 0x000fe200078e02c7 */
[----:B------:R-:W-:Y:S01]  /*1d00*/  IADD3 R2, R223, 0x20, RZ ;  /* 0x00000020df027810 */ /* 0x000fe20007ffe0ff */
[----:B------:R-:W-:Y:S01]  /*1d10*/  IMAD R10, R42, UR6, RZ ;  /* 0x000000062a0a7c24 */ /* 0x000fe2000f8e02ff */
[----:B------:R-:W-:-:S02]  /*1d20*/  IADD3.X R5, R7, R3, R5, P0, !PT ;  /* 0x0000000307057210 */ /* 0x000fc400007fe405 */
[-C--:B------:R-:W-:Y:S01]  /*1d30*/  ISETP.GE.AND P4, PT, R223, R0.reuse, PT ;  /* 0x00000000df00720c */ /* 0x080fe20003f86270 */
[----:B------:R-:W-:Y:S01]  /*1d40*/  IMAD R10, R252, UR7, R10 ;  /* 0x00000007fc0a7c24 */ /* 0x000fe2000f8e020a */
[----:B------:R-:W-:Y:S01]  /*1d50*/  ISETP.GE.AND P3, PT, R2, R0, PT ;  /* 0x000000000200720c */ /* 0x000fe20003f66270 */
[----:B------:R-:W-:-:S05]  /*1d60*/  IMAD.WIDE.U32 R4, R252, UR6, R4 ;  /* 0x00000006fc047c25 */ /* 0x000fca000f8e0004 */
[----:B------:R-:W-:-:S05]  /*1d70*/  IADD3 R10, R5, R10, RZ ;  /* 0x0000000a050a7210 */ /* 0x000fca0007ffe0ff */
[----:B------:R-:W-:Y:S05]  /*1d80*/  @P4 BRA `(.L_x_537) ;  /* 0x0000000000404947 */ /* 0x000fea0003800000 */
        /* <DEDUP_REMOVED lines=16> */
.L_x_537:
[----:B------:R-:W-:Y:S05]  /*1e90*/  BSYNC B0 ;  /* 0x0000000000007941 */ /* 0x000fea0003800000 */
.L_x_536:
        /* <DEDUP_REMOVED lines=16> */
[----:B------:R2:W-:Y:S04]  /*1fa0*/  @!P2 STG.E.128 desc[UR14][R2.64], RZ ;  /* 0x000000ff0200a986 */ /* 0x0005e8000c101d0e */
[----:B------:R2:W-:Y:S04]  /*1fb0*/  @!P1 STG.E.128 desc[UR14][R2.64+0x80], RZ ;  /* 0x000080ff02009986 */ /* 0x0005e8000c101d0e */
[----:B------:R2:W-:Y:S02]  /*1fc0*/  @!P0 STG.E.128 desc[UR14][R2.64+0x100], RZ ;  /* 0x000100ff02008986 */ /* 0x0005e4000c101d0e */
.L_x_539:
[----:B------:R-:W-:Y:S05]  /*1fd0*/  BSYNC B0 ;  /* 0x0000000000007941 */ /* 0x000fea0003800000 */
.L_x_538:
[-C--:B-12---:R-:W-:Y:S01]  /*1fe0*/  IMAD.WIDE.U32 R2, R233, R12.reuse, R206 ;  /* 0x0000000ce9027225 */ /* 0x086fe200078e00ce */
        /* <DEDUP_REMOVED lines=27> */
.L_x_541:
[----:B------:R-:W-:Y:S05]  /*21a0*/  BSYNC B0 ;  /* 0x0000000000007941 */ /* 0x000fea0003800000 */
.L_x_540:
        /* <DEDUP_REMOVED lines=8> */
[----:B------:R-:W-:-:S04]  /*2230*/  IMAD.WIDE.U32 R4, R0, R12, R4 ;  /* 0x0000000c00047225 */ /* 0x000fc800078e0004 */
[----:B------:R-:W-:-:S04]  /*2240*/  IMAD R2, R2, R12, RZ ;  /* 0x0000000c02027224 */ /* 0x000fc800078e02ff */
[----:B------:R-:W-:Y:S01]  /*2250*/  IMAD R0, R0, R13, R2 ;  /* 0x0000000d00007224 */ /* 0x000fe200078e0202 */
[----:B------:R-:W-:-:S03]  /*2260*/  LEA R2, P2, R4, UR6, 0x1 ;  /* 0x0000000604027c11 */ /* 0x000fc6000f8408ff */
        /* <DEDUP_REMOVED lines=8> */
.L_x_533:
        /* <DEDUP_REMOVED lines=33> */
.L_x_544:
[----:B------:R-:W-:Y:S05]  /*2500*/  BSYNC B0 ;  /* 0x0000000000007941 */ /* 0x000fea0003800000 */
.L_x_543:
        /* <DEDUP_REMOVED lines=11> */
[----:B------:R-:W-:Y:S01]  /*25c0*/  ISETP.GE.AND P1, PT, R217, UR4, PT ;  /* 0x00000004d9007c0c */ /* 0x000fe2000bf26270 */
[----:B------:R-:W-:Y:S01]  /*25d0*/  IMAD.SHL.U32 R3, R7, 0x20, RZ ;  /* 0x0000002007037824 */ /* 0x000fe200078e00ff */
[----:B------:R-:W-:-:S04]  /*25e0*/  IADD3 R2, P5, R2, R8, RZ ;  /* 0x0000000802027210 */ /* 0x000fc80007fbe0ff */
[----:B------:R-:W-:-:S05]  /*25f0*/  IADD3.X R0, R0, R9, R3, P5, !PT ;  /* 0x0000000900007210 */ /* 0x000fca0002ffe403 */
        /* <DEDUP_REMOVED lines=23> */
.L_x_546:
[----:B------:R-:W-:Y:S05]  /*2770*/  BSYNC B0 ;  /* 0x0000000000007941 */ /* 0x000fea0003800000 */
.L_x_545:
        /* <DEDUP_REMOVED lines=16> */
.L_x_548:
        /* <DEDUP_REMOVED lines=29> */
.L_x_549:
[----:B------:R-:W-:Y:S05]  /*2a50*/  BSYNC B0 ;  /* 0x0000000000007941 */ /* 0x000fea0003800000 */
.L_x_547:
[----:B------:R-:W-:Y:S01]  /*2a60*/  BSSY B0, `(.L_x_550) ;  /* 0x0000036000007945 */ /* 0x000fe20003800000 */
[----:B------:R-:W-:Y:S01]  /*2a70*/  SHF.L.U32 R2, R27, 0x5, RZ ;  /* 0x000000051b027819 */ /* 0x000fe200000006ff */
[----:B-1----:R-:W-:Y:S02]  /*2a80*/  IMAD.WIDE.U32 R6, R26, 0x20, RZ ;  /* 0x000000201a067825 */ /* 0x002fe400078e00ff */
        /* <DEDUP_REMOVED lines=14> */
.L_x_551:
        /* <DEDUP_REMOVED lines=31> */
[----:B-1----:R-:W-:-:S04]  /*2d60*/  LEA R2, P0, R0, UR8, 0x1 ;  /* 0x0000000800027c11 */ /* 0x002fc8000f8008ff */
[----:B------:R-:W-:-:S05]  /*2d70*/  LEA.HI.X R3, R0, UR9, R6, 0x1, P0 ;  /* 0x0000000900037c11 */ /* 0x000fca00080f0c06 */
[----:B------:R-:W-:Y:S01]  /*2d80*/  @!PT LDS RZ, [RZ] ;  /* 0x00000000fffff984 */ /* 0x000fe20000000800 */
[----:B------:R-:W-:Y:S01]  /*2d90*/  @!PT LDS RZ, [RZ] ;  /* 0x00000000fffff984 */ /* 0x000fe20000000800 */
[----:B------:R-:W-:Y:S01]  /*2da0*/  @!PT LDS RZ, [RZ] ;  /* 0x00000000fffff984 */ /* 0x000fe20000000800 */
[----:B------:R1:W-:Y:S04]  /*2db0*/  LDGSTS.E.BYPASS.LTC128B.128 [R195+0x5000], desc[UR14][R2.64+0x100] ;  /* 0x0500010002c37fae */ /* 0x0003e8000b901d4e */
.L_x_552:
[----:B------:R-:W-:Y:S05]  /*2dc0*/  BSYNC B0 ;  /* 0x0000000000007941 */ /* 0x000fea0003800000 */
.L_x_550:
[----:B------:R-:W-:Y:S01]  /*2dd0*/  IMAD R0, R222, -0x40, R199 ;  /* 0xffffffc0de007824 */ /* 0x000fe200078e02c7 */
[----:B------:R-:W2:Y:S01]  /*2de0*/  LDC.64 R224, c[0x0][0x3b8] ;  /* 0x0000ee00ffe07b82 */ /* 0x000ea20000000a00 */
[--C-:B-1----:R-:W-:Y:S01]  /*2df0*/  IMAD.WIDE.U32 R2, R233, R18, R206.reuse ;  /* 0x00000012e9027225 */ /* 0x102fe200078e00ce */
[----:B------:R-:W-:Y:S01]  /*2e00*/  ULDC.64 UR6, c[0x0][0x260] ;  /* 0x0000980000067ab9 */ /* 0x000fe20000000a00 */
[----:B------:R-:W-:Y:S01]  /*2e10*/  BSSY B0, `(.L_x_553) ;  /* 0x0000037000007945 */ /* 0x000fe20003800000 */
[----:B------:R-:W-:Y:S01]  /*2e20*/  ISETP.GE.AND P5, PT, R223, R0, PT ;  /* 0x00000000df00720c */ /* 0x000fe20003fa6270 */
[----:B------:R-:W-:Y:S01]  /*2e30*/  IMAD R5, R28, R18, RZ ;  /* 0x000000121c057224 */ /* 0x000fe200078e02ff */
[----:B------:R-:W-:Y:S01]  /*2e40*/  IADD3 R4, P0, R29, R2, RZ ;  /* 0x000000021d047210 */ /* 0x000fe20007f1e0ff */
[----:B------:R-:W-:Y:S01]  /*2e50*/  IMAD.WIDE.U32 R6, R233, R24, R206 ;  /* 0x00000018e9067225 */ /* 0x000fe200078e00ce */
[----:B------:R-:W-:-:S03]  /*2e60*/  ISETP.GE.AND P4, PT, R12, R0, PT ;  /* 0x000000000c00720c */ /* 0x000fc60003f86270 */
[C---:B------:R-:W-:Y:S02]  /*2e70*/  IMAD R5, R233.reuse, R19, R5 ;  /* 0x00000013e9057224 */ /* 0x040fe400078e0205 */
[----:B------:R-:W-:Y:S02]  /*2e80*/  IMAD R8, R28, R24, RZ ;  /* 0x000000181c087224 */ /* 0x000fe400078e02ff */
[----:B------:R-:W-:Y:S01]  /*2e90*/  IMAD R2, R36, UR6, RZ ;  /* 0x0000000624027c24 */ /* 0x000fe2000f8e02ff */
[----:B------:R-:W-:Y:S01]  /*2ea0*/  IADD3.X R5, R34, R3, R5, P0, !PT ;  /* 0x0000000322057210 */ /* 0x000fe200007fe405 */
[----:B------:R1:W-:Y:S01]  /*2eb0*/  @P5 STS.128 [R196+0x12000], RZ ;  /* 0x012000ffc4005388 */ /* 0x0003e20000000c00 */
[----:B------:R-:W-:Y:S01]  /*2ec0*/  IMAD R0, R233, R25, R8 ;  /* 0x00000019e9007224 */ /* 0x000fe200078e0208 */
[----:B------:R-:W-:Y:S01]  /*2ed0*/  IADD3 R12, P0, R37, R6, RZ ;  /* 0x00000006250c7210 */ /* 0x000fe20007f1e0ff */
[C---:B------:R-:W-:Y:S01]  /*2ee0*/  IMAD R2, R21.reuse, UR7, R2 ;  /* 0x0000000715027c24 */ /* 0x040fe2000f8e0202 */
[----:B------:R1:W-:Y:S01]  /*2ef0*/  @P5 STS.128 [R196+0x14000], RZ ;  /* 0x014000ffc4005388 */ /* 0x0003e20000000c00 */
[----:B------:R-:W-:Y:S01]  /*2f00*/  IMAD.WIDE.U32 R4, R21, UR6, R4 ;  /* 0x0000000615047c25 */ /* 0x000fe2000f8e0004 */
[----:B------:R-:W-:-:S02]  /*2f10*/  IADD3.X R13, R38, R7, R0, P0, !PT ;  /* 0x00000007260d7210 */ /* 0x000fc400007fe400 */
        /* <DEDUP_REMOVED lines=15> */
[----:B------:R-:W3:Y:S01]  /*3010*/  @!P2 LDC.64 R6, c[0x0][0x218] ;  /* 0x00008600ff06ab82 */ /* 0x000ee20000000a00 */
[----:B-----5:R-:W-:-:S04]  /*3020*/  @!P3 LEA R8, P1, R2, R8, 0x1 ;  /* 0x000000080208b211 */ /* 0x020fc800078208ff */
[C---:B------:R-:W-:Y:S02]  /*3030*/  @!P3 LEA.HI.X R9, R2.reuse, R9, R0, 0x1, P1 ;  /* 0x000000090209b211 */ /* 0x040fe400008f0c00 */
[----:B---3--:R-:W-:-:S03]  /*3040*/  @!P2 LEA R6, P1, R2, R6, 0x1 ;  /* 0x000000060206a211 */ /* 0x008fc600078208ff */
        /* <DEDUP_REMOVED lines=19> */
.L_x_554:
[----:B------:R-:W-:Y:S05]  /*3180*/  BSYNC B0 ;  /* 0x0000000000007941 */ /* 0x000fea0003800000 */
.L_x_553:
        /* <DEDUP_REMOVED lines=11> */
[----:B------:R-:W-:-:S03]  /*3240*/  ISETP.GE.AND P0, PT, R218, UR4, PT ;  /* 0x00000004da007c0c */ /* 0x000fc6000bf06270 */
[----:B------:R-:W-:Y:S02]  /*3250*/  IMAD R5, R2, R18, RZ ;  /* 0x0000001202057224 */ /* 0x000fe400078e02ff */
[----:B------:R-:W-:-:S04]  /*3260*/  IMAD.MOV.U32 R2, RZ, RZ, R4 ;  /* 0x000000ffff027224 */ /* 0x000fc800078e0004 */
[----:B-1----:R-:W1:Y:S01]  /*3270*/  @!P3 LDC.64 R6, c[0x0][0x218] ;  /* 0x00008600ff06bb82 */ /* 0x002e620000000a00 */
[C---:B------:R-:W-:Y:S01]  /*3280*/  IMAD.WIDE.U32 R2, R0.reuse, R18, R2 ;  /* 0x0000001200027225 */ /* 0x040fe200078e0002 */
[----:B------:R1:W-:Y:S03]  /*3290*/  @P3 STS.128 [R196+0x13000], RZ ;  /* 0x013000ffc4003388 */ /* 0x0003e60000000c00 */
[----:B------:R-:W-:-:S03]  /*32a0*/  IMAD R0, R0, R19, R5 ;  /* 0x0000001300007224 */ /* 0x000fc600078e0205 */
[----:B------:R-:W5:Y:S01]  /*32b0*/  @!P2 LDC.64 R8, c[0x0][0x218] ;  /* 0x00008600ff08ab82 */ /* 0x000f620000000a00 */
[----:B------:R-:W-:Y:S01]  /*32c0*/  IMAD.IADD R0, R3, 0x1, R0 ;  /* 0x0000000103007824 */ /* 0x000fe200078e0200 */
        /* <DEDUP_REMOVED lines=22> */
.L_x_556:
[----:B------:R-:W-:Y:S05]  /*3430*/  BSYNC B0 ;  /* 0x0000000000007941 */ /* 0x000fea0003800000 */
.L_x_555:
[----:B------:R2:W-:Y:S01]  /*3440*/  @P5 STS.128 [R196+0x18000], RZ ;  /* 0x018000ffc4005388 */ /* 0x0005e20000000c00 */
[----:B------:R-:W-:Y:S01]  /*3450*/  ULDC.64 UR6, c[0x0][0x268] ;  /* 0x00009a0000067ab9 */ /* 0x000fe20000000a00 */
[----:B------:R-:W-:Y:S01]  /*3460*/  BSSY B0, `(.L_x_557) ;  /* 0x000002b000007945 */ /* 0x000fe20003800000 */
[----:B------:R-:W-:Y:S01]  /*3470*/  IMAD R0, R36, UR6, RZ ;  /* 0x0000000624007c24 */ /* 0x000fe2000f8e02ff */
[----:B------:R2:W-:Y:S01]  /*3480*/  @P5 STS.128 [R196+0x1a000], RZ ;  /* 0x01a000ffc4005388 */ /* 0x0005e20000000c00 */
[----:B-1----:R-:W-:-:S03]  /*3490*/  IMAD.WIDE.U32 R4, R21, UR6, R12 ;  /* 0x0000000615047c25 */ /* 0x002fc6000f8e000c */
        /* <DEDUP_REMOVED lines=39> */
.L_x_558:
[----:B------:R-:W-:Y:S05]  /*3710*/  BSYNC B0 ;  /* 0x0000000000007941 */ /* 0x000fea0003800000 */
.L_x_557:
        /* <DEDUP_REMOVED lines=19> */
[----:B------:R-:W-:-:S07]  /*3850*/  IMAD.IADD R0, R3, 0x1, R0 ;  /* 0x0000000103007824 */ /* 0x000fce00078e0200 */
[----:B------:R-:W2:Y:S01]  /*3860*/  @!P1 LDC.64 R12, c[0x0][0x220] ;  /* 0x00008800ff0c9b82 */ /* 0x000ea20000000a00 */
        /* <DEDUP_REMOVED lines=19> */
[----:B------:R1:W-:Y:S02]  /*39a0*/  @!P1 LDGSTS.E.BYPASS.LTC128B.128 [R196+0x1d000], desc[UR14][R4.64+0x100] ;  /* 0x1d00010004c49fae */ /* 0x0003e4000b901d4e */
.L_x_560:
[----:B------:R-:W-:Y:S05]  /*39b0*/  BSYNC B0 ;  /* 0x0000000000007941 */ /* 0x000fea0003800000 */
.L_x_559:
[C---:B------:R-:W-:Y:S01]  /*39c0*/  VIADD R0, R210.reuse, 0x8 ;  /* 0x00000008d2007836 */ /* 0x040fe20000000000 */
[-C--:B------:R-:W-:Y:S01]  /*39d0*/  ISETP.GE.AND P1, PT, R210, R11.reuse, PT ;  /* 0x0000000bd200720c */ /* 0x080fe20003f26270 */
[----:B------:R-:W-:Y:S01]  /*39e0*/  IMAD.MOV.U32 R208, RZ, RZ, 0x7f800000 ;  /* 0x7f800000ffd07424 */ /* 0x000fe200078e00ff */
[----:B------:R-:W3:Y:S01]  /*39f0*/  LDC R235, c[0x0][0x270] ;  /* 0x00009c00ffeb7b82 */ /* 0x000ee20000000800 */
[----:B------:R-:W-:Y:S01]  /*3a00*/  IMAD.MOV.U32 R209, RZ, RZ, 0x7f800000 ;  /* 0x7f800000ffd17424 */ /* 0x000fe200078e00ff */
[----:B------:R-:W-:Y:S01]  /*3a10*/  ISETP.GE.AND P0, PT, R0, R11, PT ;  /* 0x0000000b0000720c */ /* 0x000fe20003f06270 */
[----:B------:R-:W-:Y:S01]  /*3a20*/  IMAD R0, R238, R41, R252 ;  /* 0x00000029ee007224 */ /* 0x000fe200078e02fc */
[----:B------:R-:W-:Y:S01]  /*3a30*/  ULDC UR4, c[0x0][0x2d0] ;  /* 0x0000b40000047ab9 */ /* 0x000fe20000000800 */
[----:B------:R-:W-:Y:S01]  /*3a40*/  IMAD.WIDE R2, R210, 0x4, R204 ;  /* 0x00000004d2027825 */ /* 0x000fe200078e02cc */
[----:B-12---:R-:W2:Y:S01]  /*3a50*/  LDG.E.64 R4, desc[UR14][R224.64+0x8] ;  /* 0x0000080ee0047981 */ /* 0x006ea2000c1e1b00 */
[----:B------:R-:W-:-:S03]  /*3a60*/  ULDC UR6, c[0x0][0x2dc] ;  /* 0x0000b70000067ab9 */ /* 0x000fc60000000800 */
[----:B------:R-:W4:Y:S01]  /*3a70*/  LDL R6, [R1] ;  /* 0x0000000001067983 */ /* 0x000f220000100800 */
[----:B------:R-:W-:-:S03]  /*3a80*/  IMAD.SHL.U32 R0, R0, 0x20, RZ ;  /* 0x0000002000007824 */ /* 0x000fc600078e00ff */
[----:B------:R-:W0:Y:S01]  /*3a90*/  LDGDEPBAR ;  /* 0x00000000000079af */ /* 0x000e220000000000 */
[----:B------:R-:W-:Y:S02]  /*3aa0*/  IMAD.MOV.U32 R185, RZ, RZ, 0x20 ;  /* 0x00000020ffb97424 */ /* 0x000fe400078e00ff */
[----:B------:R-:W-:Y:S01]  /*3ab0*/  IMAD.MOV.U32 R184, RZ, RZ, 0x40 ;  /* 0x00000040ffb87424 */ /* 0x000fe200078e00ff */
[----:B------:R-:W5:Y:S01]  /*3ac0*/  @!P1 LDG.E R208, desc[UR14][R2.64] ;  /* 0x0000000e02d09981 */ /* 0x000f62000c1e1900 */
[----:B------:R-:W-:Y:S01]  /*3ad0*/  IMAD.MOV.U32 R198, RZ, RZ, R195 ;  /* 0x000000ffffc67224 */ /* 0x000fe200078e00c3 */
[----:B------:R-:W-:Y:S01]  /*3ae0*/  CS2R R142, SRZ ;  /* 0x00000000008e7805 */ /* 0x000fe2000001ff00 */
[----:B------:R-:W-:Y:S01]  /*3af0*/  VIADD R231, R233, 0x40 ;  /* 0x00000040e9e77836 */ /* 0x000fe20000000000 */
        /* <DEDUP_REMOVED lines=9> */
[----:B------:R-:W3:Y:S01]  /*3b90*/  LDG.E.64 R224, desc[UR14][R224.64] ;  /* 0x0000000ee0e07981 */ /* 0x000ee2000c1e1b00 */
        /* <DEDUP_REMOVED lines=15> */
[----:B-1----:R-:W-:Y:S02]  /*3c90*/  SHF.R.S32.HI R2, RZ, 0x1f, R22 ;  /* 0x0000001fff027819 */ /* 0x002fe40000011416 */
[----:B------:R-:W-:Y:S02]  /*3ca0*/  CS2R R62, SRZ ;  /* 0x00000000003e7805 */ /* 0x000fe4000001ff00 */
[----:B------:R-:W-:Y:S02]  /*3cb0*/  IADD3 R3, R227, 0x40, R233 ;  /* 0x00000040e3037810 */ /* 0x000fe40007ffe0e9 */
        /* <DEDUP_REMOVED lines=22> */
[----:B------:R-:W-:Y:S01]  /*3e20*/  IMAD.IADD R230, R3, 0x1, -R199 ;  /* 0x0000000103e67824 */ /* 0x000fe200078e0ac7 */
[----:B------:R-:W-:Y:S01]  /*3e30*/  ULDC.U8 UR8, c[0x0][0x388] ;  /* 0x0000e20000087ab9 */ /* 0x000fe20000000000 */
[----:B------:R-:W-:Y:S01]  /*3e40*/  ULDC UR7, c[0x0][0x2ec] ;  /* 0x0000bb0000077ab9 */ /* 0x000fe20000000800 */
[----:B--2---:R-:W-:Y:S02]  /*3e50*/  IADD3 R220, P1, P0, R0, R4, R22 ;  /* 0x0000000400dc7210 */ /* 0x004fe4000783e016 */
[----:B------:R-:W-:-:S04]  /*3e60*/  SHF.R.S32.HI R0, RZ, 0x1f, R0 ;  /* 0x0000001fff007819 */ /* 0x000fc80000011400 */
[----:B------:R-:W-:Y:S02]  /*3e70*/  IADD3.X R232, R0, R5, R2, P1, P0 ;  /* 0x0000000500e87210 */ /* 0x000fe40000fe0402 */
[----:B----4-:R-:W-:Y:S01]  /*3e80*/  R2P PR, R6, 0x6 ;  /* 0x0000000606007804 */ /* 0x010fe20000000000 */
[----:B------:R-:W-:Y:S02]  /*3e90*/  VIADD R2, R190, 0x3000 ;  /* 0x00003000be027836 */ /* 0x000fe40000000000 */
[----:B------:R-:W-:Y:S02]  /*3ea0*/  VIADD R0, R191, 0x3000 ;  /* 0x00003000bf007836 */ /* 0x000fe40000000000 */
[----:B------:R-:W-:Y:S02]  /*3eb0*/  SEL R185, R185, 0xffffffe0, !P1 ;  /* 0xffffffe0b9b97807 */ /* 0x000fe40004800000 */
[----:B------:R-:W-:Y:S02]  /*3ec0*/  SEL R184, R184, 0xffffffc0, !P2 ;  /* 0xffffffc0b8b87807 */ /* 0x000fe40005000000 */
[----:B------:R-:W-:Y:S01]  /*3ed0*/  SEL R2, R2, R190, !P6 ;  /* 0x000000be02027207 */ /* 0x000fe20007000000 */
[----:B------:R-:W-:Y:S01]  /*3ee0*/  IMAD.IADD R187, R186, 0x1, R185 ;  /* 0x00000001babb7824 */ /* 0x000fe200078e02b9 */
[----:B------:R-:W-:-:S02]  /*3ef0*/  SEL R0, R0, R191, !P6 ;  /* 0x000000bf00007207 */ /* 0x000fc40007000000 */
[----:B------:R-:W-:Y:S02]  /*3f00*/  CS2R R22, SRZ ;  /* 0x0000000000167805 */ /* 0x000fe4000001ff00 */
[----:B------:R-:W-:Y:S01]  /*3f10*/  LEA R183, R2, UR5, 0x1 ;  /* 0x0000000502b77c11 */ /* 0x000fe2000f8e08ff */
[----:B------:R-:W-:Y:S01]  /*3f20*/  IMAD.WIDE.U32 R220, R220, -0x2daee0ad, RZ ;  /* 0xd2511f53dcdc7825 */ /* 0x000fe200078e00ff */
[----:B------:R-:W-:-:S03]  /*3f30*/  LEA R176, R0, UR5, 0x1 ;  /* 0x0000000500b07c11 */ /* 0x000fc6000f8e08ff */
[C---:B---3--:R-:W-:Y:S02]  /*3f40*/  VIADD R251, R224.reuse, 0x9e3779b9 ;  /* 0x9e3779b9e0fb7836 */ /* 0x048fe40000000000 */
[C---:B------:R-:W-:Y:S02]  /*3f50*/  VIADD R249, R225.reuse, 0xbb67ae85 ;  /* 0xbb67ae85e1f97836 */ /* 0x040fe40000000000 */
[C---:B------:R-:W-:Y:S02]  /*3f60*/  VIADD R248, R224.reuse, 0x3c6ef372 ;  /* 0x3c6ef372e0f87836 */ /* 0x040fe40000000000 */
[C---:B------:R-:W-:Y:S02]  /*3f70*/  VIADD R247, R225.reuse, 0x76cf5d0a ;  /* 0x76cf5d0ae1f77836 */ /* 0x040fe40000000000 */
[----:B------:R-:W-:Y:S02]  /*3f80*/  VIADD R246, R224, 0xdaa66d2b ;  /* 0xdaa66d2be0f67836 */ /* 0x000fe40000000000 */
[----:B------:R-:W-:-:S02]  /*3f90*/  VIADD R245, R225, 0x32370b8f ;  /* 0x32370b8fe1f57836 */ /* 0x000fc40000000000 */
[C---:B------:R-:W-:Y:S02]  /*3fa0*/  VIADD R244, R224.reuse, 0x78dde6e4 ;  /* 0x78dde6e4e0f47836 */ /* 0x040fe40000000000 */
[C---:B------:R-:W-:Y:S02]  /*3fb0*/  VIADD R243, R225.reuse, 0xed9eba14 ;  /* 0xed9eba14e1f37836 */ /* 0x040fe40000000000 */
[C---:B------:R-:W-:Y:S02]  /*3fc0*/  VIADD R242, R224.reuse, 0x1715609d ;  /* 0x1715609de0f27836 */ /* 0x040fe40000000000 */
[C---:B------:R-:W-:Y:S02]  /*3fd0*/  VIADD R241, R225.reuse, 0xa9066899 ;  /* 0xa9066899e1f17836 */ /* 0x040fe40000000000 */
[----:B------:R-:W-:Y:S02]  /*3fe0*/  VIADD R240, R224, 0xb54cda56 ;  /* 0xb54cda56e0f07836 */ /* 0x000fe40000000000 */
[----:B------:R-:W-:-:S02]  /*3ff0*/  VIADD R239, R225, 0x646e171e ;  /* 0x646e171ee1ef7836 */ /* 0x000fc40000000000 */
[----:B------:R-:W-:Y:S02]  /*4000*/  IMAD.IADD R188, R186, 0x1, R184 ;  /* 0x00000001babc7824 */ /* 0x000fe400078e02b8 */
[----:B------:R-:W-:-:S07]  /*4010*/  IMAD.IADD R189, R184, 0x1, R187 ;  /* 0x00000001b8bd7824 */ /* 0x000fce00078e02bb */
.L_x_563:
[----:B------:R-:W0:Y:S01]  /*4020*/  LDGDEPBAR ;  /* 0x00000000000079af */ /* 0x000e220000000000 */
[C---:B------:R-:W-:Y:S01]  /*4030*/  IMAD.IADD R0, R183.reuse, 0x1, R185 ;  /* 0x00000001b7007824 */ /* 0x040fe200078e02b9 */
[----:B-----5:R-:W-:Y:S01]  /*4040*/  FSETP.NEU.FTZ.AND P4, PT, R208, -INF , PT ;  /* 0xff800000d000780b */ /* 0x020fe20003f9d000 */
[--C-:B------:R-:W-:Y:S01]  /*4050*/  IMAD.IADD R2, R183, 0x1, R184.reuse ;  /* 0x00000001b7027824 */ /* 0x100fe200078e02b8 */
[----:B------:R-:W-:Y:S01]  /*4060*/  FSETP.NEU.FTZ.AND P0, PT, R209, -INF , PT ;  /* 0xff800000d100780b */ /* 0x000fe20003f1d000 */
[----:B------:R-:W-:Y:S02]  /*4070*/  IMAD.IADD R3, R0, 0x1, R184 ;  /* 0x0000000100037824 */ /* 0x000fe400078e02b8 */
[----:B------:R-:W-:Y:S01]  /*4080*/  IMAD.SHL.U32 R96, R234, 0x20, RZ ;  /* 0x00000020ea607824 */ /* 0x000fe200078e00ff */
[----:B------:R-:W-:Y:S04]  /*4090*/  DEPBAR.LE SB0, 0x0 ;  /* 0x000080000000791a */ /* 0x000fe80000000000 */
[----:B------:R-:W-:Y:S06]  /*40a0*/  BAR.SYNC.DEFER_BLOCKING 0x0 ;  /* 0x0000000000007b1d */ /* 0x000fec0000010000 */
[----:B------:R-:W-:Y:S05]  /*40b0*/  LDSM.16.M88.4 R16, [R183] ;  /* 0x00000000b710783b */ /* 0x000fea0000000200 */
[----:B------:R-:W1:Y:S05]  /*40c0*/  LDSM.16.M88.4 R8, [R177+0x12000] ;  /* 0x01200000b108783b */ /* 0x000e6a0000000200 */
[----:B------:R-:W2:Y:S05]  /*40d0*/  LDSM.16.M88.4 R68, [R177+0x12800] ;  /* 0x01280000b144783b */ /* 0x000eaa0000000200 */
[----:B------:R-:W-:Y:S05]  /*40e0*/  LDSM.16.M88.4 R72, [R0] ;  /* 0x000000000048783b */ /* 0x000fea0000000200 */
[----:B------:R-:W3:Y:S05]  /*40f0*/  LDSM.16.M88.4 R76, [R178+0x12000] ;  /* 0x01200000b24c783b */ /* 0x000eea0000000200 */
[----:B------:R-:W4:Y:S05]  /*4100*/  LDSM.16.M88.4 R80, [R178+0x12800] ;  /* 0x01280000b250783b */ /* 0x000f2a0000000200 */
[----:B------:R-:W-:Y:S05]  /*4110*/  LDSM.16.M88.4 R84, [R2] ;  /* 0x000000000254783b */ /* 0x000fea0000000200 */
[----:B------:R-:W4:Y:S05]  /*4120*/  LDSM.16.M88.4 R88, [R180+0x12000] ;  /* 0x01200000b458783b */ /* 0x000f2a0000000200 */
        /* <DEDUP_REMOVED lines=48> */
[----:B------:R2:W-:Y:S05]  /*4430*/  LDSM.16.M88.4 R76, [R0+0x4000] ;  /* 0x00400000004c783b */ /* 0x0005ea0000000200 */
[C---:B------:R-:W-:Y:S01]  /*4440*/  HMMA.16816.F32 R8, R80.reuse, R94, R8 ;  /* 0x0000005e5008723c */ /* 0x040fe20000001808 */
[----:B------:R-:W1:Y:S05]  /*4450*/  LDSM.16.M88.4 R92, [R178+0x16000] ;  /* 0x01600000b25c783b */ /* 0x000e6a0000000200 */
[C---:B---3--:R-:W-:Y:S06]  /*4460*/  HMMA.16816.F32 R12, R80.reuse, R72, R12 ;  /* 0x00000048500c723c */ /* 0x048fec000000180c */
[----:B------:R-:W-:Y:S01]  /*4470*/  HMMA.16816.F32 R16, R80, R74, R16 ;  /* 0x0000004a5010723c */ /* 0x000fe20000001810 */
[----:B------:R-:W3:Y:S05]  /*4480*/  LDSM.16.M88.4 R72, [R178+0x16800] ;  /* 0x01680000b248783b */ /* 0x000eea0000000200 */
[C---:B----4-:R-:W-:Y:S01]  /*4490*/  HMMA.16816.F32 R4, R84.reuse, R88, R4 ;  /* 0x000000585404723c */ /* 0x050fe20000001804 */
[----:B------:R4:W-:Y:S04]  /*44a0*/  LDSM.16.M88.4 R80, [R2+0x4000] ;  /* 0x004000000250783b */ /* 0x0009e80000000200 */
[----:B--2---:R-:W-:Y:S01]  /*44b0*/  IMAD.SHL.U32 R0, R197, 0x40, RZ ;  /* 0x00000040c5007824 */ /* 0x004fe200078e00ff */
[C---:B------:R-:W-:Y:S01]  /*44c0*/  HMMA.16816.F32 R8, R84.reuse, R90, R8 ;  /* 0x0000005a5408723c */ /* 0x040fe20000001808 */
[----:B------:R-:W2:Y:S03]  /*44d0*/  LDSM.16.M88.4 R88, [R180+0x16000] ;  /* 0x01600000b458783b */ /* 0x000ea60000000200 */
[C---:B------:R-:W-:Y:S02]  /*44e0*/  ISETP.GE.AND P6, PT, R0.reuse, R230, PT ;  /* 0x000000e60000720c */ /* 0x040fe40003fc6270 */
[C---:B-1----:R-:W-:Y:S03]  /*44f0*/  HMMA.16816.F32 R12, R84.reuse, R68, R12 ;  /* 0x00000044540c723c */ /* 0x042fe6000000180c */
[----:B------:R-:W-:Y:S03]  /*4500*/  ISETP.LT.AND P6, PT, R231, R199, P6 ;  /* 0x000000c7e700720c */ /* 0x000fe600037c1270 */
[----:B------:R-:W-:Y:S01]  /*4510*/  HMMA.16816.F32 R16, R84, R70, R16 ;  /* 0x000000465410723c */ /* 0x000fe20000001810 */
[----:B------:R-:W1:Y:S05]  /*4520*/  LDSM.16.M88.4 R68, [R180+0x16800] ;  /* 0x01680000b444783b */ /* 0x000e6a0000000200 */
[C---:B------:R-:W-:Y:S01]  /*4530*/  HMMA.16816.F32 R4, R76.reuse, R92, R4 ;  /* 0x0000005c4c04723c */ /* 0x040fe20000001804 */
[----:B------:R1:W-:Y:S04]  /*4540*/  LDSM.16.M88.4 R84, [R3+0x4000] ;  /* 0x004000000354783b */ /* 0x0003e80000000200 */
[----:B----4-:R-:W-:Y:S01]  /*4550*/  IMAD R2, R197, 0x4, R236 ;  /* 0x00000004c5027824 */ /* 0x010fe200078e02ec */
[C---:B------:R-:W-:Y:S01]  /*4560*/  HMMA.16816.F32 R8, R76.reuse, R94, R8 ;  /* 0x0000005e4c08723c */ /* 0x040fe20000001808 */
[----:B------:R-:W4:Y:S05]  /*4570*/  LDSM.16.M88.4 R92, [R179+0x16000] ;  /* 0x01600000b35c783b */ /* 0x000f2a0000000200 */
[C---:B---3--:R-:W-:Y:S01]  /*4580*/  HMMA.16816.F32 R12, R76.reuse, R72, R12 ;  /* 0x000000484c0c723c */ /* 0x048fe2000000180c */
[----:B------:R-:W3:Y:S05]  /*4590*/  @!P6 S2R R73, SR_TID.X ;  /* 0x000000000049e919 */ /* 0x000eea0000002100 */
[----:B------:R-:W-:Y:S05]  /*45a0*/  HMMA.16816.F32 R16, R76, R74, R16 ;  /* 0x0000004a4c10723c */ /* 0x000fea0000001810 */
[----:B------:R-:W-:Y:S01]  /*45b0*/  @!P6 IADD3 R72, -R227, 0x1, R210 ;  /* 0x00000001e348e810 */ /* 0x000fe20007ffe1d2 */
[C---:B--2---:R-:W-:Y:S05]  /*45c0*/  HMMA.16816.F32 R4, R80.reuse, R88, R4 ;  /* 0x000000585004723c */ /* 0x044fea0000001804 */
[----:B------:R-:W-:Y:S01]  /*45d0*/  @!P6 IADD3 R72, R0, R72, R199 ;  /* 0x000000480048e210 */ /* 0x000fe20007ffe0c7 */
[C---:B------:R-:W-:Y:S05]  /*45e0*/  HMMA.16816.F32 R8, R80.reuse, R90, R8 ;  /* 0x0000005a5008723c */ /* 0x040fea0000001808 */
[----:B-1----:R-:W-:Y:S01]  /*45f0*/  IMAD.WIDE.U32 R2, R2, -0x326172a9, RZ ;  /* 0xcd9e8d5702027825 */ /* 0x002fe200078e00ff */
[C---:B------:R-:W-:Y:S05]  /*4600*/  HMMA.16816.F32 R12, R80.reuse, R68, R12 ;  /* 0x00000044500c723c */ /* 0x040fea000000180c */
[----:B------:R-:W-:Y:S01]  /*4610*/  IMAD R78, R222, 0x2, R234 ;  /* 0x00000002de4e7824 */ /* 0x000fe200078e02ea */
[----:B------:R-:W-:Y:S01]  /*4620*/  HMMA.16816.F32 R16, R80, R70, R16 ;  /* 0x000000465010723c */ /* 0x000fe20000001810 */
[----:B------:R-:W1:Y:S04]  /*4630*/  LDSM.16.M88.4 R68, [R179+0x16800] ;  /* 0x01680000b344783b */ /* 0x000e680000000200 */
[----:B------:R-:W-:Y:S01]  /*4640*/  LOP3.LUT R78, R221, R225, R78, 0x96, !PT ;  /* 0x000000e1dd4e7212 */ /* 0x000fe200078e964e */
[C---:B----4-:R-:W-:Y:S05]  /*4650*/  HMMA.16816.F32 R4, R84.reuse, R92, R4 ;  /* 0x0000005c5404723c */ /* 0x050fea0000001804 */
[----:B------:R-:W-:Y:S01]  /*4660*/  IMAD.WIDE.U32 R78, R78, -0x326172a9, RZ ;  /* 0xcd9e8d574e4e7825 */ /* 0x000fe200078e00ff */
[C---:B------:R-:W-:Y:S05]  /*4670*/  HMMA.16816.F32 R8, R84.reuse, R94, R8 ;  /* 0x0000005e5408723c */ /* 0x040fea0000001808 */
[----:B---3--:R-:W-:Y:S01]  /*4680*/  @!P6 IMAD.SHL.U32 R0, R73, 0x2, RZ ;  /* 0x000000024900e824 */ /* 0x008fe200078e00ff */
[----:B------:R-:W-:Y:S02]  /*4690*/  LOP3.LUT R76, R79, R2, R251, 0x96, !PT ;  /* 0x000000024f4c7212 */ /* 0x000fe400078e96fb */
[----:B------:R-:W-:Y:S03]  /*46a0*/  LOP3.LUT R3, R3, R232, R224, 0x96, !PT ;  /* 0x000000e803037212 */ /* 0x000fe600078e96e0 */
[----:B------:R-:W-:Y:S01]  /*46b0*/  @!P6 LOP3.LUT R0, R96, 0x6, R0, 0xf8, !PT ;  /* 0x000000066000e812 */ /* 0x000fe200078ef800 */
[----:B------:R-:W-:Y:S01]  /*46c0*/  IMAD.WIDE.U32 R76, R76, -0x2daee0ad, RZ ;  /* 0xd2511f534c4c7825 */ /* 0x000fe200078e00ff */
[C---:B------:R-:W-:Y:S02]  /*46d0*/  @!P6 VIMNMX R73, R72.reuse, R199, PT ;  /* 0x000000c74849e248 */ /* 0x040fe40003fe0100 */
[----:B------:R-:W-:Y:S01]  /*46e0*/  @!P6 VIADDMNMX R72, R72, 0x8, R199, PT ;  /* 0x000000084848e846 */ /* 0x000fe200038001c7 */
[----:B------:R-:W-:Y:S04]  /*46f0*/  IMAD.WIDE.U32 R2, R3, -0x2daee0ad, RZ ;  /* 0xd2511f5303027825 */ /* 0x000fe800078e00ff */
[----:B------:R-:W-:Y:S01]  /*4700*/  @!P6 IMAD R0, R222, 0x40, R0 ;  /* 0x00000040de00e824 */ /* 0x000fe200078e0200 */
[----:B------:R-:W-:Y:S02]  /*4710*/  LOP3.LUT R80, R77, R2, R247, 0x96, !PT ;  /* 0x000000024d507212 */ /* 0x000fe400078e96f7 */
[----:B------:R-:W-:Y:S01]  /*4720*/  LOP3.LUT R74, R3, R220, R249, 0x96, !PT ;  /* 0x000000dc034a7212 */ /* 0x000fe200078e96f9 */
[----:B------:R-:W-:Y:S02]  /*4730*/  @!P6 VIADD R2, R0, 0x1 ;  /* 0x000000010002e836 */ /* 0x000fe40000000000 */
[----:B------:R-:W-:Y:S01]  /*4740*/  FMUL.FTZ R3, R208, 1.4426950216293334961 ;  /* 0x3fb8aa3bd0037820 */ /* 0x000fe20000410000 */
[-C--:B------:R-:W-:Y:S01]  /*4750*/  @!P6 ISETP.GE.AND P2, PT, R0, R73.reuse, PT ;  /* 0x000000490000e20c */ /* 0x080fe20003f46270 */
[----:B------:R-:W-:Y:S01]  /*4760*/  IMAD.WIDE.U32 R80, R80, -0x326172a9, RZ ;  /* 0xcd9e8d5750507825 */ /* 0x000fe200078e00ff */
[C---:B-1----:R-:W-:Y:S03]  /*4770*/  HMMA.16816.F32 R12, R84.reuse, R68, R12 ;  /* 0x00000044540c723c */ /* 0x042fe6000000180c */
[-C--:B------:R-:W-:Y:S01]  /*4780*/  @!P6 ISETP.GE.AND P1, PT, R2, R73.reuse, PT ;  /* 0x000000490200e20c */ /* 0x080fe20003f26270 */
[----:B------:R-:W-:Y:S01]  /*4790*/  IMAD.WIDE.U32 R74, R74, -0x326172a9, RZ ;  /* 0xcd9e8d574a4a7825 */ /* 0x000fe200078e00ff */
[----:B------:R-:W-:Y:S01]  /*47a0*/  FSEL R3, R3, RZ, P4 ;  /* 0x000000ff03037208 */ /* 0x000fe20002000000 */
[----:B------:R-:W-:Y:S03]  /*47b0*/  HMMA.16816.F32 R16, R84, R70, R16 ;  /* 0x000000465410723c */ /* 0x000fe60000001810 */
[-C--:B------:R-:W-:Y:S02]  /*47c0*/  @!P6 ISETP.GE.AND P3, PT, R2, R72.reuse, PT ;  /* 0x000000480200e20c */ /* 0x080fe40003f66270 */
[----:B------:R-:W-:Y:S01]  /*47d0*/  @!P6 FSEL R4, R4, -INF , !P2 ;  /* 0xff8000000404e808 */ /* 0x000fe20005000000 */
[C---:B------:R-:W-:Y:S01]  /*47e0*/  @!P6 VIADD R2, R0.reuse, 0x8 ;  /* 0x000000080002e836 */ /* 0x040fe20000000000 */
[----:B------:R-:W-:Y:S02]  /*47f0*/  @!P6 FSEL R5, R5, -INF , !P1 ;  /* 0xff8000000505e808 */ /* 0x000fe40004800000 */
[----:B------:R-:W-:Y:S02]  /*4800*/  @!P6 ISETP.GE.AND P2, PT, R0, R72, PT ;  /* 0x000000480000e20c */ /* 0x000fe40003f46270 */
[----:B------:R-:W-:Y:S01]  /*4810*/  LOP3.LUT R77, R81, R74, R246, 0x96, !PT ;  /* 0x0000004a514d7212 */ /* 0x000fe200078e96f6 */
[----:B------:R-:W-:Y:S01]  /*4820*/  FMUL.FTZ R74, R209, 1.4426950216293334961 ;  /* 0x3fb8aa3bd14a7820 */ /* 0x000fe20000410000 */
[--C-:B------:R-:W-:Y:S01]  /*4830*/  FFMA.FTZ R4, R4, UR7, -R3.reuse ;  /* 0x0000000704047c23 */ /* 0x100fe20008010803 */
[----:B------:R-:W-:Y:S01]  /*4840*/  FFMA.FTZ R5, R5, UR7, -R3 ;  /* 0x0000000705057c23 */ /* 0x000fe20008010803 */
[CC--:B------:R-:W-:Y:S01]  /*4850*/  @!P6 ISETP.GE.AND P4, PT, R2.reuse, R73.reuse, PT ;  /* 0x000000490200e20c */ /* 0x0c0fe20003f86270 */
[----:B------:R-:W-:Y:S01]  /*4860*/  IMAD.WIDE.U32 R68, R77, -0x2daee0ad, RZ ;  /* 0xd2511f534d447825 */ /* 0x000fe200078e00ff */
[----:B------:R-:W-:Y:S01]  /*4870*/  @!P6 ISETP.GE.AND P5, PT, R2, R72, PT ;  /* 0x000000480200e20c */ /* 0x000fe20003fa6270 */
[----:B------:R-:W1:Y:S01]  /*4880*/  MUFU.EX2 R164, R4 ;  /* 0x0000000400a47308 */ /* 0x000e620000000800 */
[----:B------:R-:W-:Y:S01]  /*4890*/  FSEL R2, R74, RZ, P0 ;  /* 0x000000ff4a027208 */ /* 0x000fe20000000000 */
[----:B------:R-:W-:Y:S01]  /*48a0*/  @!P6 VIADD R74, R0, 0x10 ;  /* 0x00000010004ae836 */ /* 0x000fe20000000000 */
[----:B------:R-:W-:Y:S02]  /*48b0*/  @!P6 FSEL R6, R6, -INF , !P2 ;  /* 0xff8000000606e808 */ /* 0x000fe40005000000 */
[----:B------:R-:W-:Y:S02]  /*48c0*/  @!P6 FSEL R7, R7, -INF , !P3 ;  /* 0xff8000000707e808 */ /* 0x000fe40005800000 */
[----:B------:R-:W-:Y:S03]  /*48d0*/  LOP3.LUT R78, R75, R78, R248, 0x96, !PT ;  /* 0x0000004e4b4e7212 */ /* 0x000fe600078e96f8 */
[----:B------:R2:W3:Y:S01]  /*48e0*/  MUFU.EX2 R163, R5 ;  /* 0x0000000500a37308 */ /* 0x0004e20000000800 */
[--C-:B------:R-:W-:Y:S01]  /*48f0*/  FFMA.FTZ R6, R6, UR7, -R2.reuse ;  /* 0x0000000706067c23 */ /* 0x100fe20008010802 */
[----:B------:R-:W-:Y:S02]  /*4900*/  @!P6 VIADD R75, R0, 0x9 ;  /* 0x00000009004be836 */ /* 0x000fe40000000000 */
[----:B------:R-:W-:Y:S01]  /*4910*/  FFMA.FTZ R7, R7, UR7, -R2 ;  /* 0x0000000707077c23 */ /* 0x000fe20008010802 */
[----:B------:R-:W-:Y:S01]  /*4920*/  IMAD.WIDE.U32 R78, R78, -0x2daee0ad, RZ ;  /* 0xd2511f534e4e7825 */ /* 0x000fe200078e00ff */
[CC--:B------:R-:W-:Y:S02]  /*4930*/  @!P6 ISETP.GE.AND P2, PT, R74.reuse, R73.reuse, PT ;  /* 0x000000494a00e20c */ /* 0x0c0fe40003f46270 */
[----:B------:R-:W-:Y:S02]  /*4940*/  @!P6 ISETP.GE.AND P3, PT, R74, R72, PT ;  /* 0x000000484a00e20c */ /* 0x000fe40003f66270 */
[----:B------:R4:W-:Y:S01]  /*4950*/  MUFU.EX2 R166, R6 ;  /* 0x0000000600a67308 */ /* 0x0009e20000000800 */
[-C--:B------:R-:W-:Y:S01]  /*4960*/  @!P6 ISETP.GE.AND P0, PT, R75, R73.reuse, PT ;  /* 0x000000494b00e20c */ /* 0x080fe20003f06270 */
[----:B------:R-:W-:Y:S01]  /*4970*/  @!P6 VIADD R74, R0, 0x11 ;  /* 0x00000011004ae836 */ /* 0x000fe20000000000 */
[----:B------:R-:W-:Y:S02]  /*4980*/  @!P6 FSEL R8, R8, -INF , !P4 ;  /* 0xff8000000808e808 */ /* 0x000fe40006000000 */
[----:B------:R-:W-:Y:S02]  /*4990*/  LOP3.LUT R76, R79, R76, R245, 0x96, !PT ;  /* 0x0000004c4f4c7212 */ /* 0x000fe400078e96f5 */
[----:B------:R-:W-:Y:S03]  /*49a0*/  @!P6 FSEL R9, R9, -INF , !P0 ;  /* 0xff8000000909e808 */ /* 0x000fe60004000000 */
[----:B------:R1:W3:Y:S01]  /*49b0*/  MUFU.EX2 R165, R7 ;  /* 0x0000000700a57308 */ /* 0x0002e20000000800 */
[-C--:B------:R-:W-:Y:S01]  /*49c0*/  @!P6 ISETP.GE.AND P4, PT, R74, R73.reuse, PT ;  /* 0x000000494a00e20c */ /* 0x080fe20003f86270 */
[----:B------:R-:W-:Y:S01]  /*49d0*/  FFMA.FTZ R8, R8, UR7, -R3 ;  /* 0x0000000708087c23 */ /* 0x000fe20008010803 */
[----:B------:R-:W-:Y:S01]  /*49e0*/  @!P6 ISETP.GE.AND P0, PT, R74, R72, PT ;  /* 0x000000484a00e20c */ /* 0x000fe20003f06270 */
[----:B--2---:R-:W-:Y:S01]  /*49f0*/  IMAD.WIDE.U32 R4, R76, -0x326172a9, RZ ;  /* 0xcd9e8d574c047825 */ /* 0x004fe200078e00ff */
[----:B------:R-:W-:Y:S02]  /*4a00*/  LOP3.LUT R74, R69, R78, R243, 0x96, !PT ;  /* 0x0000004e454a7212 */ /* 0x000fe400078e96f3 */
[----:B------:R-:W-:Y:S03]  /*4a10*/  @!P6 FSEL R10, R10, -INF , !P5 ;  /* 0xff8000000a0ae808 */ /* 0x000fe60006800000 */
[----:B------:R2:W-:Y:S01]  /*4a20*/  MUFU.EX2 R160, R8 ;  /* 0x0000000800a07308 */ /* 0x0005e20000000800 */
[----:B------:R-:W-:Y:S01]  /*4a30*/  @!P6 ISETP.GE.AND P1, PT, R75, R72, PT ;  /* 0x000000484b00e20c */ /* 0x000fe20003f26270 */
[----:B------:R-:W-:Y:S01]  /*4a40*/  IMAD.WIDE.U32 R74, R74, -0x326172a9, RZ ;  /* 0xcd9e8d574a4a7825 */ /* 0x000fe200078e00ff */
[----:B------:R-:W-:Y:S03]  /*4a50*/  LOP3.LUT R5, R5, R80, R244, 0x96, !PT ;  /* 0x0000005005057212 */ /* 0x000fe600078e96f4 */
[----:B------:R-:W-:Y:S01]  /*4a60*/  FFMA.FTZ R10, R10, UR7, -R2 ;  /* 0x000000070a0a7c23 */ /* 0x000fe20008010802 */
[----:B----4-:R-:W-:Y:S01]  /*4a70*/  @!P6 VIADD R6, R0, 0x18 ;  /* 0x000000180006e836 */ /* 0x010fe20000000000 */
[----:B------:R-:W-:Y:S01]  /*4a80*/  @!P6 FSEL R12, R12, -INF , !P2 ;  /* 0xff8000000c0ce808 */ /* 0x000fe20005000000 */
[--C-:B------:R-:W-:Y:S01]  /*4a90*/  FFMA.FTZ R9, R9, UR7, -R3.reuse ;  /* 0x0000000709097c23 */ /* 0x100fe20008010803 */
[----:B-1----:R-:W-:Y:S01]  /*4aa0*/  LOP3.LUT R7, R75, R4, R242, 0x96, !PT ;  /* 0x000000044b077212 */ /* 0x002fe200078e96f2 */
[----:B------:R-:W-:Y:S01]  /*4ab0*/  IMAD.WIDE.U32 R4, R5, -0x2daee0ad, RZ ;  /* 0xd2511f5305047825 */ /* 0x000fe200078e00ff */
[----:B------:R1:W-:Y:S01]  /*4ac0*/  MUFU.EX2 R162, R10 ;  /* 0x0000000a00a27308 */ /* 0x0003e20000000800 */
[-C--:B------:R-:W-:Y:S02]  /*4ad0*/  @!P6 ISETP.GE.AND P5, PT, R6, R73.reuse, PT ;  /* 0x000000490600e20c */ /* 0x080fe40003fa6270 */
[----:B------:R-:W-:Y:S01]  /*4ae0*/  FFMA.FTZ R12, R12, UR7, -R3 ;  /* 0x000000070c0c7c23 */ /* 0x000fe20008010803 */
[----:B------:R-:W-:Y:S01]  /*4af0*/  @!P6 ISETP.GE.AND P2, PT, R6, R72, PT ;  /* 0x000000480600e20c */ /* 0x000fe20003f46270 */
[----:B------:R-:W-:Y:S01]  /*4b00*/  IMAD.WIDE.U32 R6, R7, -0x2daee0ad, RZ ;  /* 0xd2511f5307067825 */ /* 0x000fe200078e00ff */
[----:B------:R-:W-:Y:S02]  /*4b10*/  LOP3.LUT R5, R5, R68, R241, 0x96, !PT ;  /* 0x0000004405057212 */ /* 0x000fe400078e96f1 */
[----:B------:R-:W-:Y:S01]  /*4b20*/  @!P6 FSEL R11, R11, -INF , !P1 ;  /* 0xff8000000b0be808 */ /* 0x000fe20004800000 */
[----:B------:R-:W-:Y:S01]  /*4b30*/  @!P6 VIADD R0, R0, 0x19 ;  /* 0x000000190000e836 */ /* 0x000fe20000000000 */
[----:B--2---:R-:W-:Y:S01]  /*4b40*/  LOP3.LUT R8, R7, R4, R239, 0x96, !PT ;  /* 0x0000000407087212 */ /* 0x004fe200078e96ef */
[----:B------:R2:W4:Y:S01]  /*4b50*/  MUFU.EX2 R157, R9 ;  /* 0x00000009009d7308 */ /* 0x0005220000000800 */
[----:B------:R-:W-:Y:S01]  /*4b60*/  IMAD.WIDE.U32 R4, R5, -0x326172a9, RZ ;  /* 0xcd9e8d5705047825 */ /* 0x000fe200078e00ff */
[----:B------:R-:W-:Y:S02]  /*4b70*/  @!P6 FSEL R13, R13, -INF , !P4 ;  /* 0xff8000000d0de808 */ /* 0x000fe40006000000 */
[C---:B------:R-:W-:Y:S01]  /*4b80*/  @!P6 ISETP.GE.AND P1, PT, R0.reuse, R73, PT ;  /* 0x000000490000e20c */ /* 0x040fe20003f26270 */
[----:B------:R-:W-:Y:S01]  /*4b90*/  FFMA.FTZ R11, R11, UR7, -R2 ;  /* 0x000000070b0b7c23 */ /* 0x000fe20008010802 */
[----:B------:R-:W-:Y:S01]  /*4ba0*/  @!P6 ISETP.GE.AND P4, PT, R0, R72, PT ;  /* 0x000000480000e20c */ /* 0x000fe20003f86270 */
[--C-:B------:R-:W-:Y:S01]  /*4bb0*/  FFMA.FTZ R13, R13, UR7, -R3.reuse ;  /* 0x000000070d0d7c23 */ /* 0x100fe20008010803 */
[----:B------:R-:W-:Y:S02]  /*4bc0*/  LOP3.LUT R0, R5, R74, R240, 0x96, !PT ;  /* 0x0000004a05007212 */ /* 0x000fe400078e96f0 */
[----:B------:R-:W4:Y:S01]  /*4bd0*/  MUFU.EX2 R155, R12 ;  /* 0x0000000c009b7308 */ /* 0x000f220000000800 */
[----:B------:R-:W-:Y:S02]  /*4be0*/  LOP3.LUT R72, R6, 0xffff, RZ, 0xc0, !PT ;  /* 0x0000ffff06487812 */ /* 0x000fe400078ec0ff */
[C---:B-1----:R-:W-:Y:S02]  /*4bf0*/  LOP3.LUT R10, R4.reuse, 0xff, RZ, 0xc0, !PT ;  /* 0x000000ff040a7812 */ /* 0x042fe400078ec0ff */
[--C-:B------:R-:W-:Y:S02]  /*4c00*/  SHF.R.U32.HI R70, RZ, 0x18, R4.reuse ;  /* 0x00000018ff467819 */ /* 0x100fe40000011604 */
[----:B------:R-:W-:Y:S03]  /*4c10*/  SHF.R.U32.HI R69, RZ, 0x10, R4 ;  /* 0x00000010ff457819 */ /* 0x000fe60000011604 */
[----:B------:R-:W1:Y:S01]  /*4c20*/  MUFU.EX2 R161, R11 ;  /* 0x0000000b00a17308 */ /* 0x000e620000000800 */
[----:B------:R-:W-:Y:S02]  /*4c30*/  LOP3.LUT R7, R4, 0xffff, RZ, 0xc0, !PT ;  /* 0x0000ffff04077812 */ /* 0x000fe400078ec0ff */
[----:B------:R-:W-:Y:S02]  /*4c40*/  LOP3.LUT R4, R0, 0xffff, RZ, 0xc0, !PT ;  /* 0x0000ffff00047812 */ /* 0x000fe400078ec0ff */
[----:B------:R-:W-:Y:S02]  /*4c50*/  LOP3.LUT R68, R6, 0xff, RZ, 0xc0, !PT ;  /* 0x000000ff06447812 */ /* 0x000fe400078ec0ff */
[----:B------:R-:W-:Y:S03]  /*4c60*/  SHF.R.U32.HI R4, RZ, 0x8, R4 ;  /* 0x00000008ff047819 */ /* 0x000fe60000011604 */
[----:B------:R-:W1:Y:S01]  /*4c70*/  MUFU.EX2 R153, R13 ;  /* 0x0000000d00997308 */ /* 0x000e620000000800 */
[--C-:B--2---:R-:W-:Y:S02]  /*4c80*/  SHF.R.U32.HI R9, RZ, 0x18, R6.reuse ;  /* 0x00000018ff097819 */ /* 0x104fe40000011606 */
[----:B------:R-:W-:Y:S02]  /*4c90*/  SHF.R.U32.HI R71, RZ, 0x10, R6 ;  /* 0x00000010ff477819 */ /* 0x000fe40000011606 */
[----:B------:R-:W-:Y:S02]  /*4ca0*/  LOP3.LUT R5, R0, 0xff, RZ, 0xc0, !PT ;  /* 0x000000ff00057812 */ /* 0x000fe400078ec0ff */
[----:B------:R-:W-:Y:S02]  /*4cb0*/  LOP3.LUT R4, R4, 0xffff, RZ, 0xc0, !PT ;  /* 0x0000ffff04047812 */ /* 0x000fe400078ec0ff */
[--C-:B------:R-:W-:Y:S02]  /*4cc0*/  SHF.R.U32.HI R6, RZ, 0x10, R0.reuse ;  /* 0x00000010ff067819 */ /* 0x100fe40000011600 */
[----:B------:R-:W-:Y:S02]  /*4cd0*/  @!P6 FSEL R17, R17, -INF , !P1 ;  /* 0xff8000001111e808 */ /* 0x000fe40004800000 */
[----:B------:R-:W-:Y:S02]  /*4ce0*/  @!P6 FSEL R16, R16, -INF , !P5 ;  /* 0xff8000001010e808 */ /* 0x000fe40006800000 */
[----:B------:R-:W-:Y:S02]  /*4cf0*/  ISETP.LE.U32.AND P5, PT, R5, UR8, PT ;  /* 0x0000000805007c0c */ /* 0x000fe4000bfa3070 */
[----:B------:R-:W-:Y:S01]  /*4d00*/  ISETP.LE.U32.AND P1, PT, R4, UR8, PT ;  /* 0x0000000804007c0c */ /* 0x000fe2000bf23070 */
[--C-:B------:R-:W-:Y:S01]  /*4d10*/  FFMA.FTZ R16, R16, UR7, -R3.reuse ;  /* 0x0000000710107c23 */ /* 0x100fe20008010803 */
[----:B------:R-:W-:Y:S01]  /*4d20*/  SHF.R.U32.HI R0, RZ, 0x18, R0 ;  /* 0x00000018ff007819 */ /* 0x000fe20000011600 */
[----:B------:R-:W-:Y:S01]  /*4d30*/  FFMA.FTZ R3, R17, UR7, -R3 ;  /* 0x0000000711037c23 */ /* 0x000fe20008010803 */
[----:B------:R-:W-:Y:S01]  /*4d40*/  LOP3.LUT R5, R6, 0xff, RZ, 0xc0, !PT ;  /* 0x000000ff06057812 */ /* 0x000fe200078ec0ff */
[----:B------:R-:W-:Y:S01]  /*4d50*/  MUFU.EX2 R152, R16 ;  /* 0x0000001000987308 */ /* 0x000fe20000000800 */
[----:B------:R-:W-:Y:S02]  /*4d60*/  @!P6 FSEL R19, R19, -INF , !P4 ;  /* 0xff8000001313e808 */ /* 0x000fe40006000000 */
[----:B------:R-:W-:Y:S02]  /*4d70*/  @!P6 FSEL R14, R14, -INF , !P3 ;  /* 0xff8000000e0ee808 */ /* 0x000fe40005800000 */
[----:B------:R-:W-:Y:S01]  /*4d80*/  @!P6 FSEL R15, R15, -INF , !P0 ;  /* 0xff8000000f0fe808 */ /* 0x000fe20004000000 */
[----:B------:R-:W-:Y:S01]  /*4d90*/  @!P5 FADD.FTZ R164, -R164, -RZ ;  /* 0x800000ffa4a4d221 */ /* 0x000fe20000010100 */
[----:B------:R-:W-:Y:S01]  /*4da0*/  @!P6 FSEL R18, R18, -INF , !P2 ;  /* 0xff8000001212e808 */ /* 0x000fe20005000000 */
[--C-:B------:R-:W-:Y:S01]  /*4db0*/  FFMA.FTZ R14, R14, UR7, -R2.reuse ;  /* 0x000000070e0e7c23 */ /* 0x100fe20008010802 */
[----:B------:R-:W-:Y:S01]  /*4dc0*/  ISETP.LE.U32.AND P6, PT, R0, UR8, PT ;  /* 0x0000000800007c0c */ /* 0x000fe2000bfc3070 */
[--C-:B------:R-:W-:Y:S01]  /*4dd0*/  FFMA.FTZ R15, R15, UR7, -R2.reuse ;  /* 0x000000070f0f7c23 */ /* 0x100fe20008010802 */
[----:B------:R-:W-:Y:S01]  /*4de0*/  ISETP.LE.U32.AND P2, PT, R5, UR8, PT ;  /* 0x0000000805007c0c */ /* 0x000fe2000bf43070 */
[--C-:B------:R-:W-:Y:S01]  /*4df0*/  FFMA.FTZ R18, R18, UR7, -R2.reuse ;  /* 0x0000000712127c23 */ /* 0x100fe20008010802 */
[----:B------:R-:W-:Y:S01]  /*4e00*/  SHF.R.U32.HI R4, RZ, 0x8, R7 ;  /* 0x00000008ff047819 */ /* 0x000fe20000011607 */
[----:B------:R2:W1:Y:S01]  /*4e10*/  MUFU.EX2 R151, R3 ;  /* 0x0000000300977308 */ /* 0x0004620000000800 */
[----:B------:R-:W-:Y:S01]  /*4e20*/  FFMA.FTZ R2, R19, UR7, -R2 ;  /* 0x0000000713027c23 */ /* 0x000fe20008010802 */
[----:B---3--:R-:W-:Y:S01]  /*4e30*/  @!P1 FADD.FTZ R163, -R163, -RZ ;  /* 0x800000ffa3a39221 */ /* 0x008fe20000010100 */
[----:B------:R-:W-:Y:S02]  /*4e40*/  LOP3.LUT R0, R4, 0xffff, RZ, 0xc0, !PT ;  /* 0x0000ffff04007812 */ /* 0x000fe400078ec0ff */
[----:B------:R-:W-:Y:S02]  /*4e50*/  LOP3.LUT R4, R69, 0xff, RZ, 0xc0, !PT ;  /* 0x000000ff45047812 */ /* 0x000fe400078ec0ff */
[----:B------:R-:W-:Y:S03]  /*4e60*/  ISETP.LE.U32.AND P1, PT, R0, UR8, PT ;  /* 0x0000000800007c0c */ /* 0x000fe6000bf23070 */
[----:B------:R3:W-:Y:S01]  /*4e70*/  MUFU.EX2 R154, R2 ;  /* 0x00000002009a7308 */ /* 0x0007e20000000800 */
[----:B------:R-:W-:Y:S01]  /*4e80*/  LOP3.LUT R0, R8, 0xff, RZ, 0xc0, !PT ;  /* 0x000000ff08007812 */ /* 0x000fe200078ec0ff */
[----:B------:R-:W-:Y:S01]  /*4e90*/  @!P6 FADD.FTZ R165, -R165, -RZ ;  /* 0x800000ffa5a5e221 */ /* 0x000fe20000010100 */
[----:B------:R-:W-:Y:S01]  /*4ea0*/  @!P2 FADD.FTZ R166, -R166, -RZ ;  /* 0x800000ffa6a6a221 */ /* 0x000fe20000010100 */
[----:B------:R-:W-:Y:S02]  /*4eb0*/  ISETP.LE.U32.AND P6, PT, R4, UR8, PT ;  /* 0x0000000804007c0c */ /* 0x000fe4000bfc3070 */
[----:B------:R-:W-:Y:S02]  /*4ec0*/  ISETP.LE.U32.AND P2, PT, R0, UR8, PT ;  /* 0x0000000800007c0c */ /* 0x000fe4000bf43070 */
[----:B------:R-:W-:Y:S02]  /*4ed0*/  ISETP.LE.U32.AND P4, PT, R10, UR8, PT ;  /* 0x000000080a007c0c */ /* 0x000fe4000bf83070 */
[----:B------:R-:W-:Y:S01]  /*4ee0*/  MUFU.EX2 R159, R14 ;  /* 0x0000000e009f7308 */ /* 0x000fe20000000800 */
[----:B------:R-:W-:Y:S02]  /*4ef0*/  LOP3.LUT R0, R8, 0xffff, RZ, 0xc0, !PT ;  /* 0x0000ffff08007812 */ /* 0x000fe400078ec0ff */
[----:B--2---:R-:W-:Y:S01]  /*4f00*/  SHF.R.U32.HI R3, RZ, 0x8, R72 ;  /* 0x00000008ff037819 */ /* 0x004fe20000011648 */
[----:B----4-:R-:W-:Y:S01]  /*4f10*/  @!P1 FADD.FTZ R157, -R157, -RZ ;  /* 0x800000ff9d9d9221 */ /* 0x010fe20000010100 */
[----:B------:R-:W-:Y:S02]  /*4f20*/  SHF.R.U32.HI R0, RZ, 0x8, R0 ;  /* 0x00000008ff007819 */ /* 0x000fe40000011600 */
[----:B------:R-:W-:Y:S01]  /*4f30*/  ISETP.LE.U32.AND P5, PT, R70, UR8, PT ;  /* 0x0000000846007c0c */ /* 0x000fe2000bfa3070 */
[----:B------:R-:W-:Y:S01]  /*4f40*/  @!P6 FADD.FTZ R162, -R162, -RZ ;  /* 0x800000ffa2a2e221 */ /* 0x000fe20000010100 */
[----:B------:R-:W-:Y:S01]  /*4f50*/  LOP3.LUT R0, R0, 0xffff, RZ, 0xc0, !PT ;  /* 0x0000ffff00007812 */ /* 0x000fe200078ec0ff */
[----:B------:R-:W-:Y:S01]  /*4f60*/  @!P2 FADD.FTZ R155, -R155, -RZ ;  /* 0x800000ff9b9ba221 */ /* 0x000fe20000010100 */
[----:B---3--:R-:W-:Y:S01]  /*4f70*/  F2FP.RELU.F16.F32.PACK_AB R2, R165, R166 ;  /* 0x000000a6a502723e */ /* 0x008fe200000008ff */
[----:B------:R-:W-:Y:S01]  /*4f80*/  @!P4 FADD.FTZ R160, -R160, -RZ ;  /* 0x800000ffa0a0c221 */ /* 0x000fe20000010100 */
[----:B------:R-:W-:Y:S01]  /*4f90*/  ISETP.LE.U32.AND P6, PT, R0, UR8, PT ;  /* 0x0000000800007c0c */ /* 0x000fe2000bfc3070 */
[----:B------:R-:W2:Y:S01]  /*4fa0*/  MUFU.EX2 R158, R15 ;  /* 0x0000000f009e7308 */ /* 0x000ea20000000800 */
[----:B------:R-:W-:Y:S01]  /*4fb0*/  LOP3.LUT R0, R3, 0xffff, RZ, 0xc0, !PT ;  /* 0x0000ffff03007812 */ /* 0x000fe200078ec0ff */
[----:B------:R-:W-:Y:S01]  /*4fc0*/  STS [R211+0x20400], R2 ;  /* 0x02040002d3007388 */ /* 0x000fe20000000800 */
[----:B------:R-:W-:Y:S02]  /*4fd0*/  F2FP.RELU.F16.F32.PACK_AB R3, R163, R164 ;  /* 0x000000a4a303723e */ /* 0x000fe400000008ff */
[----:B------:R-:W-:Y:S01]  /*4fe0*/  ISETP.LE.U32.AND P2, PT, R0, UR8, PT ;  /* 0x0000000800007c0c */ /* 0x000fe2000bf43070 */
[----:B-1----:R-:W-:Y:S01]  /*4ff0*/  @!P5 FADD.FTZ R161, -R161, -RZ ;  /* 0x800000ffa1a1d221 */ /* 0x002fe20000010100 */
[----:B------:R-:W-:Y:S01]  /*5000*/  F2FP.RELU.F16.F32.PACK_AB R0, R157, R160 ;  /* 0x000000a09d00723e */ /* 0x000fe200000008ff */
[----:B------:R-:W-:Y:S01]  /*5010*/  STS [R211+0x20000], R3 ;  /* 0x02000003d3007388 */ /* 0x000fe20000000800 */
[--C-:B------:R-:W-:Y:S01]  /*5020*/  SHF.R.U32.HI R4, RZ, 0x18, R8.reuse ;  /* 0x00000018ff047819 */ /* 0x100fe20000011608 */
[----:B------:R-:W1:Y:S01]  /*5030*/  MUFU.EX2 R156, R18 ;  /* 0x00000012009c7308 */ /* 0x000e620000000800 */
[----:B------:R-:W-:Y:S02]  /*5040*/  SHF.R.U32.HI R8, RZ, 0x10, R8 ;  /* 0x00000010ff087819 */ /* 0x000fe40000011608 */
[----:B------:R3:W-:Y:S01]  /*5050*/  STS [R214+0x20000], R0 ;  /* 0x02000000d6007388 */ /* 0x0007e20000000800 */
[----:B------:R-:W-:Y:S01]  /*5060*/  ISETP.LE.U32.AND P4, PT, R4, UR8, PT ;  /* 0x0000000804007c0c */ /* 0x000fe2000bf83070 */
[----:B------:R-:W-:Y:S01]  /*5070*/  @!P6 FADD.FTZ R153, -R153, -RZ ;  /* 0x800000ff9999e221 */ /* 0x000fe20000010100 */
[----:B------:R-:W-:Y:S02]  /*5080*/  LOP3.LUT R8, R8, 0xff, RZ, 0xc0, !PT ;  /* 0x000000ff08087812 */ /* 0x000fe400078ec0ff */
[----:B------:R-:W-:Y:S01]  /*5090*/  LOP3.LUT R4, R71, 0xff, RZ, 0xc0, !PT ;  /* 0x000000ff47047812 */ /* 0x000fe200078ec0ff */
[----:B------:R-:W-:Y:S01]  /*50a0*/  @!P2 FADD.FTZ R151, -R151, -RZ ;  /* 0x800000ff9797a221 */ /* 0x000fe20000010100 */
[----:B------:R-:W-:Y:S02]  /*50b0*/  ISETP.LE.U32.AND P5, PT, R8, UR8, PT ;  /* 0x0000000808007c0c */ /* 0x000fe4000bfa3070 */
[----:B------:R-:W-:Y:S02]  /*50c0*/  ISETP.LE.U32.AND P0, PT, R9, UR8, PT ;  /* 0x0000000809007c0c */ /* 0x000fe4000bf03070 */
[----:B------:R-:W-:Y:S02]  /*50d0*/  ISETP.LE.U32.AND P1, PT, R4, UR8, PT ;  /* 0x0000000804007c0c */ /* 0x000fe4000bf23070 */
[----:B------:R-:W-:Y:S01]  /*50e0*/  ISETP.LE.U32.AND P3, PT, R68, UR8, PT ;  /* 0x0000000844007c0c */ /* 0x000fe2000bf63070 */
[----:B--2---:R-:W-:Y:S01]  /*50f0*/  @!P4 FADD.FTZ R158, -R158, -RZ ;  /* 0x800000ff9e9ec221 */ /* 0x004fe20000010100 */
[----:B------:R-:W-:Y:S02]  /*5100*/  F2FP.RELU.F16.F32.PACK_AB R5, R153, R155 ;  /* 0x0000009b9905723e */ /* 0x000fe400000008ff */
[----:B------:R-:W-:Y:S02]  /*5110*/  FSETP.GE.FTZ.AND P2, PT, R157, RZ, PT ;  /* 0x000000ff9d00720b */ /* 0x000fe40003f56000 */
[----:B------:R-:W-:Y:S01]  /*5120*/  ISETP.GT.AND P4, PT, R197, R219, PT ;  /* 0x000000dbc500720c */ /* 0x000fe20003f84270 */
[----:B------:R-:W-:Y:S01]  /*5130*/  @!P5 FADD.FTZ R159, -R159, -RZ ;  /* 0x800000ff9f9fd221 */ /* 0x000fe20000010100 */
[----:B------:R-:W-:Y:S01]  /*5140*/  FSETP.GE.FTZ.AND P6, PT, R166, RZ, PT ;  /* 0x000000ffa600720b */ /* 0x000fe20003fd6000 */
[----:B------:R-:W-:Y:S01]  /*5150*/  @!P0 FADD.FTZ R154, -R154, -RZ ;  /* 0x800000ff9a9a8221 */ /* 0x000fe20000010100 */
[----:B------:R-:W-:Y:S01]  /*5160*/  FSETP.GE.FTZ.AND P5, PT, R165, RZ, PT ;  /* 0x000000ffa500720b */ /* 0x000fe20003fb6000 */
[----:B-1----:R-:W-:Y:S01]  /*5170*/  @!P1 FADD.FTZ R156, -R156, -RZ ;  /* 0x800000ff9c9c9221 */ /* 0x002fe20000010100 */
[----:B---3--:R-:W-:Y:S01]  /*5180*/  F2FP.RELU.F16.F32.PACK_AB R0, R161, R162 ;  /* 0x000000a2a100723e */ /* 0x008fe200000008ff */
[----:B------:R-:W-:Y:S01]  /*5190*/  @!P3 FADD.FTZ R152, -R152, -RZ ;  /* 0x800000ff9898b221 */ /* 0x000fe20000010100 */
[----:B------:R-:W-:Y:S02]  /*51a0*/  F2FP.RELU.F16.F32.PACK_AB R4, R158, R159 ;  /* 0x0000009f9e04723e */ /* 0x000fe400000008ff */
[----:B------:R-:W-:Y:S01]  /*51b0*/  F2FP.RELU.F16.F32.PACK_AB R2, R154, R156 ;  /* 0x0000009c9a02723e */ /* 0x000fe200000008ff */
[----:B------:R1:W-:Y:S01]  /*51c0*/  STS [R214+0x20400], R0 ;  /* 0x02040000d6007388 */ /* 0x0003e20000000800 */
[----:B------:R-:W-:Y:S02]  /*51d0*/  F2FP.RELU.F16.F32.PACK_AB R3, R151, R152 ;  /* 0x000000989703723e */ /* 0x000fe400000008ff */
[----:B------:R-:W-:Y:S02]  /*51e0*/  FSETP.GE.FTZ.AND P1, PT, R164, RZ, PT ;  /* 0x000000ffa400720b */ /* 0x000fe40003f36000 */
[----:B------:R-:W-:Y:S01]  /*51f0*/  STS [R212+0x20000], R5 ;  /* 0x02000005d4007388 */ /* 0x000fe20000000800 */
[----:B------:R-:W-:Y:S04]  /*5200*/  FSETP.GE.FTZ.AND P3, PT, R160, RZ, PT ;  /* 0x000000ffa000720b */ /* 0x000fe80003f76000 */
[----:B------:R-:W-:Y:S05]  /*5210*/  STS [R212+0x20400], R4 ;  /* 0x02040004d4007388 */ /* 0x000fea0000000800 */
[----:B------:R2:W-:Y:S05]  /*5220*/  STS [R213+0x20400], R2 ;  /* 0x02040002d5007388 */ /* 0x0005ea0000000800 */
[----:B------:R3:W-:Y:S05]  /*5230*/  STS [R213+0x20000], R3 ;  /* 0x02000003d5007388 */ /* 0x0007ea0000000800 */
[----:B------:R-:W-:Y:S01]  /*5240*/  LDSM.16.M88.4 R8, [R177+0x18000] ;  /* 0x01800000b108783b */ /* 0x000fe20000000200 */
[----:B-1----:R-:W-:Y:S04]  /*5250*/  LEA R0, R190, UR5, 0x1 ;  /* 0x00000005be007c11 */ /* 0x002fe8000f8e08ff */
[----:B------:R-:W-:Y:S05]  /*5260*/  LDSM.16.M88.4 R68, [R177+0x18800] ;  /* 0x01880000b144783b */ /* 0x000fea0000000200 */
[----:B------:R-:W1:Y:S05]  /*5270*/  LDSM.16.M88.4 R16, [R0+0xc000] ;  /* 0x00c000000010783b */ /* 0x000e6a0000000200 */
[----:B------:R-:W-:Y:S01]  /*5280*/  LDSM.16.M88.4 R76, [R178+0x18000] ;  /* 0x01800000b24c783b */ /* 0x000fe20000000200 */
[----:B--2---:R-:W-:Y:S02]  /*5290*/  IMAD.MOV.U32 R2, RZ, RZ, R216 ;  /* 0x000000ffff027224 */ /* 0x004fe400078e00d8 */
[----:B---3--:R-:W-:Y:S03]  /*52a0*/  IMAD.MOV.U32 R3, RZ, RZ, R215 ;  /* 0x000000ffff037224 */ /* 0x008fe600078e00d7 */
[C---:B------:R-:W-:Y:S01]  /*52b0*/  LEA R92, P0, R210.reuse, R2, 0x2 ;  /* 0x00000002d25c7211 */ /* 0x040fe200078010ff */
[--C-:B------:R-:W-:Y:S01]  /*52c0*/  IMAD.IADD R2, R185, 0x1, R0.reuse ;  /* 0x00000001b9027824 */ /* 0x100fe200078e0200 */
[----:B------:R-:W-:Y:S02]  /*52d0*/  LDSM.16.M88.4 R80, [R178+0x18800] ;  /* 0x01880000b250783b */ /* 0x000fe40000000200 */
[----:B------:R-:W-:Y:S01]  /*52e0*/  LEA.HI.X.SX32 R93, R210, R3, 0x2, P0 ;  /* 0x00000003d25d7211 */ /* 0x000fe200000f16ff */
[C---:B------:R-:W-:Y:S01]  /*52f0*/  IMAD.IADD R3, R184.reuse, 0x1, R0 ;  /* 0x00000001b8037824 */ /* 0x040fe200078e0200 */
[----:B------:R-:W-:Y:S01]  /*5300*/  FSETP.GE.FTZ.AND P0, PT, R163, RZ, PT ;  /* 0x000000ffa300720b */ /* 0x000fe20003f16000 */
[----:B------:R-:W2:Y:S01]  /*5310*/  LDSM.16.M88.4 R72, [R2+0xc000] ;  /* 0x00c000000248783b */ /* 0x000ea20000000200 */
[----:B------:R-:W-:Y:S04]  /*5320*/  IMAD.IADD R148, R184, 0x1, R2 ;  /* 0x00000001b8947824 */ /* 0x000fe800078e0202 */
[----:B------:R-:W3:Y:S05]  /*5330*/  LDG.E R150, desc[UR14][R92.64] ;  /* 0x0000000e5c967981 */ /* 0x000eea000c1e1900 */
[----:B------:R-:W-:Y:S05]  /*5340*/  LDSM.16.M88.4 R84, [R3+0xc000] ;  /* 0x00c000000354783b */ /* 0x000fea0000000200 */
[----:B------:R4:W3:Y:S05]  /*5350*/  LDG.E R149, desc[UR14][R92.64+0x20] ;  /* 0x0000200e5c957981 */ /* 0x0008ea000c1e1900 */
[----:B------:R-:W2:Y:S01]  /*5360*/  LDSM.16.M88.4 R88, [R180+0x18000] ;  /* 0x01800000b458783b */ /* 0x000ea20000000200 */
[C---:B-1----:R-:W-:Y:S04]  /*5370*/  HMMA.16816.F32 R4, R16.reuse, R8, RZ ;  /* 0x000000081004723c */ /* 0x042fe800000018ff */
[----:B------:R-:W-:Y:S02]  /*5380*/  LDSM.16.M88.4 R96, [R179+0x18000] ;  /* 0x01800000b360783b */ /* 0x000fe40000000200 */
[C---:B------:R-:W-:Y:S06]  /*5390*/  HMMA.16816.F32 R8, R16.reuse, R10, RZ ;  /* 0x0000000a1008723c */ /* 0x040fec00000018ff */
[C---:B------:R-:W-:Y:S01]  /*53a0*/  HMMA.16816.F32 R12, R16.reuse, R68, RZ ;  /* 0x00000044100c723c */ /* 0x040fe200000018ff */
[----:B----4-:R-:W-:Y:S05]  /*53b0*/  LDSM.16.M88.4 R92, [R148+0xc000] ;  /* 0x00c00000945c783b */ /* 0x010fea0000000200 */
[----:B------:R-:W-:Y:S01]  /*53c0*/  HMMA.16816.F32 R16, R16, R70, RZ ;  /* 0x000000461010723c */ /* 0x000fe200000018ff */
[----:B------:R-:W1:Y:S05]  /*53d0*/  LDSM.16.M88.4 R68, [R180+0x18800] ;  /* 0x01880000b444783b */ /* 0x000e6a0000000200 */
[C---:B--2---:R-:W-:Y:S06]  /*53e0*/  HMMA.16816.F32 R4, R72.reuse, R76, R4 ;  /* 0x0000004c4804723c */ /* 0x044fec0000001804 */
[C---:B------:R-:W-:Y:S01]  /*53f0*/  HMMA.16816.F32 R8, R72.reuse, R78, R8 ;  /* 0x0000004e4808723c */ /* 0x040fe20000001808 */
[----:B------:R-:W-:Y:S05]  /*5400*/  LDSM.16.M88.4 R76, [R0+0xe000] ;  /* 0x00e00000004c783b */ /* 0x000fea0000000200 */
[C---:B------:R-:W-:Y:S06]  /*5410*/  HMMA.16816.F32 R12, R72.reuse, R80, R12 ;  /* 0x00000050480c723c */ /* 0x040fec000000180c */
[----:B------:R-:W-:Y:S01]  /*5420*/  HMMA.16816.F32 R16, R72, R82, R16 ;  /* 0x000000524810723c */ /* 0x000fe20000001810 */
[----:B------:R-:W2:Y:S05]  /*5430*/  LDSM.16.M88.4 R72, [R179+0x18800] ;  /* 0x01880000b348783b */ /* 0x000eaa0000000200 */
[C---:B------:R-:W-:Y:S01]  /*5440*/  HMMA.16816.F32 R4, R84.reuse, R88, R4 ;  /* 0x000000585404723c */ /* 0x040fe20000001804 */
[----:B------:R-:W4:Y:S05]  /*5450*/  LDSM.16.M88.4 R80, [R177+0x1a000] ;  /* 0x01a00000b150783b */ /* 0x000f2a0000000200 */
[C---:B------:R-:W-:Y:S01]  /*5460*/  HMMA.16816.F32 R8, R84.reuse, R90, R8 ;  /* 0x0000005a5408723c */ /* 0x040fe20000001808 */
[----:B------:R-:W-:Y:S05]  /*5470*/  LDSM.16.M88.4 R88, [R178+0x1a000] ;  /* 0x01a00000b258783b */ /* 0x000fea0000000200 */
[C---:B-1----:R-:W-:Y:S06]  /*5480*/  HMMA.16816.F32 R12, R84.reuse, R68, R12 ;  /* 0x00000044540c723c */ /* 0x042fec000000180c */
[----:B------:R-:W-:Y:S01]  /*5490*/  HMMA.16816.F32 R16, R84, R70, R16 ;  /* 0x000000465410723c */ /* 0x000fe20000001810 */
[----:B------:R-:W1:Y:S05]  /*54a0*/  LDSM.16.M88.4 R68, [R177+0x1a800] ;  /* 0x01a80000b144783b */ /* 0x000e6a0000000200 */
[C---:B------:R-:W-:Y:S01]  /*54b0*/  HMMA.16816.F32 R4, R92.reuse, R96, R4 ;  /* 0x000000605c04723c */ /* 0x040fe20000001804 */
[----:B------:R-:W1:Y:S05]  /*54c0*/  LDSM.16.M88.4 R84, [R2+0xe000] ;  /* 0x00e000000254783b */ /* 0x000e6a0000000200 */
[C---:B------:R-:W-:Y:S01]  /*54d0*/  HMMA.16816.F32 R8, R92.reuse, R98, R8 ;  /* 0x000000625c08723c */ /* 0x040fe20000001808 */
[----:B------:R-:W-:Y:S05]  /*54e0*/  LDSM.16.M88.4 R96, [R180+0x1a000] ;  /* 0x01a00000b460783b */ /* 0x000fea0000000200 */
[C---:B--2---:R-:W-:Y:S06]  /*54f0*/  HMMA.16816.F32 R12, R92.reuse, R72, R12 ;  /* 0x000000485c0c723c */ /* 0x044fec000000180c */
[----:B------:R-:W-:Y:S01]  /*5500*/  HMMA.16816.F32 R16, R92, R74, R16 ;  /* 0x0000004a5c10723c */ /* 0x000fe20000001810 */
[----:B------:R-:W2:Y:S05]  /*5510*/  LDSM.16.M88.4 R72, [R178+0x1a800] ;  /* 0x01a80000b248783b */ /* 0x000eaa0000000200 */
[C---:B----4-:R-:W-:Y:S01]  /*5520*/  HMMA.16816.F32 R4, R76.reuse, R80, R4 ;  /* 0x000000504c04723c */ /* 0x050fe20000001804 */
        /* <DEDUP_REMOVED lines=36> */
[C---:B------:R-:W-:Y:S06]  /*5770*/  HMMA.16816.F32 R8, R92.reuse, R98, R8 ;  /* 0x000000625c08723c */ /* 0x040fec0000001808 */
[C---:B--2---:R-:W-:Y:S06]  /*5780*/  HMMA.16816.F32 R12, R92.reuse, R72, R12 ;  /* 0x000000485c0c723c */ /* 0x044fec000000180c */
[----:B------:R-:W-:Y:S01]  /*5790*/  HMMA.16816.F32 R16, R92, R74, R16 ;  /* 0x0000004a5c10723c */ /* 0x000fe20000001810 */
[----:B------:R-:W2:Y:S05]  /*57a0*/  LDSM.16.M88.4 R72, [R179+0x1c800] ;  /* 0x01c80000b348783b */ /* 0x000eaa0000000200 */
[C---:B----4-:R-:W-:Y:S06]  /*57b0*/  HMMA.16816.F32 R4, R76.reuse, R80, R4 ;  /* 0x000000504c04723c */ /* 0x050fec0000001804 */
[C---:B------:R-:W-:Y:S06]  /*57c0*/  HMMA.16816.F32 R8, R76.reuse, R82, R8 ;  /* 0x000000524c08723c */ /* 0x040fec0000001808 */
[C---:B-1----:R-:W-:Y:S06]  /*57d0*/  HMMA.16816.F32 R12, R76.reuse, R68, R12 ;  /* 0x000000444c0c723c */ /* 0x042fec000000180c */
[----:B------:R-:W-:Y:S06]  /*57e0*/  HMMA.16816.F32 R16, R76, R70, R16 ;  /* 0x000000464c10723c */ /* 0x000fec0000001810 */
[C---:B------:R-:W-:Y:S06]  /*57f0*/  HMMA.16816.F32 R4, R84.reuse, R88, R4 ;  /* 0x000000585404723c */ /* 0x040fec0000001804 */
[C---:B------:R-:W-:Y:S06]  /*5800*/  HMMA.16816.F32 R8, R84.reuse, R90, R8 ;  /* 0x0000005a5408723c */ /* 0x040fec0000001808 */
[C---:B--2---:R-:W-:Y:S06]  /*5810*/  HMMA.16816.F32 R12, R84.reuse, R72, R12 ;  /* 0x00000048540c723c */ /* 0x044fec000000180c */
[----:B------:R-:W-:Y:S06]  /*5820*/  HMMA.16816.F32 R16, R84, R74, R16 ;  /* 0x0000004a5410723c */ /* 0x000fec0000001810 */
[C---:B---3--:R-:W-:Y:S01]  /*5830*/  FADD.FTZ R0, -R150.reuse, R5 ;  /* 0x0000000596007221 */ /* 0x048fe20000010100 */
[----:B------:R-:W-:Y:S01]  /*5840*/  FADD.FTZ R2, -R150, R4 ;  /* 0x0000000496027221 */ /* 0x000fe20000010100 */
[----:B------:R-:W-:Y:S03]  /*5850*/  FADD.FTZ R70, -R149, R6 ;  /* 0x0000000695467221 */ /* 0x000fe60000010100 */
[-C--:B------:R-:W-:Y:S01]  /*5860*/  FSEL R0, R0, R150.reuse, P0 ;  /* 0x0000009600007208 */ /* 0x080fe20000000000 */
[----:B------:R-:W-:Y:S01]  /*5870*/  FADD.FTZ R9, -R150, R9 ;  /* 0x0000000996097221 */ /* 0x000fe20000010100 */
[-C--:B------:R-:W-:Y:S01]  /*5880*/  FSEL R2, R2, R150.reuse, P1 ;  /* 0x0000009602027208 */ /* 0x080fe20000800000 */
[C---:B------:R-:W-:Y:S01]  /*5890*/  FADD.FTZ R8, -R150.reuse, R8 ;  /* 0x0000000896087221 */ /* 0x040fe20000010100 */
[----:B------:R-:W-:Y:S01]  /*58a0*/  FSETP.GE.FTZ.AND P0, PT, R151, RZ, PT ;  /* 0x000000ff9700720b */ /* 0x000fe20003f16000 */
[----:B------:R-:W-:Y:S01]  /*58b0*/  FADD.FTZ R69, -R149, R7 ;  /* 0x0000000795457221 */ /* 0x000fe20000010100 */
[----:B------:R-:W-:Y:S01]  /*58c0*/  FSEL R9, R9, R150, P2 ;  /* 0x0000009609097208 */ /* 0x000fe20001000000 */
[C---:B------:R-:W-:Y:S01]  /*58d0*/  FADD.FTZ R12, -R150.reuse, R12 ;  /* 0x0000000c960c7221 */ /* 0x040fe20000010100 */
[----:B------:R-:W-:Y:S01]  /*58e0*/  FSETP.GE.FTZ.AND P1, PT, R155, RZ, PT ;  /* 0x000000ff9b00720b */ /* 0x000fe20003f36000 */
[----:B------:R-:W-:Y:S01]  /*58f0*/  FADD.FTZ R13, -R150, R13 ;  /* 0x0000000d960d7221 */ /* 0x000fe20000010100 */
[----:B------:R-:W-:Y:S01]  /*5900*/  FSETP.GE.FTZ.AND P2, PT, R153, RZ, PT ;  /* 0x000000ff9900720b */ /* 0x000fe20003f56000 */
[----:B------:R-:W-:Y:S01]  /*5910*/  FMUL.FTZ R3, R164, R2 ;  /* 0x00000002a4037220 */ /* 0x000fe20000410000 */
[----:B------:R-:W-:Y:S01]  /*5920*/  FSEL R8, R8, R150, P3 ;  /* 0x0000009608087208 */ /* 0x000fe20001800000 */
[----:B------:R-:W-:Y:S01]  /*5930*/  FMUL.FTZ R2, R163, R0 ;  /* 0x00000000a3027220 */ /* 0x000fe20000410000 */
[-C--:B------:R-:W-:Y:S01]  /*5940*/  FSEL R12, R12, R150.reuse, P1 ;  /* 0x000000960c0c7208 */ /* 0x080fe20000800000 */
[----:B------:R-:W-:Y:S01]  /*5950*/  FADD.FTZ R0, -R150, R16 ;  /* 0x0000001096007221 */ /* 0x000fe20000010100 */
[----:B------:R-:W-:Y:S01]  /*5960*/  FSEL R13, R13, R150, P2 ;  /* 0x000000960d0d7208 */ /* 0x000fe20001000000 */
[----:B------:R-:W-:Y:S01]  /*5970*/  FMUL.FTZ R8, R160, R8 ;  /* 0x00000008a0087220 */ /* 0x000fe20000410000 */
[----:B------:R-:W-:Y:S01]  /*5980*/  FSETP.GE.FTZ.AND P1, PT, R152, RZ, PT ;  /* 0x000000ff9800720b */ /* 0x000fe20003f36000 */
[----:B------:R-:W-:Y:S01]  /*5990*/  FMUL.FTZ R9, R157, R9 ;  /* 0x000000099d097220 */ /* 0x000fe20000410000 */
[----:B------:R-:W-:Y:S01]  /*59a0*/  F2FP.F16.F32.PACK_AB R16, R2, R3 ;  /* 0x000000030210723e */ /* 0x000fe200000000ff */
[----:B------:R-:W-:Y:S01]  /*59b0*/  FMUL.FTZ R12, R155, R12 ;  /* 0x0000000c9b0c7220 */ /* 0x000fe20000410000 */
[----:B------:R-:W-:Y:S01]  /*59c0*/  FSEL R0, R0, R150, P1 ;  /* 0x0000009600007208 */ /* 0x000fe20000800000 */
[----:B------:R-:W-:Y:S01]  /*59d0*/  FMUL.FTZ R13, R153, R13 ;  /* 0x0000000d990d7220 */ /* 0x000fe20000410000 */
[----:B------:R-:W-:Y:S01]  /*59e0*/  F2FP.F16.F32.PACK_AB R68, R9, R8 ;  /* 0x000000080944723e */ /* 0x000fe200000000ff */
[----:B------:R-:W-:Y:S02]  /*59f0*/  @P0 FADD.FTZ R150, -R150, R17 ;  /* 0x0000001196960221 */ /* 0x000fe40000010100 */
[----:B------:R-:W-:Y:S01]  /*5a00*/  FMUL.FTZ R71, R152, R0 ;  /* 0x0000000098477220 */ /* 0x000fe20000410000 */
[----:B------:R-:W-:Y:S01]  /*5a10*/  F2FP.F16.F32.PACK_AB R17, R13, R12 ;  /* 0x0000000c0d11723e */ /* 0x000fe200000000ff */
[----:B------:R-:W-:Y:S01]  /*5a20*/  FMUL.FTZ R150, R151, R150 ;  /* 0x0000009697967220 */ /* 0x000fe20000410000 */
[----:B------:R-:W-:Y:S06]  /*5a30*/  @!P4 BRA `(.L_x_561) ;  /* 0x00000004002cc947 */ /* 0x000fec0003800000 */
[----:B------:R-:W1:Y:S01]  /*5a40*/  LDC R7, c[0x0][0x240] ;  /* 0x00009000ff077b82 */ /* 0x000e620000000800 */
[----:B------:R-:W-:Y:S01]  /*5a50*/  ISETP.GE.AND P2, PT, R217, UR4, PT ;  /* 0x00000004d9007c0c */ /* 0x000fe2000bf46270 */
[----:B------:R-:W-:Y:S01]  /*5a60*/  IMAD.MOV.U32 R4, RZ, RZ, -0x6000 ;  /* 0xffffa000ff047424 */ /* 0x000fe200078e00ff */
[----:B------:R-:W-:Y:S02]  /*5a70*/  ISETP.GE.AND P1, PT, R218, UR4, PT ;  /* 0x00000004da007c0c */ /* 0x000fe4000bf26270 */
[----:B------:R-:W-:Y:S03]  /*5a80*/  LOP3.LUT R0, R197, 0x1, RZ, 0xc0, !PT ;  /* 0x00000001c5007812 */ /* 0x000fe600078ec0ff */
[----:B------:R-:W2:Y:S01]  /*5a90*/  LDC R72, c[0x0][0x244] ;  /* 0x00009100ff487b82 */ /* 0x000ea20000000800 */
[----:B------:R-:W-:Y:S04]  /*5aa0*/  ISETP.NE.U32.AND P0, PT, R0, 0x1, PT ;  /* 0x000000010000780c */ /* 0x000fe80003f05070 */
[----:B------:R-:W-:Y:S05]  /*5ab0*/  SEL R4, R4, 0x6000, !P0 ;  /* 0x0000600004047807 */ /* 0x000fea0004000000 */
[--C-:B------:R-:W-:Y:S02]  /*5ac0*/  IMAD.IADD R195, R195, 0x1, R4.reuse ;  /* 0x00000001c3c37824 */ /* 0x100fe400078e0204 */
[--C-:B------:R-:W-:Y:S02]  /*5ad0*/  IMAD.IADD R198, R198, 0x1, R4.reuse ;  /* 0x00000001c6c67824 */ /* 0x100fe400078e0204 */
[----:B------:R-:W-:Y:S02]  /*5ae0*/  IMAD.IADD R183, R183, 0x1, R4 ;  /* 0x00000001b7b77824 */ /* 0x000fe400078e0204 */
[----:B-1----:R-:W-:Y:S05]  /*5af0*/  IMAD.U32 R3, R7, -0x40, RZ ;  /* 0xffffffc007037824 */ /* 0x002fea00078e00ff */
[-C--:B------:R-:W-:Y:S02]  /*5b00*/  LEA R2, P0, R3, R202.reuse, 0x1 ;  /* 0x000000ca03027211 */ /* 0x080fe400078008ff */
[----:B------:R-:W-:Y:S02]  /*5b10*/  SHF.R.S32.HI R5, RZ, 0x1f, R3 ;  /* 0x0000001fff057819 */ /* 0x000fe40000011403 */
[----:B------:R-:W-:Y:S02]  /*5b20*/  LEA R0, P3, R7, R3, 0x5 ;  /* 0x0000000307007211 */ /* 0x000fe400078628ff */
[----:B------:R-:W-:Y:S02]  /*5b30*/  LEA.HI.X.SX32 R3, R3, R203, 0x1, P0 ;  /* 0x000000cb03037211 */ /* 0x000fe400000f0eff */
[----:B------:R-:W-:Y:S02]  /*5b40*/  ISETP.GE.AND P0, PT, R206, UR4, PT ;  /* 0x00000004ce007c0c */ /* 0x000fe4000bf06270 */
[C---:B--2---:R-:W-:Y:S02]  /*5b50*/  LEA.HI.X R5, R7.reuse, R5, R72, 0x5, P3 ;  /* 0x0000000507057211 */ /* 0x044fe400018f2c48 */
[CC--:B------:R-:W-:Y:S04]  /*5b60*/  @!P2 LEA R12, P3, R0.reuse, R202.reuse, 0x1 ;  /* 0x000000ca000ca211 */ /* 0x0c0fe800078608ff */
[CCC-:B------:R-:W-:Y:S02]  /*5b70*/  @!P2 LEA.HI.X R13, R0.reuse, R203.reuse, R5.reuse, 0x1, P3 ;  /* 0x000000cb000da211 */ /* 0x1c0fe400018f0c05 */
[C---:B------:R-:W-:Y:S01]  /*5b80*/  @!P1 LEA R8, P3, R0.reuse, R202, 0x1 ;  /* 0x000000ca00089211 */ /* 0x040fe200078608ff */
[----:B------:R-:W-:Y:S02]  /*5b90*/  IMAD.MOV.U32 R202, RZ, RZ, R2 ;  /* 0x000000ffffca7224 */ /* 0x000fe400078e0002 */
[----:B------:R1:W-:Y:S01]  /*5ba0*/  @P0 STS [R195], RZ ;  /* 0x000000ffc3000388 */ /* 0x0003e20000000800 */
[----:B------:R-:W-:Y:S01]  /*5bb0*/  @!P1 LEA.HI.X R9, R0, R203, R5, 0x1, P3 ;  /* 0x000000cb00099211 */ /* 0x000fe200018f0c05 */
[----:B------:R-:W-:Y:S01]  /*5bc0*/  IMAD.MOV.U32 R203, RZ, RZ, R3 ;  /* 0x000000ffffcb7224 */ /* 0x000fe200078e0003 */
[C---:B------:R-:W-:Y:S01]  /*5bd0*/  @!P0 LEA R6, P3, R7.reuse, R2, 0x6 ;  /* 0x0000000207068211 */ /* 0x040fe200078630ff */
[----:B------:R1:W-:Y:S03]  /*5be0*/  @P0 STS [R195+0x4], RZ ;  /* 0x000004ffc3000388 */ /* 0x0003e60000000800 */
[----:B------:R-:W-:Y:S01]  /*5bf0*/  @!P0 LEA.HI.X R7, R7, R3, R72, 0x6, P3 ;  /* 0x0000000307078211 */ /* 0x000fe200018f3448 */
        /* <DEDUP_REMOVED lines=47> */
.L_x_561:
[-C--:B-1----:R-:W-:Y:S01]  /*5ef0*/  FSEL R3, R70, R149.reuse, P6 ;  /* 0x0000009546037208 */ /* 0x082fe20003000000 */
[----:B------:R-:W-:Y:S01]  /*5f00*/  FADD.FTZ R0, -R149, R10 ;  /* 0x0000000a95007221 */ /* 0x000fe20000010100 */
[----:B------:R-:W-:Y:S01]  /*5f10*/  FSEL R2, R69, R149, P5 ;  /* 0x0000009545027208 */ /* 0x000fe20002800000 */
[----:B------:R-:W-:Y:S01]  /*5f20*/  FADD.FTZ R11, -R149, R11 ;  /* 0x0000000b950b7221 */ /* 0x000fe20000010100 */
[----:B------:R-:W-:Y:S01]  /*5f30*/  FSETP.GE.FTZ.AND P0, PT, R162, RZ, PT ;  /* 0x000000ffa200720b */ /* 0x000fe20003f16000 */
[----:B------:R-:W-:Y:S01]  /*5f40*/  FMUL.FTZ R4, R166, R3 ;  /* 0x00000003a6047220 */ /* 0x000fe20000410000 */
[----:B------:R-:W-:Y:S01]  /*5f50*/  FSETP.GE.FTZ.AND P1, PT, R161, RZ, PT ;  /* 0x000000ffa100720b */ /* 0x000fe20003f36000 */
[----:B------:R-:W-:Y:S01]  /*5f60*/  FMUL.FTZ R3, R165, R2 ;  /* 0x00000002a5037220 */ /* 0x000fe20000410000 */
[-C--:B------:R-:W-:Y:S01]  /*5f70*/  FSEL R0, R0, R149.reuse, P0 ;  /* 0x0000009500007208 */ /* 0x080fe20000000000 */
[C---:B------:R-:W-:Y:S01]  /*5f80*/  FADD.FTZ R14, -R149.reuse, R14 ;  /* 0x0000000e950e7221 */ /* 0x040fe20000010100 */
[----:B------:R-:W-:Y:S01]  /*5f90*/  FSETP.GE.FTZ.AND P0, PT, R154, RZ, PT ;  /* 0x000000ff9a00720b */ /* 0x000fe20003f16000 */
[----:B------:R-:W-:Y:S01]  /*5fa0*/  FADD.FTZ R15, -R149, R15 ;  /* 0x0000000f950f7221 */ /* 0x000fe20000010100 */
[----:B------:R-:W-:Y:S01]  /*5fb0*/  F2FP.F16.F32.PACK_AB R3, R3, R4 ;  /* 0x000000040303723e */ /* 0x000fe200000000ff */
[----:B------:R-:W-:Y:S01]  /*5fc0*/  FMUL.FTZ R6, R162, R0 ;  /* 0x00000000a2067220 */ /* 0x000fe20000410000 */
[-C--:B------:R-:W-:Y:S01]  /*5fd0*/  FSEL R0, R11, R149.reuse, P1 ;  /* 0x000000950b007208 */ /* 0x080fe20000800000 */
[----:B------:R-:W-:Y:S01]  /*5fe0*/  FADD.FTZ R18, -R149, R18 ;  /* 0x0000001295127221 */ /* 0x000fe20000010100 */
[----:B------:R-:W-:Y:S01]  /*5ff0*/  FSETP.GE.FTZ.AND P3, PT, R159, RZ, PT ;  /* 0x000000ff9f00720b */ /* 0x000fe20003f76000 */
[----:B------:R1:W-:Y:S01]  /*6000*/  STS [R211+0x1e400], R3 ;  /* 0x01e40003d3007388 */ /* 0x0003e20000000800 */
[----:B------:R-:W-:Y:S01]  /*6010*/  FSETP.GE.FTZ.AND P2, PT, R158, RZ, PT ;  /* 0x000000ff9e00720b */ /* 0x000fe20003f56000 */
[----:B------:R-:W-:Y:S01]  /*6020*/  FMUL.FTZ R2, R161, R0 ;  /* 0x00000000a1027220 */ /* 0x000fe20000410000 */
[-C--:B------:R-:W-:Y:S01]  /*6030*/  FSEL R0, R14, R149.reuse, P3 ;  /* 0x000000950e007208 */ /* 0x080fe20001800000 */
[----:B------:R-:W-:Y:S01]  /*6040*/  STS [R211+0x1e000], R16 ;  /* 0x01e00010d3007388 */ /* 0x000fe20000000800 */
[----:B------:R-:W-:Y:S01]  /*6050*/  FSEL R15, R15, R149, P2 ;  /* 0x000000950f0f7208 */ /* 0x000fe20001000000 */
[----:B------:R-:W-:Y:S01]  /*6060*/  IMAD R194, R235, UR6, RZ ;  /* 0x00000006ebc27c24 */ /* 0x000fe2000f8e02ff */
[----:B------:R-:W-:Y:S01]  /*6070*/  FSETP.GE.FTZ.AND P1, PT, R156, RZ, PT ;  /* 0x000000ff9c00720b */ /* 0x000fe20003f36000 */
[----:B------:R-:W-:Y:S01]  /*6080*/  FMUL.FTZ R5, R159, R0 ;  /* 0x000000009f057220 */ /* 0x000fe20000410000 */
[----:B------:R-:W-:Y:S01]  /*6090*/  F2FP.F16.F32.PACK_AB R2, R2, R6 ;  /* 0x000000060202723e */ /* 0x000fe200000000ff */
[----:B------:R-:W-:Y:S01]  /*60a0*/  FMUL.FTZ R0, R158, R15 ;  /* 0x0000000f9e007220 */ /* 0x000fe20000410000 */
[----:B------:R-:W-:Y:S01]  /*60b0*/  FSEL R18, R18, R149, P1 ;  /* 0x0000009512127208 */ /* 0x000fe20000800000 */
[----:B------:R-:W-:Y:S01]  /*60c0*/  @P0 FADD.FTZ R149, -R149, R19 ;  /* 0x0000001395950221 */ /* 0x000fe20000010100 */
[----:B------:R-:W-:Y:S01]  /*60d0*/  STS [R214+0x1e000], R68 ;  /* 0x01e00044d6007388 */ /* 0x000fe20000000800 */
[----:B------:R-:W-:Y:S02]  /*60e0*/  F2FP.F16.F32.PACK_AB R4, R150, R71 ;  /* 0x000000479604723e */ /* 0x000fe400000000ff */
[----:B------:R-:W-:Y:S01]  /*60f0*/  FMUL.FTZ R18, R156, R18 ;  /* 0x000000129c127220 */ /* 0x000fe20000410000 */
[----:B------:R-:W-:Y:S01]  /*6100*/  FMUL.FTZ R149, R154, R149 ;  /* 0x000000959a957220 */ /* 0x000fe20000410000 */
[----:B------:R-:W-:Y:S01]  /*6110*/  F2FP.F16.F32.PACK_AB R0, R0, R5 ;  /* 0x000000050000723e */ /* 0x000fe200000000ff */
[----:B------:R2:W-:Y:S04]  /*6120*/  STS [R214+0x1e400], R2 ;  /* 0x01e40002d6007388 */ /* 0x0005e80000000800 */
[----:B------:R-:W-:Y:S01]  /*6130*/  STS [R212+0x1e000], R17 ;  /* 0x01e00011d4007388 */ /* 0x000fe20000000800 */
[----:B-1----:R-:W-:Y:S03]  /*6140*/  F2FP.F16.F32.PACK_AB R3, R149, R18 ;  /* 0x000000129503723e */ /* 0x002fe600000000ff */
[----:B------:R1:W-:Y:S04]  /*6150*/  STS [R212+0x1e400], R0 ;  /* 0x01e40000d4007388 */ /* 0x0003e80000000800 */
[----:B------:R-:W-:Y:S04]  /*6160*/  STS [R213+0x1e000], R4 ;  /* 0x01e00004d5007388 */ /* 0x000fe80000000800 */
[----:B------:R-:W-:Y:S01]  /*6170*/  STS [R213+0x1e400], R3 ;  /* 0x01e40003d5007388 */ /* 0x000fe20000000800 */
[----:B------:R-:W-:Y:S01]  /*6180*/  BAR.SYNC.DEFER_BLOCKING 0x0 ;  /* 0x0000000000007b1d */ /* 0x000fe20000010000 */
[----:B--2---:R-:W-:Y:S05]  /*6190*/  IMAD.U32 R2, R194, -0x40, RZ ;  /* 0xffffffc0c2027824 */ /* 0x004fea00078e00ff */
[C---:B------:R-:W-:Y:S02]  /*61a0*/  LEA R192, P0, R2.reuse, R192, 0x2 ;  /* 0x000000c002c07211 */ /* 0x040fe400078010ff */
[----:B-1----:R-:W-:Y:S02]  /*61b0*/  LEA R0, R191, UR5, 0x1 ;  /* 0x00000005bf007c11 */ /* 0x002fe4000f8e08ff */
[----:B------:R-:W-:Y:S01]  /*61c0*/  LEA.HI.X.SX32 R193, R2, R193, 0x2, P0 ;  /* 0x000000c102c17211 */ /* 0x000fe200000f16ff */
[----:B------:R-:W-:Y:S04]  /*61d0*/  LDSM.16.MT88.4 R4, [R181+0x20000] ;  /* 0x02000000b504783b */ /* 0x000fe80000004200 */
        /* <DEDUP_REMOVED lines=80> */
[----:B------:R-:W-:Y:S02]  /*66e0*/  SHF.R.S32.HI R5, RZ, 0x1f, R3 ;  /* 0x0000001fff057819 */ /* 0x000fe40000011403 */
[----:B------:R-:W-:Y:S02]  /*66f0*/  LEA.HI.X.SX32 R3, R3, R201, 0x1, P0 ;  /* 0x000000c903037211 */ /* 0x000fe400000f0eff */
[CC--:B------:R-:W-:Y:S02]  /*6700*/  @!P2 LEA R8, P5, R4.reuse, R200.reuse, 0x1 ;  /* 0x000000c80408a211 */ /* 0x0c0fe400078a08ff */
[C---:B------:R-:W-:Y:S01]  /*6710*/  @!P1 LEA R6, P0, R4.reuse, R200, 0x1 ;  /* 0x000000c804069211 */ /* 0x040fe200078008ff */
[----:B------:R-:W-:Y:S01]  /*6720*/  @!PT LDS RZ, [RZ] ;  /* 0x00000000fffff984 */ /* 0x000fe20000000800 */
[----:B------:R-:W-:Y:S01]  /*6730*/  @!PT LDS RZ, [RZ] ;  /* 0x00000000fffff984 */ /* 0x000fe20000000800 */
[----:B------:R-:W-:Y:S01]  /*6740*/  @!PT LDS RZ, [RZ] ;  /* 0x00000000fffff984 */ /* 0x000fe20000000800 */
[----:B------:R3:W-:Y:S01]  /*6750*/  @!P3 LDGSTS.E.BYPASS.LTC128B.128 [R196+0xc000], desc[UR14][R2.64] ;  /* 0x0c00000002c4bfae */ /* 0x0007e2000b901d4e */
[C---:B--2---:R-:W-:Y:S01]  /*6760*/  LEA.HI.X R5, R11.reuse, R5, R12, 0x5, P6 ;  /* 0x000000050b057211 */ /* 0x044fe200030f2c0c */
[----:B------:R-:W-:Y:S01]  /*6770*/  IMAD.MOV.U32 R200, RZ, RZ, R2 ;  /* 0x000000ffffc87224 */ /* 0x000fe200078e0002 */
[C---:B------:R-:W-:Y:S01]  /*6780*/  @!P3 LEA R10, P6, R11.reuse, R2, 0x6 ;  /* 0x000000020b0ab211 */ /* 0x040fe200078c30ff */
[----:B------:R3:W-:Y:S01]  /*6790*/  @P2 STS.128 [R196+0xe000], RZ ;  /* 0x00e000ffc4002388 */ /* 0x0007e20000000c00 */
[C-C-:B------:R-:W-:Y:S02]  /*67a0*/  @!P2 LEA.HI.X R9, R4.reuse, R201, R5.reuse, 0x1, P5 ;  /* 0x000000c90409a211 */ /* 0x140fe400028f0c05 */
[----:B------:R-:W-:Y:S01]  /*67b0*/  @!P3 LEA.HI.X R11, R11, R3, R12, 0x6, P6 ;  /* 0x000000030b0bb211 */ /* 0x000fe200030f340c */
[----:B------:R-:W-:Y:S01]  /*67c0*/  @!PT LDS RZ, [RZ] ;  /* 0x00000000fffff984 */ /* 0x000fe20000000800 */
[----:B------:R-:W-:Y:S01]  /*67d0*/  @!PT LDS RZ, [RZ] ;  /* 0x00000000fffff984 */ /* 0x000fe20000000800 */
[----:B------:R-:W-:Y:S01]  /*67e0*/  @!PT LDS RZ, [RZ] ;  /* 0x00000000fffff984 */ /* 0x000fe20000000800 */
[----:B------:R3:W-:Y:S01]  /*67f0*/  @!P2 LDGSTS.E.BYPASS.LTC128B.128 [R196+0xe000], desc[UR14][R2.64+0x80] ;  /* 0x0e00008002c4afae */ /* 0x0007e2000b901d4e */
[----:B------:R-:W-:Y:S01]  /*6800*/  @!P1 LEA.HI.X R7, R4, R201, R5, 0x1, P0 ;  /* 0x000000c904079211 */ /* 0x000fe200000f0c05 */
[----:B------:R-:W-:Y:S02]  /*6810*/  IMAD.MOV.U32 R201, RZ, RZ, R3 ;  /* 0x000000ffffc97224 */ /* 0x000fe400078e0003 */
        /* <DEDUP_REMOVED lines=21> */
.L_x_562:
[----:B------:R-:W-:Y:S01]  /*6970*/  LDSM.16.M88.4 R96, [R186] ;  /* 0x00000000ba60783b */ /* 0x000fe20000000200 */
[----:B---3--:R-:W-:Y:S03]  /*6980*/  @P4 IADD3 R2, P0, R204, -0x100, RZ ;  /* 0xffffff00cc024810 */ /* 0x008fe60007f1e0ff */
[----:B------:R-:W1:Y:S02]  /*6990*/  LDSM.16.MT88.4 R16, [R0+0x12000] ;  /* 0x012000000010783b */ /* 0x000e640000004200 */
[----:B------:R-:W-:Y:S02]  /*69a0*/  @P4 IMAD.MOV.U32 R204, RZ, RZ, R2 ;  /* 0x000000ffffcc4224 */ /* 0x000fe400078e0002 */
        /* <DEDUP_REMOVED lines=9> */
[-C--:B-1----:R-:W-:Y:S06]  /*6a40*/  HMMA.16816.F32 R4, R96, R16.reuse, RZ ;  /* 0x000000106004723c */ /* 0x082fec00000018ff */
[C---:B--2---:R-:W-:Y:S06]  /*6a50*/  HMMA.16816.F32 R8, R92.reuse, R16, RZ ;  /* 0x000000105c08723c */ /* 0x044fec00000018ff */
        /* <DEDUP_REMOVED lines=10> */
[----:B------:R-:W-:Y:S05]  /*6b00*/  LDSM.16.M88.4 R148, [R188] ;  /* 0x00000000bc94783b */ /* 0x000fea0000000200 */
        /* <DEDUP_REMOVED lines=9> */
[----:B------:R-:W2:Y:S05]  /*6ba0*/  LDSM.16.M88.4 R164, [R188+0x1000] ;  /* 0x00100000bca4783b */ /* 0x000eaa0000000200 */
[-C--:B------:R-:W-:Y:S06]  /*6bb0*/  HMMA.16816.F32 R84, R152, R168.reuse, R84 ;  /* 0x000000a89854723c */ /* 0x080fec0000001854 */
[C---:B------:R-:W-:Y:S06]  /*6bc0*/  HMMA.16816.F32 R88, R160.reuse, R168, R88 ;  /* 0x000000a8a058723c */ /* 0x040fec0000001858 */
[-C--:B------:R-:W-:Y:S01]  /*6bd0*/  HMMA.16816.F32 R92, R160, R170.reuse, R92 ;  /* 0x000000aaa05c723c */ /* 0x080fe2000000185c */
[----:B------:R-:W3:Y:S05]  /*6be0*/  LDSM.16.MT88.4 R160, [R0+0x17000] ;  /* 0x0170000000a0783b */ /* 0x000eea0000004200 */
[----:B------:R-:W-:Y:S01]  /*6bf0*/  HMMA.16816.F32 R96, R152, R170, R96 ;  /* 0x000000aa9860723c */ /* 0x000fe20000001860 */
[----:B------:R-:W-:Y:S04]  /*6c00*/  LDSM.16.M88.4 R152, [R189] ;  /* 0x00000000bd98783b */ /* 0x000fe80000000200 */
[----:B------:R-:W-:Y:S01]  /*6c10*/  LDSM.16.M88.4 R168, [R189+0x1000] ;  /* 0x00100000bda8783b */ /* 0x000fe20000000200 */
[-C--:B-1----:R-:W-:Y:S06]  /*6c20*/  HMMA.16816.F32 R4, R148, R156.reuse, R4 ;  /* 0x0000009c9404723c */ /* 0x082fec0000001804 */
[C---:B--2---:R-:W-:Y:S06]  /*6c30*/  HMMA.16816.F32 R8, R164.reuse, R156, R8 ;  /* 0x0000009ca408723c */ /* 0x044fec0000001808 */
[-C--:B------:R-:W-:Y:S06]  /*6c40*/  HMMA.16816.F32 R12, R164, R158.reuse, R12 ;  /* 0x0000009ea40c723c */ /* 0x080fec000000180c */
[C---:B------:R-:W-:Y:S01]  /*6c50*/  HMMA.16816.F32 R16, R148.reuse, R158, R16 ;  /* 0x0000009e9410723c */ /* 0x040fe20000001810 */
[----:B------:R-:W1:Y:S05]  /*6c60*/  LDSM.16.MT88.4 R156, [R0+0x13800] ;  /* 0x01380000009c783b */ /* 0x000e6a0000004200 */
[-C--:B------:R-:W-:Y:S06]  /*6c70*/  HMMA.16816.F32 R68, R148, R172.reuse, R68 ;  /* 0x000000ac9444723c */ /* 0x080fec0000001844 */
[C---:B------:R-:W-:Y:S06]  /*6c80*/  HMMA.16816.F32 R72, R164.reuse, R172, R72 ;  /* 0x000000aca448723c */ /* 0x040fec0000001848 */
[-C--:B------:R-:W-:Y:S06]  /*6c90*/  HMMA.16816.F32 R76, R164, R174.reuse, R76 ;  /* 0x000000aea44c723c */ /* 0x080fec000000184c */
[C---:B------:R-:W-:Y:S01]  /*6ca0*/  HMMA.16816.F32 R80, R148.reuse, R174, R80 ;  /* 0x000000ae9450723c */ /* 0x040fe20000001850 */
[----:B------:R-:W2:Y:S05]  /*6cb0*/  LDSM.16.MT88.4 R172, [R0+0x15800] ;  /* 0x0158000000ac783b */ /* 0x000eaa0000004200 */
[-C--:B---3--:R-:W-:Y:S06]  /*6cc0*/  HMMA.16816.F32 R84, R148, R160.reuse, R84 ;  /* 0x000000a09454723c */ /* 0x088fec0000001854 */
[C---:B------:R-:W-:Y:S06]  /*6cd0*/  HMMA.16816.F32 R88, R164.reuse, R160, R88 ;  /* 0x000000a0a458723c */ /* 0x040fec0000001858 */
[-C--:B------:R-:W-:Y:S01]  /*6ce0*/  HMMA.16816.F32 R92, R164, R162.reuse, R92 ;  /* 0x000000a2a45c723c */ /* 0x080fe2000000185c */
[----:B------:R3:W4:Y:S05]  /*6cf0*/  LDSM.16.MT88.4 R164, [R0+0x17800] ;  /* 0x0178000000a4783b */ /* 0x00072a0000004200 */
[----:B------:R-:W-:Y:S06]  /*6d00*/  HMMA.16816.F32 R96, R148, R162, R96 ;  /* 0x000000a29460723c */ /* 0x000fec0000001860 */
[-C--:B-1----:R-:W-:Y:S05]  /*6d10*/  HMMA.16816.F32 R4, R152, R156.reuse, R4 ;  /* 0x0000009c9804723c */ /* 0x082fea0000001804 */
[----:B------:R-:W-:Y:S01]  /*6d20*/  IMAD.SHL.U32 R149, R194, 0x20, RZ ;  /* 0x00000020c2957824 */ /* 0x000fe200078e00ff */
[C---:B------:R-:W-:Y:S06]  /*6d30*/  HMMA.16816.F32 R8, R168.reuse, R156, R8 ;  /* 0x0000009ca808723c */ /* 0x040fec0000001808 */
[-C--:B------:R-:W-:Y:S05]  /*6d40*/  HMMA.16816.F32 R12, R168, R158.reuse, R12 ;  /* 0x0000009ea80c723c */ /* 0x080fea000000180c */
[----:B---3--:R-:W-:Y:S01]  /*6d50*/  @P4 IADD3.X R0, R205, -0x1, RZ, P0, !PT ;  /* 0xffffffffcd004810 */ /* 0x008fe200007fe4ff */
[C---:B------:R-:W-:Y:S05]  /*6d60*/  HMMA.16816.F32 R16, R152.reuse, R158, R16 ;  /* 0x0000009e9810723c */ /* 0x040fea0000001810 */
[----:B------:R-:W-:Y:S01]  /*6d70*/  @P4 IMAD.MOV.U32 R205, RZ, RZ, R0 ;  /* 0x000000ffffcd4224 */ /* 0x000fe200078e0000 */
[-C--:B--2---:R-:W-:Y:S05]  /*6d80*/  HMMA.16816.F32 R68, R152, R172.reuse, R68 ;  /* 0x000000ac9844723c */ /* 0x084fea0000001844 */
[----:B------:R-:W-:Y:S01]  /*6d90*/  @P4 IMAD.WIDE R2, R210, 0x4, R204 ;  /* 0x00000004d2024825 */ /* 0x000fe200078e02cc */
[C---:B------:R-:W-:Y:S04]  /*6da0*/  HMMA.16816.F32 R72, R168.reuse, R172, R72 ;  /* 0x000000aca848723c */ /* 0x040fe80000001848 */
[----:B------:R-:W5:Y:S01]  /*6db0*/  @P4 LDG.E R208, desc[UR14][R2.64] ;  /* 0x0000000e02d04981 */ /* 0x000f62000c1e1900 */
[C---:B------:R-:W-:Y:S01]  /*6dc0*/  IMAD.SHL.U32 R157, R194.reuse, 0x8, RZ ;  /* 0x00000008c29d7824 */ /* 0x040fe200078e00ff */
[-C--:B------:R-:W-:Y:S02]  /*6dd0*/  HMMA.16816.F32 R76, R168, R174.reuse, R76 ;  /* 0x000000aea84c723c */ /* 0x080fe4000000184c */
[----:B------:R1:W5:Y:S03]  /*6de0*/  @P4 LDG.E R209, desc[UR14][R2.64+0x20] ;  /* 0x0000200e02d14981 */ /* 0x000366000c1e1900 */
[C---:B------:R-:W-:Y:S01]  /*6df0*/  IMAD.SHL.U32 R156, R194.reuse, 0x10, RZ ;  /* 0x00000010c29c7824 */ /* 0x040fe200078e00ff */
[C---:B------:R-:W-:Y:S01]  /*6e00*/  HMMA.16816.F32 R80, R152.reuse, R174, R80 ;  /* 0x000000ae9850723c */ /* 0x040fe20000001850 */
[----:B------:R2:W-:Y:S04]  /*6e10*/  REDG.E.ADD.F32.FTZ.RN.STRONG.GPU desc[UR14][R192.64], R4 ;  /* 0x00000004c00079a6 */ /* 0x0005e8000c10f38e */
[----:B------:R-:W-:Y:S01]  /*6e20*/  IMAD R0, R194, 0x18, RZ ;  /* 0x00000018c2007824 */ /* 0x000fe200078e02ff */
[-C--:B----4-:R-:W-:Y:S05]  /*6e30*/  HMMA.16816.F32 R84, R152, R164.reuse, R84 ;  /* 0x000000a49854723c */ /* 0x090fea0000001854 */
[CC--:B------:R-:W-:Y:S01]  /*6e40*/  LEA R150, P1, R156.reuse, R192.reuse, 0x2 ;  /* 0x000000c09c967211 */ /* 0x0c0fe200078210ff */
[C---:B------:R-:W-:Y:S05]  /*6e50*/  HMMA.16816.F32 R88, R168.reuse, R164, R88 ;  /* 0x000000a4a858723c */ /* 0x040fea0000001858 */
[-C--:B------:R-:W-:Y:S01]  /*6e60*/  LEA.HI.X.SX32 R151, R156, R193.reuse, 0x2, P1 ;  /* 0x000000c19c977211 */ /* 0x080fe200008f16ff */
[-C--:B------:R-:W-:Y:S05]  /*6e70*/  HMMA.16816.F32 R92, R168, R166.reuse, R92 ;  /* 0x000000a6a85c723c */ /* 0x080fea000000185c */
[CC--:B-1----:R-:W-:Y:S01]  /*6e80*/  LEA R2, P0, R157.reuse, R192.reuse, 0x2 ;  /* 0x000000c09d027211 */ /* 0x0c2fe200078010ff */
[----:B------:R-:W-:Y:S05]  /*6e90*/  HMMA.16816.F32 R96, R152, R166, R96 ;  /* 0x000000a69860723c */ /* 0x000fea0000001860 */
[-C--:B------:R-:W-:Y:S02]  /*6ea0*/  LEA.HI.X.SX32 R3, R157, R193.reuse, 0x2, P0 ;  /* 0x000000c19d037211 */ /* 0x080fe400000f16ff */
[-C--:B--2---:R-:W-:Y:S01]  /*6eb0*/  LEA R4, P0, R0, R192.reuse, 0x2 ;  /* 0x000000c000047211 */ /* 0x084fe200078010ff */
[----:B------:R-:W-:Y:S02]  /*6ec0*/  IMAD R152, R194, 0x28, RZ ;  /* 0x00000028c2987824 */ /* 0x000fe400078e02ff */
[----:B------:R1:W-:Y:S01]  /*6ed0*/  REDG.E.ADD.F32.FTZ.RN.STRONG.GPU desc[UR14][R2.64], R5 ;  /* 0x00000005020079a6 */ /* 0x0003e2000c10f38e */
[CC--:B------:R-:W-:Y:S03]  /*6ee0*/  LEA R148, P1, R149.reuse, R192.reuse, 0x2 ;  /* 0x000000c095947211 */ /* 0x0c0fe600078210ff */
[----:B------:R2:W-:Y:S01]  /*6ef0*/  REDG.E.ADD.F32.FTZ.RN.STRONG.GPU desc[UR14][R150.64], R6 ;  /* 0x00000006960079a6 */ /* 0x0005e2000c10f38e */
[-C--:B------:R-:W-:Y:S02]  /*6f00*/  LEA.HI.X.SX32 R149, R149, R193.reuse, 0x2, P1 ;  /* 0x000000c195957211 */ /* 0x080fe400008f16ff */
[-C--:B-1----:R-:W-:Y:S01]  /*6f10*/  LEA.HI.X.SX32 R5, R0, R193.reuse, 0x2, P0 ;  /* 0x000000c100057211 */ /* 0x082fe200000f16ff */
[C---:B------:R-:W-:Y:S02]  /*6f20*/  IMAD R0, R194.reuse, 0x30, RZ ;  /* 0x00000030c2007824 */ /* 0x040fe400078e02ff */
[----:B------:R-:W-:Y:S01]  /*6f30*/  IMAD R194, R194, 0x38, RZ ;  /* 0x00000038c2c27824 */ /* 0x000fe200078e02ff */
[CC--:B--2---:R-:W-:Y:S01]  /*6f40*/  LEA R6, P0, R152.reuse, R192.reuse, 0x2 ;  /* 0x000000c098067211 */ /* 0x0c4fe200078010ff */
[----:B------:R1:W-:Y:S04]  /*6f50*/  REDG.E.ADD.F32.FTZ.RN.STRONG.GPU desc[UR14][R4.64], R7 ;  /* 0x00000007040079a6 */ /* 0x0003e8000c10f38e */
[----:B------:R2:W-:Y:S01]  /*6f60*/  REDG.E.ADD.F32.FTZ.RN.STRONG.GPU desc[UR14][R148.64], R8 ;  /* 0x00000008940079a6 */ /* 0x0005e2000c10f38e */
[-C--:B-1----:R-:W-:Y:S02]  /*6f70*/  LEA.HI.X.SX32 R7, R152, R193.reuse, 0x2, P0 ;  /* 0x000000c198077211 */ /* 0x082fe400000f16ff */
[-C--:B------:R-:W-:Y:S02]  /*6f80*/  LEA R4, P1, R0, R192.reuse, 0x2 ;  /* 0x000000c000047211 */ /* 0x080fe400078210ff */
[-C--:B--2---:R-:W-:Y:S01]  /*6f90*/  LEA R8, P0, R194, R192.reuse, 0x2 ;  /* 0x000000c0c2087211 */ /* 0x084fe200078010ff */
[----:B------:R1:W-:Y:S01]  /*6fa0*/  REDG.E.ADD.F32.FTZ.RN.STRONG.GPU desc[UR14][R6.64], R9 ;  /* 0x00000009060079a6 */ /* 0x0003e2000c10f38e */
[-C--:B------:R-:W-:Y:S05]  /*6fb0*/  LEA.HI.X.SX32 R5, R0, R193.reuse, 0x2, P1 ;  /* 0x000000c100057211 */ /* 0x080fea00008f16ff */
[----:B------:R2:W-:Y:S01]  /*6fc0*/  REDG.E.ADD.F32.FTZ.RN.STRONG.GPU desc[UR14][R4.64], R10 ;  /* 0x0000000a040079a6 */ /* 0x0005e2000c10f38e */
[-C--:B-1----:R-:W-:Y:S01]  /*6fd0*/  LEA.HI.X.SX32 R9, R194, R193.reuse, 0x2, P0 ;  /* 0x000000c1c2097211 */ /* 0x082fe200000f16ff */
[----:B------:R-:W-:Y:S04]  /*6fe0*/  VIADD R7, R156, 0x20 ;  /* 0x000000209c077836 */ /* 0x000fe80000000000 */
[----:B------:R1:W-:Y:S01]  /*6ff0*/  REDG.E.ADD.F32.FTZ.RN.STRONG.GPU desc[UR14][R8.64], R11 ;  /* 0x0000000b080079a6 */ /* 0x0003e2000c10f38e */
[-C--:B------:R-:W-:Y:S01]  /*7000*/  LEA R6, P0, R7, R192.reuse, 0x2 ;  /* 0x000000c007067211 */ /* 0x080fe200078010ff */
[----:B------:R-:W-:Y:S02]  /*7010*/  IMAD.IADD R0, R157, 0x1, R7 ;  /* 0x000000019d007824 */ /* 0x000fe400078e0207 */
[----:B------:R-:W-:Y:S01]  /*7020*/  REDG.E.ADD.F32.FTZ.RN.STRONG.GPU desc[UR14][R192.64+0x80], R16 ;  /* 0x00008010c00079a6 */ /* 0x000fe2000c10f38e */
[-C--:B------:R-:W-:Y:S01]  /*7030*/  LEA.HI.X.SX32 R7, R7, R193.reuse, 0x2, P0 ;  /* 0x000000c107077211 */ /* 0x080fe200000f16ff */
[C---:B--2---:R-:W-:Y:S01]  /*7040*/  IMAD.IADD R5, R157.reuse, 0x1, R0 ;  /* 0x000000019d057824 */ /* 0x044fe200078e0200 */
[CC--:B------:R-:W-:Y:S01]  /*7050*/  LEA R148, P0, R0.reuse, R192.reuse, 0x2 ;  /* 0x000000c000947211 */ /* 0x0c0fe200078010ff */
[----:B------:R-:W-:Y:S02]  /*7060*/  REDG.E.ADD.F32.FTZ.RN.STRONG.GPU desc[UR14][R2.64+0x80], R17 ;  /* 0x00008011020079a6 */ /* 0x000fe4000c10f38e */
[C---:B------:R-:W-:Y:S01]  /*7070*/  IMAD.IADD R4, R157.reuse, 0x1, R5 ;  /* 0x000000019d047824 */ /* 0x040fe200078e0205 */
[-C--:B------:R-:W-:Y:S01]  /*7080*/  LEA.HI.X.SX32 R149, R0, R193.reuse, 0x2, P0 ;  /* 0x000000c100957211 */ /* 0x080fe200000f16ff */
[----:B------:R2:W-:Y:S02]  /*7090*/  REDG.E.ADD.F32.FTZ.RN.STRONG.GPU desc[UR14][R6.64], R18 ;  /* 0x00000012060079a6 */ /* 0x0005e4000c10f38e */
[----:B------:R-:W-:Y:S01]  /*70a0*/  IMAD.IADD R0, R157, 0x1, R4 ;  /* 0x000000019d007824 */ /* 0x000fe200078e0204 */
[CC--:B------:R-:W-:Y:S01]  /*70b0*/  LEA R10, P0, R4.reuse, R192.reuse, 0x2 ;  /* 0x000000c0040a7211 */ /* 0x0c0fe200078010ff */
[----:B------:R-:W-:Y:S04]  /*70c0*/  REDG.E.ADD.F32.FTZ.RN.STRONG.GPU desc[UR14][R148.64], R19 ;  /* 0x00000013940079a6 */ /* 0x000fe8000c10f38e */
[----:B------:R-:W-:Y:S01]  /*70d0*/  LDSM.16.MT88.4 R16, [R176+0x2000] ;  /* 0x00200000b010783b */ /* 0x000fe20000004200 */
[CC--:B-1----:R-:W-:Y:S02]  /*70e0*/  LEA R8, P1, R5.reuse, R192.reuse, 0x2 ;  /* 0x000000c005087211 */ /* 0x0c2fe400078210ff */
[-C--:B------:R-:W-:Y:S02]  /*70f0*/  LEA.HI.X.SX32 R11, R4, R193.reuse, 0x2, P0 ;  /* 0x000000c1040b7211 */ /* 0x080fe400000f16ff */
[-C--:B------:R-:W-:Y:S01]  /*7100*/  LEA.HI.X.SX32 R9, R5, R193.reuse, 0x2, P1 ;  /* 0x000000c105097211 */ /* 0x080fe200008f16ff */
[----:B------:R-:W-:Y:S04]  /*7110*/  IMAD.IADD R5, R157, 0x1, R0 ;  /* 0x000000019d057824 */ /* 0x000fe800078e0200 */
[----:B------:R1:W-:Y:S01]  /*7120*/  REDG.E.ADD.F32.FTZ.RN.STRONG.GPU desc[UR14][R8.64], R12 ;  /* 0x0000000c080079a6 */ /* 0x0003e2000c10f38e */
[CC--:B--2---:R-:W-:Y:S03]  /*7130*/  LEA R6, P0, R0.reuse, R192.reuse, 0x2 ;  /* 0x000000c000067211 */ /* 0x0c4fe600078010ff */
[----:B------:R-:W-:Y:S01]  /*7140*/  REDG.E.ADD.F32.FTZ.RN.STRONG.GPU desc[UR14][R10.64], R13 ;  /* 0x0000000d0a0079a6 */ /* 0x000fe2000c10f38e */
[-C--:B------:R-:W-:Y:S02]  /*7150*/  LEA.HI.X.SX32 R7, R0, R193.reuse, 0x2, P0 ;  /* 0x000000c100077211 */ /* 0x080fe400000f16ff */
[CC--:B------:R-:W-:Y:S03]  /*7160*/  LEA R4, P0, R5.reuse, R192.reuse, 0x2 ;  /* 0x000000c005047211 */ /* 0x0c0fe600078010ff */
[----:B------:R2:W-:Y:S01]  /*7170*/  REDG.E.ADD.F32.FTZ.RN.STRONG.GPU desc[UR14][R6.64], R14 ;  /* 0x0000000e060079a6 */ /* 0x0005e2000c10f38e */
[-C--:B------:R-:W-:Y:S05]  /*7180*/  LEA.HI.X.SX32 R5, R5, R193.reuse, 0x2, P0 ;  /* 0x000000c105057211 */ /* 0x080fea00000f16ff */
[----:B------:R3:W-:Y:S04]  /*7190*/  REDG.E.ADD.F32.FTZ.RN.STRONG.GPU desc[UR14][R4.64], R15 ;  /* 0x0000000f040079a6 */ /* 0x0007e8000c10f38e */
[----:B------:R-:W-:Y:S04]  /*71a0*/  REDG.E.ADD.F32.FTZ.RN.STRONG.GPU desc[UR14][R192.64+0x100], R68 ;  /* 0x00010044c00079a6 */ /* 0x000fe8000c10f38e */
[----:B------:R-:W-:Y:S01]  /*71b0*/  REDG.E.ADD.F32.FTZ.RN.STRONG.GPU desc[UR14][R2.64+0x100], R69 ;  /* 0x00010045020079a6 */ /* 0x000fe2000c10f38e */
[----:B-1----:R-:W-:Y:S04]  /*71c0*/  VIADD R8, R156, 0x40 ;  /* 0x000000409c087836 */ /* 0x002fe80000000000 */
[C---:B------:R-:W-:Y:S01]  /*71d0*/  IMAD.IADD R0, R157.reuse, 0x1, R8 ;  /* 0x000000019d007824 */ /* 0x040fe200078e0208 */
[CC--:B--2---:R-:W-:Y:S04]  /*71e0*/  LEA R6, P0, R8.reuse, R192.reuse, 0x2 ;  /* 0x000000c008067211 */ /* 0x0c4fe800078010ff */
[-C--:B------:R-:W-:Y:S01]  /*71f0*/  LEA.HI.X.SX32 R7, R8, R193.reuse, 0x2, P0 ;  /* 0x000000c108077211 */ /* 0x080fe200000f16ff */
[C---:B---3--:R-:W-:Y:S01]  /*7200*/  IMAD.IADD R5, R157.reuse, 0x1, R0 ;  /* 0x000000019d057824 */ /* 0x048fe200078e0200 */
[CC--:B------:R-:W-:Y:S03]  /*7210*/  LEA R12, P0, R0.reuse, R192.reuse, 0x2 ;  /* 0x000000c0000c7211 */ /* 0x0c0fe600078010ff */
[----:B------:R1:W-:Y:S01]  /*7220*/  REDG.E.ADD.F32.FTZ.RN.STRONG.GPU desc[UR14][R6.64], R70 ;  /* 0x00000046060079a6 */ /* 0x0003e2000c10f38e */
[----:B------:R-:W-:Y:S01]  /*7230*/  IMAD.IADD R4, R157, 0x1, R5 ;  /* 0x000000019d047824 */ /* 0x000fe200078e0205 */
[-C--:B------:R-:W-:Y:S02]  /*7240*/  LEA.HI.X.SX32 R13, R0, R193.reuse, 0x2, P0 ;  /* 0x000000c1000d7211 */ /* 0x080fe400000f16ff */
[-C--:B------:R-:W-:Y:S01]  /*7250*/  LEA R8, P1, R5, R192.reuse, 0x2 ;  /* 0x000000c005087211 */ /* 0x080fe200078210ff */
[----:B------:R-:W-:Y:S01]  /*7260*/  IMAD.IADD R0, R157, 0x1, R4 ;  /* 0x000000019d007824 */ /* 0x000fe200078e0204 */
[CC--:B------:R-:W-:Y:S01]  /*7270*/  LEA R10, P0, R4.reuse, R192.reuse, 0x2 ;  /* 0x000000c0040a7211 */ /* 0x0c0fe200078010ff */
[----:B------:R-:W-:Y:S01]  /*7280*/  REDG.E.ADD.F32.FTZ.RN.STRONG.GPU desc[UR14][R12.64], R71 ;  /* 0x000000470c0079a6 */ /* 0x000fe2000c10f38e */
[-C--:B------:R-:W-:Y:S01]  /*7290*/  LEA.HI.X.SX32 R9, R5, R193.reuse, 0x2, P1 ;  /* 0x000000c105097211 */ /* 0x080fe200008f16ff */
[----:B------:R-:W-:Y:S01]  /*72a0*/  IMAD.IADD R5, R157, 0x1, R0 ;  /* 0x000000019d057824 */ /* 0x000fe200078e0200 */
[-C--:B------:R-:W-:Y:S01]  /*72b0*/  LEA.HI.X.SX32 R11, R4, R193.reuse, 0x2, P0 ;  /* 0x000000c1040b7211 */ /* 0x080fe200000f16ff */
[----:B------:R-:W-:Y:S04]  /*72c0*/  LDSM.16.MT88.4 R68, [R176+0x4000] ;  /* 0x00400000b044783b */ /* 0x000fe80000004200 */
[----:B------:R2:W-:Y:S04]  /*72d0*/  REDG.E.ADD.F32.FTZ.RN.STRONG.GPU desc[UR14][R8.64], R72 ;  /* 0x00000048080079a6 */ /* 0x0005e8000c10f38e */
[----:B------:R-:W-:Y:S01]  /*72e0*/  REDG.E.ADD.F32.FTZ.RN.STRONG.GPU desc[UR14][R10.64], R73 ;  /* 0x000000490a0079a6 */ /* 0x000fe2000c10f38e */
[CC--:B-1----:R-:W-:Y:S04]  /*72f0*/  LEA R6, P0, R0.reuse, R192.reuse, 0x2 ;  /* 0x000000c000067211 */ /* 0x0c2fe800078010ff */
[-C--:B------:R-:W-:Y:S02]  /*7300*/  LEA.HI.X.SX32 R7, R0, R193.reuse, 0x2, P0 ;  /* 0x000000c100077211 */ /* 0x080fe400000f16ff */
[CC--:B------:R-:W-:Y:S03]  /*7310*/  LEA R4, P0, R5.reuse, R192.reuse, 0x2 ;  /* 0x000000c005047211 */ /* 0x0c0fe600078010ff */
[----:B------:R1:W-:Y:S01]  /*7320*/  REDG.E.ADD.F32.FTZ.RN.STRONG.GPU desc[UR14][R6.64], R74 ;  /* 0x0000004a060079a6 */ /* 0x0003e2000c10f38e */
[-C--:B------:R-:W-:Y:S05]  /*7330*/  LEA.HI.X.SX32 R5, R5, R193.reuse, 0x2, P0 ;  /* 0x000000c105057211 */ /* 0x080fea00000f16ff */
[----:B------:R3:W-:Y:S01]  /*7340*/  REDG.E.ADD.F32.FTZ.RN.STRONG.GPU desc[UR14][R4.64], R75 ;  /* 0x0000004b040079a6 */ /* 0x0007e2000c10f38e */
[----:B--2---:R-:W-:Y:S03]  /*7350*/  VIADD R8, R156, 0x60 ;  /* 0x000000609c087836 */ /* 0x004fe60000000000 */
[----:B------:R-:W-:Y:S01]  /*7360*/  REDG.E.ADD.F32.FTZ.RN.STRONG.GPU desc[UR14][R192.64+0x180], R80 ;  /* 0x00018050c00079a6 */ /* 0x000fe2000c10f38e */
[C---:B------:R-:W-:Y:S03]  /*7370*/  IMAD.IADD R0, R157.reuse, 0x1, R8 ;  /* 0x000000019d007824 */ /* 0x040fe600078e0208 */
[----:B------:R-:W-:Y:S04]  /*7380*/  REDG.E.ADD.F32.FTZ.RN.STRONG.GPU desc[UR14][R2.64+0x180], R81 ;  /* 0x00018051020079a6 */ /* 0x000fe8000c10f38e */
[----:B------:R-:W-:Y:S01]  /*7390*/  LDSM.16.MT88.4 R72, [R181+0x1e800] ;  /* 0x01e80000b548783b */ /* 0x000fe20000004200 */
[CC--:B-1----:R-:W-:Y:S04]  /*73a0*/  LEA R6, P0, R8.reuse, R192.reuse, 0x2 ;  /* 0x000000c008067211 */ /* 0x0c2fe800078010ff */
        /* <DEDUP_REMOVED lines=45> */
[-C--:B------:R-:W-:Y:S01]  /*7680*/  LEA.HI.X.SX32 R7, R0, R193.reuse, 0x2, P0 ;  /* 0x000000c100077211 */ /* 0x080fe200000f16ff */
[----:B------:R-:W-:Y:S01]  /*7690*/  VIADD R0, R156, 0xa0 ;  /* 0x000000a09c007836 */ /* 0x000fe20000000000 */
[CC--:B------:R-:W-:Y:S03]  /*76a0*/  LEA R4, P0, R5.reuse, R192.reuse, 0x2 ;  /* 0x000000c005047211 */ /* 0x0c0fe600078010ff */
[----:B------:R1:W-:Y:S01]  /*76b0*/  REDG.E.ADD.F32.FTZ.RN.STRONG.GPU desc[UR14][R6.64], R90 ;  /* 0x0000005a060079a6 */ /* 0x0003e2000c10f38e */
[-C--:B------:R-:W-:Y:S05]  /*76c0*/  LEA.HI.X.SX32 R5, R5, R193.reuse, 0x2, P0 ;  /* 0x000000c105057211 */ /* 0x080fea00000f16ff */
[----:B------:R3:W-:Y:S01]  /*76d0*/  REDG.E.ADD.F32.FTZ.RN.STRONG.GPU desc[UR14][R4.64], R91 ;  /* 0x0000005b040079a6 */ /* 0x0007e2000c10f38e */
[C---:B--2---:R-:W-:Y:S03]  /*76e0*/  IMAD.IADD R8, R157.reuse, 0x1, R0 ;  /* 0x000000019d087824 */ /* 0x044fe600078e0200 */
[----:B------:R-:W-:Y:S04]  /*76f0*/  REDG.E.ADD.F32.FTZ.RN.STRONG.GPU desc[UR14][R192.64+0x280], R96 ;  /* 0x00028060c00079a6 */ /* 0x000fe8000c10f38e */
[----:B------:R2:W-:Y:S04]  /*7700*/  REDG.E.ADD.F32.FTZ.RN.STRONG.GPU desc[UR14][R2.64+0x280], R97 ;  /* 0x00028061020079a6 */ /* 0x0005e8000c10f38e */
        /* <DEDUP_REMOVED lines=13> */
[----:B--2---:R-:W-:Y:S01]  /*77e0*/  IMAD.IADD R3, R157, 0x1, R0 ;  /* 0x000000019d037824 */ /* 0x004fe200078e0200 */
[----:B------:R-:W-:Y:S01]  /*77f0*/  LEA.HI.X.SX32 R9, R4, R193, 0x2, P2 ;  /* 0x000000c104097211 */ /* 0x000fe200010f16ff */
[----:B------:R-:W-:Y:S01]  /*7800*/  LDSM.16.MT88.4 R12, [R182+0x1e000] ;  /* 0x01e00000b60c783b */ /* 0x000fe20000004200 */
[----:B------:R-:W-:Y:S02]  /*7810*/  ISETP.GT.AND P2, PT, R197, R219, PT ;  /* 0x000000dbc500720c */ /* 0x000fe40003f44270 */
[CC--:B------:R-:W-:Y:S01]  /*7820*/  LEA R2, P0, R3.reuse, R192.reuse, 0x2 ;  /* 0x000000c003027211 */ /* 0x0c0fe200078010ff */
[----:B------:R-:W-:Y:S03]  /*7830*/  REDG.E.ADD.F32.FTZ.RN.STRONG.GPU desc[UR14][R10.64], R92 ;  /* 0x0000005c0a0079a6 */ /* 0x000fe6000c10f38e */
[-C--:B------:R-:W-:Y:S01]  /*7840*/  LEA.HI.X.SX32 R3, R3, R193.reuse, 0x2, P0 ;  /* 0x000000c103037211 */ /* 0x080fe200000f16ff */
[----:B------:R-:W-:Y:S04]  /*7850*/  REDG.E.ADD.F32.FTZ.RN.STRONG.GPU desc[UR14][R8.64], R93 ;  /* 0x0000005d080079a6 */ /* 0x000fe8000c10f38e */
[----:B------:R-:W-:Y:S01]  /*7860*/  LDSM.16.MT88.4 R8, [R176] ;  /* 0x00000000b008783b */ /* 0x000fe20000004200 */
[C---:B-1----:R-:W-:Y:S04]  /*7870*/  LEA R6, P1, R0.reuse, R192, 0x2 ;  /* 0x000000c000067211 */ /* 0x042fe800078210ff */
[----:B------:R-:W-:Y:S02]  /*7880*/  LEA.HI.X.SX32 R7, R0, R193, 0x2, P1 ;  /* 0x000000c100077211 */ /* 0x000fe400008f16ff */
[----:B------:R-:W-:Y:S02]  /*7890*/  LOP3.LUT R0, R197, 0x1, RZ, 0xc0, !PT ;  /* 0x00000001c5007812 */ /* 0x000fe400078ec0ff */
[----:B------:R-:W-:Y:S01]  /*78a0*/  @P4 IADD3 R216, P1, R216, -0x100, RZ ;  /* 0xffffff00d8d84810 */ /* 0x000fe20007f3e0ff */
[----:B------:R-:W-:Y:S01]  /*78b0*/  REDG.E.ADD.F32.FTZ.RN.STRONG.GPU desc[UR14][R6.64], R94 ;  /* 0x0000005e060079a6 */ /* 0x000fe2000c10f38e */
[----:B------:R-:W-:Y:S01]  /*78c0*/  ISETP.NE.U32.AND P0, PT, R0, 0x1, PT ;  /* 0x000000010000780c */ /* 0x000fe20003f05070 */
[C---:B------:R-:W-:Y:S01]  /*78d0*/  VIADD R0, R176.reuse, 0xffffa000 ;  /* 0xffffa000b0007836 */ /* 0x040fe20000000000 */
[----:B------:R-:W-:Y:S01]  /*78e0*/  @P4 IADD3.X R215, R215, -0x1, RZ, P1, !PT ;  /* 0xffffffffd7d74810 */ /* 0x000fe20000ffe4ff */
[----:B------:R-:W1:Y:S04]  /*78f0*/  LDSM.16.MT88.4 R4, [R181+0x1e000] ;  /* 0x01e00000b504783b */ /* 0x000e680000004200 */
[----:B------:R2:W-:Y:S04]  /*7900*/  REDG.E.ADD.F32.FTZ.RN.STRONG.GPU desc[UR14][R2.64], R95 ;  /* 0x0000005f020079a6 */ /* 0x0005e8000c10f38e */
[----:B------:R-:W-:Y:S02]  /*7910*/  LDSM.16.MT88.4 R92, [R176+0x3800] ;  /* 0x00380000b05c783b */ /* 0x000fe40000004200 */
[----:B------:R-:W-:Y:S02]  /*7920*/  @P0 VIADD R0, R176, 0x6000 ;  /* 0x00006000b0000836 */ /* 0x000fe40000000000 */
[----:B--2---:R-:W-:Y:S04]  /*7930*/  VIADD R2, R197, 0xffffffff ;  /* 0xffffffffc5027836 */ /* 0x004fe80000000000 */
[----:B------:R-:W-:Y:S01]  /*7940*/  IMAD.MOV.U32 R197, RZ, RZ, R2 ;  /* 0x000000ffffc57224 */ /* 0x000fe200078e0002 */
        /* <DEDUP_REMOVED lines=32> */
[----:B------:R4:W3:Y:S05]  /*7b50*/  LDSM.16.MT88.4 R72, [R176+0x5800] ;  /* 0x00580000b048783b */ /* 0x0008ea0000004200 */
[-C--:B-1----:R-:W-:Y:S06]  /*7b60*/  HMMA.16816.F32 R100, R4, R8.reuse, R100 ;  /* 0x000000080464723c */ /* 0x082fec0000001864 */
[C---:B------:R-:W-:Y:S06]  /*7b70*/  HMMA.16816.F32 R104, R12.reuse, R8, R104 ;  /* 0x000000080c68723c */ /* 0x040fec0000001868 */
[-C--:B------:R-:W-:Y:S06]  /*7b80*/  HMMA.16816.F32 R108, R12, R10.reuse, R108 ;  /* 0x0000000a0c6c723c */ /* 0x080fec000000186c */
[C---:B------:R-:W-:Y:S05]  /*7b90*/  HMMA.16816.F32 R112, R4.reuse, R10, R112 ;  /* 0x0000000a0470723c */ /* 0x040fea0000001870 */
[----:B----4-:R-:W-:Y:S01]  /*7ba0*/  IMAD.MOV.U32 R176, RZ, RZ, R0 ;  /* 0x000000ffffb07224 */ /* 0x010fe200078e0000 */
        /* <DEDUP_REMOVED lines=22> */
[----:B------:R-:W-:Y:S11]  /*7d10*/  @P2 BRA `(.L_x_563) ;  /* 0xffffffc000c02947 */ /* 0x000ff6000383ffff */
[----:B------:R-:W-:Y:S01]  /*7d20*/  BAR.SYNC.DEFER_BLOCKING 0x0 ;  /* 0x0000000000007b1d */ /* 0x000fe20000010000 */
[----:B------:R-:W-:-:S05]  /*7d30*/  ISETP.NE.AND P0, PT, R237, -0x1, PT ;  /* 0xffffffffed00780c */ /* 0x000fca0003f05270 */
[----:B------:R-:W-:Y:S01]  /*7d40*/  ULDC UR6, c[0x0][0x38c] ;  /* 0x0000e30000067ab9 */ /* 0x000fe20000000800 */
[----:B------:R-:W-:Y:S01]  /*7d50*/  ULDC UR4, c[0x0][0x390] ;  /* 0x0000e40000047ab9 */ /* 0x000fe20000000800 */
        /* <DEDUP_REMOVED lines=78> */
[----:B------:R-:W-:Y:S01]  /*8240*/  FMUL.FTZ R3, R33, UR6 ;  /* 0x0000000621037c20 */ /* 0x000fe20008410000 */
[----:B------:R-:W-:Y:S01]  /*8250*/  F2FP.F16.F32.PACK_AB R17, R17, R124 ;  /* 0x0000007c1111723e */ /* 0x000fe200000000ff */
[----:B------:R1:W-:Y:S01]  /*8260*/  STS [R229+0x400], R26 ;  /* 0x0004001ae5007388 */ /* 0x0003e20000000800 */
[----:B------:R-:W-:Y:S01]  /*8270*/  F2FP.F16.F32.PACK_AB R16, R16, R126 ;  /* 0x0000007e1010723e */ /* 0x000fe200000000ff */
[----:B------:R-:W-:Y:S01]  /*8280*/  FMUL.FTZ R78, R34, UR6 ;  /* 0x00000006224e7c20 */ /* 0x000fe20008410000 */
[----:B------:R-:W-:Y:S01]  /*8290*/  FMUL.FTZ R2, R35, UR6 ;  /* 0x0000000623027c20 */ /* 0x000fe20008410000 */
[----:B------:R-:W-:Y:S01]  /*82a0*/  STS [R228+0x1000], R29 ;  /* 0x0010001de4007388 */ /* 0x000fe20000000800 */
[----:B------:R-:W-:Y:S01]  /*82b0*/  F2FP.F16.F32.PACK_AB R15, R15, R132 ;  /* 0x000000840f0f723e */ /* 0x000fe200000000ff */
[----:B------:R-:W-:Y:S01]  /*82c0*/  FMUL.FTZ R75, R36, UR6 ;  /* 0x00000006244b7c20 */ /* 0x000fe20008410000 */
[----:B------:R-:W-:Y:S01]  /*82d0*/  F2FP.F16.F32.PACK_AB R14, R14, R134 ;  /* 0x000000860e0e723e */ /* 0x000fe200000000ff */
        /* <DEDUP_REMOVED lines=9> */
[----:B------:R-:W-:Y:S01]  /*8370*/  FMUL.FTZ R72, R39, UR6 ;  /* 0x0000000627487c20 */ /* 0x000fe20008410000 */
[----:B------:R-:W-:Y:S01]  /*8380*/  FMUL.FTZ R70, R41, UR6 ;  /* 0x0000000629467c20 */ /* 0x000fe20008410000 */
[----:B------:R-:W-:Y:S01]  /*8390*/  FMUL.FTZ R69, R42, UR6 ;  /* 0x000000062a457c20 */ /* 0x000fe20008410000 */
        /* <DEDUP_REMOVED lines=14> */
[----:B------:R-:W-:Y:S01]  /*8480*/  F2FP.F16.F32.PACK_AB R3, R3, R79 ;  /* 0x0000004f0303723e */ /* 0x000fe200000000ff */
[----:B------:R-:W-:Y:S01]  /*8490*/  FMUL.FTZ R49, R44, UR6 ;  /* 0x000000062c317c20 */ /* 0x000fe20008410000 */
[----:B------:R-:W-:Y:S01]  /*84a0*/  STS [R228+0x3000], R21 ;  /* 0x00300015e4007388 */ /* 0x000fe20000000800 */
[----:B------:R-:W-:Y:S01]  /*84b0*/  F2FP.F16.F32.PACK_AB R2, R2, R78 ;  /* 0x0000004e0202723e */ /* 0x000fe200000000ff */
[----:B------:R-:W-:Y:S01]  /*84c0*/  FMUL.FTZ R40, R45, UR6 ;  /* 0x000000062d287c20 */ /* 0x000fe20008410000 */
[----:B------:R-:W-:Y:S01]  /*84d0*/  FMUL.FTZ R48, R46, UR6 ;  /* 0x000000062e307c20 */ /* 0x000fe20008410000 */
        /* <DEDUP_REMOVED lines=24> */
[----:B------:R2:W-:Y:S01]  /*8660*/  STS [R229+0x4400], R10 ;  /* 0x0044000ae5007388 */ /* 0x0005e20000000800 */
[----:B------:R-:W-:Y:S01]  /*8670*/  FMUL.FTZ R35, R59, UR6 ;  /* 0x000000063b237c20 */ /* 0x000fe20008410000 */
[----:B------:R-:W-:Y:S01]  /*8680*/  F2FP.F16.F32.PACK_AB R42, R42, R68 ;  /* 0x000000442a2a723e */ /* 0x000fe200000000ff */
[----:B-1----:R-:W1:Y:S01]  /*8690*/  @P0 LDC.64 R26, c[0x0][0x458] ;  /* 0x00011600ff1a0b82 */ /* 0x002e620000000a00 */
        /* <DEDUP_REMOVED lines=8> */
[----:B------:R3:W-:Y:S01]  /*8720*/  STS [R229+0x5000], R9 ;  /* 0x00500009e5007388 */ /* 0x0007e20000000800 */
        /* <DEDUP_REMOVED lines=8> */
[----:B------:R-:W-:-:S02]  /*87b0*/  F2FP.F16.F32.PACK_AB R33, R33, R66 ;  /* 0x000000422121723e */ /* 0x000fc400000000ff */
[----:B------:R-:W-:Y:S01]  /*87c0*/  F2FP.F16.F32.PACK_AB R36, R36, R56 ;  /* 0x000000382424723e */ /* 0x000fe200000000ff */
[----:B------:R-:W-:Y:S01]  /*87d0*/  STS [R228+0x6400], R6 ;  /* 0x00640006e4007388 */ /* 0x000fe20000000800 */
[----:B--2---:R-:W2:Y:S01]  /*87e0*/  @P0 LDC.64 R10, c[0x0][0x450] ;  /* 0x00011400ff0a0b82 */ /* 0x004ea20000000a00 */
[----:B------:R-:W-:Y:S02]  /*87f0*/  F2FP.F16.F32.PACK_AB R35, R35, R58 ;  /* 0x0000003a2323723e */ /* 0x000fe400000000ff */
[----:B------:R-:W-:Y:S01]  /*8800*/  STS [R229+0x6000], R3 ;  /* 0x00600003e5007388 */ /* 0x000fe20000000800 */
[----:B------:R-:W-:Y:S02]  /*8810*/  F2FP.F16.F32.PACK_AB R60, R61, R60 ;  /* 0x0000003c3d3c723e */ /* 0x000fe400000000ff */
[----:B------:R-:W-:Y:S01]  /*8820*/  F2FP.F16.F32.PACK_AB R62, R63, R62 ;  /* 0x0000003e3f3e723e */ /* 0x000fe200000000ff */
[----:B------:R4:W-:Y:S04]  /*8830*/  STS [R229+0x6400], R2 ;  /* 0x00640002e5007388 */ /* 0x0009e80000000800 */
[----:B------:R-:W-:Y:S01]  /*8840*/  STS [R228+0x7000], R5 ;  /* 0x00700005e4007388 */ /* 0x000fe20000000800 */
[----:B---3--:R-:W-:-:S03]  /*8850*/  SHF.R.S32.HI R9, RZ, 0x1f, R238 ;  /* 0x0000001fff097819 */ /* 0x008fc600000114ee */
[----:B------:R3:W-:Y:S04]  /*8860*/  STS [R228+0x7400], R4 ;  /* 0x00740004e4007388 */ /* 0x0007e80000000800 */
[----:B------:R1:W-:Y:S04]  /*8870*/  STS [R229+0x7000], R0 ;  /* 0x00700000e5007388 */ /* 0x0003e80000000800 */
[----:B------:R-:W-:Y:S04]  /*8880*/  STS [R229+0x7400], R32 ;  /* 0x00740020e5007388 */ /* 0x000fe80000000800 */
[----:B------:R-:W-:Y:S04]  /*8890*/  STS [R228+0x8000], R46 ;  /* 0x0080002ee4007388 */ /* 0x000fe80000000800 */
[----:B------:R-:W-:Y:S01]  /*88a0*/  STS [R228+0x8400], R45 ;  /* 0x0084002de4007388 */ /* 0x000fe20000000800 */
[----:B----4-:R-:W-:-:S03]  /*88b0*/  @P0 IADD3 R2, R226, R237, RZ ;  /* 0x000000ede2020210 */ /* 0x010fc60007ffe0ff */
[----:B------:R-:W-:Y:S04]  /*88c0*/  STS [R229+0x8000], R42 ;  /* 0x0080002ae5007388 */ /* 0x000fe80000000800 */
[----:B------:R4:W-:Y:S01]  /*88d0*/  STS [R229+0x8400], R41 ;  /* 0x00840029e5007388 */ /* 0x0009e20000000800 */
[----:B---3--:R-:W-:-:S03]  /*88e0*/  @P0 IADD3 R4, R226, R237, RZ ;  /* 0x000000ede2040210 */ /* 0x008fc60007ffe0ff */
[----:B------:R-:W-:Y:S01]  /*88f0*/  STS [R228+0x9000], R44 ;  /* 0x0090002ce4007388 */ /* 0x000fe20000000800 */
[----:B-1----:R-:W-:Y:S02]  /*8900*/  @P0 IMAD R0, R2, R27, RZ ;  /* 0x0000001b02000224 */ /* 0x002fe400078e02ff */
[C---:B--2---:R-:W-:Y:S01]  /*8910*/  @P0 IMAD R6, R4.reuse, R11, RZ ;  /* 0x0000000b04060224 */ /* 0x044fe200078e02ff */
[----:B------:R-:W-:Y:S01]  /*8920*/  STS [R228+0x9400], R43 ;  /* 0x0094002be4007388 */ /* 0x000fe20000000800 */
[----:B------:R-:W-:-:S03]  /*8930*/  @P0 IMAD.WIDE.U32 R4, R4, R10, RZ ;  /* 0x0000000a04040225 */ /* 0x000fc600078e00ff */
[----:B------:R1:W-:Y:S01]  /*8940*/  STS [R229+0x9000], R40 ;  /* 0x00900028e5007388 */ /* 0x0003e20000000800 */
[----:B------:R-:W-:Y:S01]  /*8950*/  @P0 IMAD.WIDE.U32 R2, R2, R26, RZ ;  /* 0x0000001a02020225 */ /* 0x000fe200078e00ff */
[----:B------:R-:W-:Y:S02]  /*8960*/  @P0 IADD3 R8, R5, R6, RZ ;  /* 0x0000000605080210 */ /* 0x000fe40007ffe0ff */
[----:B------:R2:W-:Y:S01]  /*8970*/  STS [R229+0x9400], R39 ;  /* 0x00940027e5007388 */ /* 0x0005e20000000800 */
[----:B------:R-:W-:-:S03]  /*8980*/  @P0 MOV R7, R4 ;  /* 0x0000000400070202 */ /* 0x000fc60000000f00 */
[----:B------:R2:W-:Y:S04]  /*8990*/  STS [R228+0xa000], R38 ;  /* 0x00a00026e4007388 */ /* 0x0005e80000000800 */
[----:B------:R2:W-:Y:S01]  /*89a0*/  STS [R228+0xa400], R37 ;  /* 0x00a40025e4007388 */ /* 0x0005e20000000800 */
[----:B----4-:R-:W-:-:S03]  /*89b0*/  @P0 IADD3 R41, R3, R0, RZ ;  /* 0x0000000003290210 */ /* 0x010fc60007ffe0ff */
[----:B------:R2:W-:Y:S04]  /*89c0*/  STS [R229+0xa000], R34 ;  /* 0x00a00022e5007388 */ /* 0x0005e80000000800 */
[----:B------:R2:W-:Y:S04]  /*89d0*/  STS [R229+0xa400], R33 ;  /* 0x00a40021e5007388 */ /* 0x0005e80000000800 */
[----:B------:R2:W-:Y:S01]  /*89e0*/  STS [R228+0xb000], R36 ;  /* 0x00b00024e4007388 */ /* 0x0005e20000000800 */
[----:B-1----:R-:W-:-:S03]  /*89f0*/  @P0 MOV R40, R2 ;  /* 0x0000000200280202 */ /* 0x002fc60000000f00 */
        /* <DEDUP_REMOVED lines=10> */
[C---:B------:R-:W-:Y:S02]  /*8aa0*/  IMAD R5, R238.reuse, R5, R6 ;  /* 0x00000005ee057224 */ /* 0x040fe400078e0206 */
[----:B------:R-:W-:-:S05]  /*8ab0*/  IMAD.WIDE.U32 R2, R238, R4, R2 ;  /* 0x00000004ee027225 */ /* 0x000fca00078e0002 */
[----:B------:R-:W-:Y:S02]  /*8ac0*/  IADD3 R8, R3, R5, RZ ;  /* 0x0000000503087210 */ /* 0x000fe40007ffe0ff */
[----:B------:R-:W-:Y:S02]  /*8ad0*/  MOV R7, R2 ;  /* 0x0000000200077202 */ /* 0x000fe40000000f00 */
.L_x_564:
        /* <DEDUP_REMOVED lines=12> */
[----:B------:R-:W-:-:S07]  /*8ba0*/  MOV R40, R2 ;  /* 0x0000000200287202 */ /* 0x000fce0000000f00 */
.L_x_565:
[----:B------:R1:W-:Y:S01]  /*8bb0*/  STS [R229+0xb000], R60 ;  /* 0x00b0003ce5007388 */ /* 0x0003e20000000800 */
[----:B------:R-:W-:Y:S01]  /*8bc0*/  SHF.R.S32.HI R25, RZ, 0x1f, R233 ;  /* 0x0000001fff197819 */ /* 0x000fe200000114e9 */
[--C-:B------:R-:W-:Y:S01]  /*8bd0*/  IMAD.MOV.U32 R4, RZ, RZ, R206.reuse ;  /* 0x000000ffff047224 */ /* 0x100fe200078e00ce */
[----:B------:R-:W-:Y:S01]  /*8be0*/  SHF.R.S32.HI R5, RZ, 0x1f, R206 ;  /* 0x0000001fff057819 */ /* 0x000fe200000114ce */
[----:B------:R1:W-:Y:S01]  /*8bf0*/  STS [R229+0xb400], R62 ;  /* 0x00b4003ee5007388 */ /* 0x0003e20000000800 */
[----:B------:R-:W-:Y:S01]  /*8c00*/  SHF.R.S32.HI R43, RZ, 0x1f, R252 ;  /* 0x0000001fff2b7819 */ /* 0x000fe200000114fc */
[-C--:B------:R-:W-:Y:S01]  /*8c10*/  IMAD R0, R25, R10.reuse, RZ ;  /* 0x0000000a19007224 */ /* 0x080fe200078e02ff */
[----:B------:R-:W-:Y:S01]  /*8c20*/  ULDC.64 UR6, c[0x0][0x468] ;  /* 0x00011a0000067ab9 */ /* 0x000fe20000000a00 */
[----:B------:R-:W-:Y:S01]  /*8c30*/  BAR.SYNC.DEFER_BLOCKING 0x0 ;  /* 0x0000000000007b1d */ /* 0x000fe20000010000 */
[----:B------:R-:W-:Y:S01]  /*8c40*/  IMAD.WIDE.U32 R2, R233, R10, R4 ;  /* 0x0000000ae9027225 */ /* 0x000fe200078e0004 */
[----:B------:R-:W-:-:S03]  /*8c50*/  SHF.R.S32.HI R42, RZ, 0x1f, R223 ;  /* 0x0000001fff2a7819 */ /* 0x000fc600000114df */
[----:B------:R-:W-:Y:S01]  /*8c60*/  IMAD R6, R233, R11, R0 ;  /* 0x0000000be9067224 */ /* 0x000fe200078e0200 */
[----:B------:R-:W-:Y:S01]  /*8c70*/  IADD3 R2, P0, R7, R2, RZ ;  /* 0x0000000207027210 */ /* 0x000fe20007f1e0ff */
[----:B------:R-:W-:Y:S01]  /*8c80*/  IMAD R0, R222, -0x40, R199 ;  /* 0xffffffc0de007824 */ /* 0x000fe200078e02c7 */
[----:B------:R-:W-:Y:S01]  /*8c90*/  IADD3 R7, R223, 0x20, RZ ;  /* 0x00000020df077810 */ /* 0x000fe20007ffe0ff */
[----:B------:R-:W-:Y:S01]  /*8ca0*/  BSSY B0, `(.L_x_566) ;  /* 0x0000025000007945 */ /* 0x000fe20003800000 */
[----:B------:R-:W-:Y:S01]  /*8cb0*/  IADD3.X R3, R8, R3, R6, P0, !PT ;  /* 0x0000000308037210 */ /* 0x000fe200007fe406 */
[----:B------:R-:W-:Y:S01]  /*8cc0*/  IMAD R6, R43, UR6, RZ ;  /* 0x000000062b067c24 */ /* 0x000fe2000f8e02ff */
[-C--:B------:R-:W-:Y:S02]  /*8cd0*/  ISETP.GE.AND P4, PT, R223, R0.reuse, PT ;  /* 0x00000000df00720c */ /* 0x080fe40003f86270 */
[----:B------:R-:W-:Y:S01]  /*8ce0*/  ISETP.GE.AND P3, PT, R7, R0, PT ;  /* 0x000000000700720c */ /* 0x000fe20003f66270 */
[----:B------:R-:W-:-:S02]  /*8cf0*/  IMAD R0, R252, UR7, R6 ;  /* 0x00000007fc007c24 */ /* 0x000fc4000f8e0206 */
[----:B------:R-:W-:-:S04]  /*8d00*/  IMAD.WIDE.U32 R6, R252, UR6, R2 ;  /* 0x00000006fc067c25 */ /* 0x000fc8000f8e0002 */
[----:B------:R-:W-:Y:S01]  /*8d10*/  IMAD.IADD R24, R0, 0x1, R7 ;  /* 0x0000000100187824 */ /* 0x000fe200078e0207 */
[----:B--2---:R1:W2:Y:S04]  /*8d20*/  LDS.128 R36, [R196+0x13000] ;  /* 0x01300000c4247984 */ /* 0x0042a80000000c00 */
[----:B------:R1:W3:Y:S04]  /*8d30*/  LDS.128 R32, [R196+0x15000] ;  /* 0x01500000c4207984 */ /* 0x0002e80000000c00 */
[----:B------:R1:W4:Y:S04]  /*8d40*/  LDS.128 R28, [R196+0x17000] ;  /* 0x01700000c41c7984 */ /* 0x0003280000000c00 */
[----:B------:R1:W1:Y:S04]  /*8d50*/  LDS.128 R52, [R196+0x18000] ;  /* 0x01800000c4347984 */ /* 0x0002680000000c00 */
        /* <DEDUP_REMOVED lines=14> */
[C---:B------:R-:W-:Y:S01]  /*8e40*/  IMAD R0, R223.reuse, R11, R0 ;  /* 0x0000000bdf007224 */ /* 0x040fe200078e0200 */
        /* <DEDUP_REMOVED lines=10> */
.L_x_567:
[----:B------:R-:W-:Y:S05]  /*8ef0*/  BSYNC B0 ;  /* 0x0000000000007941 */ /* 0x000fea0003800000 */
.L_x_566:
[----:B------:R-:W-:Y:S04]  /*8f00*/  BSSY B0, `(.L_x_568) ;  /* 0x0000014000007945 */ /* 0x000fe80003800000 */
        /* <DEDUP_REMOVED lines=9> */
[----:B------:R-:W-:Y:S02]  /*8fa0*/  IMAD R8, R2, R10, RZ ;  /* 0x0000000a02087224 */ /* 0x000fe400078e02ff */
[----:B------:R-:W-:-:S04]  /*8fb0*/  IMAD.MOV.U32 R2, RZ, RZ, R6 ;  /* 0x000000ffff027224 */ /* 0x000fc800078e0006 */
        /* <DEDUP_REMOVED lines=8> */
.L_x_569:
[----:B------:R-:W-:Y:S05]  /*9040*/  BSYNC B0 ;  /* 0x0000000000007941 */ /* 0x000fea0003800000 */
.L_x_568:
[-C--:B--2---:R-:W-:Y:S01]  /*9050*/  IMAD.WIDE.U32 R2, R233, R26.reuse, R4 ;  /* 0x0000001ae9027225 */ /* 0x084fe200078e0004 */
[----:B------:R-:W-:Y:S01]  /*9060*/  ULDC.64 UR6, c[0x0][0x470] ;  /* 0x00011c0000067ab9 */ /* 0x000fe20000000a00 */
[----:B------:R-:W-:Y:S02]  /*9070*/  BSSY B0, `(.L_x_570) ;  /* 0x000001a000007945 */ /* 0x000fe40003800000 */
[----:B------:R-:W-:Y:S01]  /*9080*/  IMAD R0, R25, R26, RZ ;  /* 0x0000001a19007224 */ /* 0x000fe200078e02ff */
[----:B------:R-:W-:-:S03]  /*9090*/  IADD3 R2, P0, R40, R2, RZ ;  /* 0x0000000228027210 */ /* 0x000fc60007f1e0ff */
[----:B------:R-:W-:-:S05]  /*90a0*/  IMAD R0, R233, R27, R0 ;  /* 0x0000001be9007224 */ /* 0x000fca00078e0200 */
        /* <DEDUP_REMOVED lines=22> */
.L_x_571:
[----:B------:R-:W-:Y:S05]  /*9210*/  BSYNC B0 ;  /* 0x0000000000007941 */ /* 0x000fea0003800000 */
.L_x_570:
        /* <DEDUP_REMOVED lines=16> */
[----:B-1----:R1:W-:Y:S04]  /*9320*/  @!P2 STG.E.128 desc[UR14][R2.64], R64 ;  /* 0x000000400200a986 */ /* 0x0023e8000c101d0e */
[----:B------:R1:W-:Y:S04]  /*9330*/  @!P1 STG.E.128 desc[UR14][R2.64+0x80], R60 ;  /* 0x0000803c02009986 */ /* 0x0003e8000c101d0e */
[----:B------:R1:W-:Y:S02]  /*9340*/  @!P0 STG.E.128 desc[UR14][R2.64+0x100], R56 ;  /* 0x0001003802008986 */ /* 0x0003e4000c101d0e */
.L_x_542:
[----:B------:R-:W-:Y:S05]  /*9350*/  BSYNC B1 ;  /* 0x0000000000017941 */ /* 0x000fea0003800000 */
.L_x_528:
[----:B------:R-:W3:Y:S02]  /*9360*/  LDC R0, c[0x0][0xc] ;  /* 0x00000300ff007b82 */ /* 0x000ee40000000800 */
[----:B---3--:R-:W-:-:S04]  /*9370*/  IADD3 R222, R0, R222, RZ ;  /* 0x000000de00de7210 */ /* 0x008fc80007ffe0ff */
[----:B------:R-:W-:-:S13]  /*9380*/  ISETP.GE.AND P0, PT, R222, UR12, PT ;  /* 0x0000000cde007c0c */ /* 0x000fda000bf06270 */
[----:B------:R-:W-:Y:S05]  /*9390*/  @P0 BRA `(.L_x_572) ;  /* 0x0000000000040947 */ /* 0x000fea0003800000 */
[----:B------:R-:W-:Y:S05]  /*93a0*/  BRA `(.L_x_573) ;  /* 0xffffff74004c7947 */ /* 0x000fea000383ffff */
.L_x_572:
[----:B------:R-:W-:Y:S05]  /*93b0*/  EXIT ;  /* 0x000000000000794d */ /* 0x000fea0003800000 */
.L_x_574:
        /* <DEDUP_REMOVED lines=12> */
.L_x_818:


//--------------------- .text._ZN5flash44flash_bwd_dq_dk_dv_loop_seqk_parallel_kernelI23Flash_bwd_kernel_traitsILi192ELi64ELi64ELi8ELi4ELi2ELi2ELb0ELb0EN7cutlass6half_tE19Flash_kernel_traitsILi192ELi64ELi64ELi8ES3_EELb0ELb1ELb0ELb0ELb0ELb0ELb1EEEvNS_16Flash_bwd_paramsE --------------------------
	.section	.text._ZN5flash44flash_bwd_dq_dk_dv_loop_seqk_parallel_kernelI23Flash_bwd_kernel_traitsILi192ELi64ELi64ELi8ELi4ELi2ELi2ELb0ELb0EN7cutlass6half_tE19Flash_kernel_traitsILi192ELi64ELi64ELi8ES3_EELb0ELb1ELb0ELb0ELb0ELb0ELb1EEEvNS_16Flash_bwd_paramsE,"ax",@progbits
	.align	128
        .global         _ZN5flash44flash_bwd_dq_dk_dv_loop_seqk_parallel_kernelI23Flash_bwd_kernel_traitsILi192ELi64ELi64ELi8ELi4ELi2ELi2ELb0ELb0EN7cutlass6half_tE19Flash_kernel_traitsILi192ELi64ELi64ELi8ES3_EELb0ELb1ELb0ELb0ELb0ELb0ELb1EEEvNS_16Flash_bwd_paramsE
        .type           _ZN5flash44flash_bwd_dq_dk_dv_loop_seqk_parallel_kernelI23Flash_bwd_kernel_traitsILi192ELi64ELi64ELi8ELi4ELi2ELi2ELb0ELb0EN7cutlass6half_tE19Flash_kernel_traitsILi192ELi64ELi64ELi8ES3_EELb0ELb1ELb0ELb0ELb0ELb0ELb1EEEvNS_16Flash_bwd_paramsE,@function
        .size           _ZN5flash44flash_bwd_dq_dk_dv_loop_seqk_parallel_kernelI23Flash_bwd_kernel_traitsILi192ELi64ELi64ELi8ELi4ELi2ELi2ELb0ELb0EN7cutlass6half_tE19Flash_kernel_traitsILi192ELi64ELi64ELi8ES3_EELb0ELb1ELb0ELb0ELb0ELb0ELb1EEEvNS_16Flash_bwd_paramsE,(.L_x_819 - _ZN5flash44flash_bwd_dq_dk_dv_loop_seqk_parallel_kernelI23Flash_bwd_kernel_traitsILi192ELi64ELi64ELi8ELi4ELi2ELi2ELb0ELb0EN7cutlass6half_tE19Flash_kernel_traitsILi192ELi64ELi64ELi8ES3_EELb0ELb1ELb0ELb0ELb0ELb0ELb1EEEvNS_16Flash_bwd_paramsE)
        .other          _ZN5flash44flash_bwd_dq_dk_dv_loop_seqk_parallel_kernelI23Flash_bwd_kernel_traitsILi192ELi64ELi64ELi8ELi4ELi2ELi2ELb0ELb0EN7cutlass6half_tE19Flash_kernel_traitsILi192ELi64ELi64ELi8ES3_EELb0ELb1ELb0ELb0ELb0ELb0ELb1EEEvNS_16Flash_bwd_paramsE,@"STO_CUDA_ENTRY STV_DEFAULT"
_ZN5flash44flash_bwd_dq_dk_dv_loop_seqk_parallel_kernelI23Flash_bwd_kernel_traitsILi192ELi64ELi64ELi8ELi4ELi2ELi2ELb0ELb0EN7cutlass6half_tE19Flash_kernel_traitsILi192ELi64ELi64ELi8ES3_EELb0ELb1ELb0ELb0ELb0ELb0ELb1EEEvNS_16Flash_bwd_paramsE:
.text._ZN5flash44flash_bwd_dq_dk_dv_loop_seqk_parallel_kernelI23Flash_bwd_kernel_traitsILi192ELi64ELi64ELi8ELi4ELi2ELi2ELb0ELb0EN7cutlass6half_tE19Flash_kernel_traitsILi192ELi64ELi64ELi8ES3_EELb0ELb1ELb0ELb0ELb0ELb0ELb1EEEvNS_16Flash_bwd_paramsE:
        /* <DEDUP_REMOVED lines=145> */
.L_x_621:
        /* <DEDUP_REMOVED lines=47> */
.L_x_575:
        /* <DEDUP_REMOVED lines=129> */
.L_x_577:
        /* <DEDUP_REMOVED lines=13> */
.L_x_578:
        /* <DEDUP_REMOVED lines=10> */
.L_x_579:
[----:B------:R-:W-:-:S04]  /*1580*/  IMAD R36, R212, R22, R209 ;  /* 0x00000016d4247224 */ /* 0x000fc800078e02d1 */
[----:B------:R-:W-:-:S07]  /*1590*/  IMAD R36, R36, R29, RZ ;  /* 0x0000001d24247224 */ /* 0x000fce00078e02ff */
.L_x_580:
        /* <DEDUP_REMOVED lines=91> */
.L_x_582:
        /* <DEDUP_REMOVED lines=12> */
.L_x_583:
        /* <DEDUP_REMOVED lines=32> */
.L_x_585:
[----:B------:R-:W-:Y:S05]  /*1e10*/  BSYNC B0 ;  /* 0x0000000000007941 */ /* 0x000fea0003800000 */
.L_x_584:
        /* <DEDUP_REMOVED lines=20> */
.L_x_587:
[----:B------:R-:W-:Y:S05]  /*1f60*/  BSYNC B0 ;  /* 0x0000000000007941 */ /* 0x000fea0003800000 */
.L_x_586:
        /* <DEDUP_REMOVED lines=28> */
.L_x_589:
[----:B------:R-:W-:Y:S05]  /*2130*/  BSYNC B0 ;  /* 0x0000000000007941 */ /* 0x000fea0003800000 */
.L_x_588:
        /* <DEDUP_REMOVED lines=20> */
.L_x_581:
        /* <DEDUP_REMOVED lines=33> */
.L_x_592:
[----:B------:R-:W-:Y:S05]  /*2490*/  BSYNC B0 ;  /* 0x0000000000007941 */ /* 0x000fea0003800000 */
.L_x_591:
        /* <DEDUP_REMOVED lines=38> */
.L_x_594:
[----:B------:R-:W-:Y:S05]  /*2700*/  BSYNC B0 ;  /* 0x0000000000007941 */ /* 0x000fea0003800000 */
.L_x_593:
        /* <DEDUP_REMOVED lines=16> */
.L_x_596:
        /* <DEDUP_REMOVED lines=29> */
.L_x_597:
[----:B------:R-:W-:Y:S05]  /*29e0*/  BSYNC B0 ;  /* 0x0000000000007941 */ /* 0x000fea0003800000 */
.L_x_595:
        /* <DEDUP_REMOVED lines=17> */
.L_x_599:
        /* <DEDUP_REMOVED lines=37> */
.L_x_600:
[----:B------:R-:W-:Y:S05]  /*2d50*/  BSYNC B0 ;  /* 0x0000000000007941 */ /* 0x000fea0003800000 */
.L_x_598:
        /* <DEDUP_REMOVED lines=59> */
.L_x_602:
[----:B------:R-:W-:Y:S05]  /*3110*/  BSYNC B0 ;  /* 0x0000000000007941 */ /* 0x000fea0003800000 */
.L_x_601:
        /* <DEDUP_REMOVED lines=41> */
.L_x_604:
[----:B------:R-:W-:Y:S05]  /*33b0*/  BSYNC B0 ;  /* 0x0000000000007941 */ /* 0x000fea0003800000 */
.L_x_603:
        /* <DEDUP_REMOVED lines=52> */
.L_x_606:
[----:B------:R-:W-:Y:S05]  /*3700*/  BSYNC B0 ;  /* 0x0000000000007941 */ /* 0x000fea0003800000 */
.L_x_605:
        /* <DEDUP_REMOVED lines=42> */
.L_x_608:
[----:B------:R-:W-:Y:S05]  /*39b0*/  BSYNC B0 ;  /* 0x0000000000007941 */ /* 0x000fea0003800000 */
.L_x_607:
[----:B------:R-:W2:Y:S01]  /*39c0*/  LDC R223, c[0x0][0x270] ;  /* 0x00009c00ffdf7b82 */ /* 0x000ea20000000800 */
[----:B------:R-:W-:Y:S01]  /*39d0*/  IMAD.MOV.U32 R190, RZ, RZ, 0x20 ;  /* 0x00000020ffbe7424 */ /* 0x000fe200078e00ff */
[----:B------:R-:W-:Y:S01]  /*39e0*/  R2P PR, R204, 0x6 ;  /* 0x00000006cc007804 */ /* 0x000fe20000000000 */
[----:B------:R-:W-:Y:S01]  /*39f0*/  VIADD R226, R203, 0x1 ;  /* 0x00000001cbe27836 */ /* 0x000fe20000000000 */
[----:B------:R-:W-:Y:S01]  /*3a00*/  ULDC UR4, c[0x0][0x2d0] ;  /* 0x0000b40000047ab9 */ /* 0x000fe20000000800 */
[----:B------:R-:W-:Y:S01]  /*3a10*/  IMAD.MOV.U32 R189, RZ, RZ, 0x40 ;  /* 0x00000040ffbd7424 */ /* 0x000fe200078e00ff */
[----:B------:R-:W-:Y:S01]  /*3a20*/  ULDC UR6, c[0x0][0x2dc] ;  /* 0x0000b70000067ab9 */ /* 0x000fe20000000800 */
        /* <DEDUP_REMOVED lines=67> */
[----:B------:R1:W5:Y:S04]  /*3e60*/  @!P5 LDG.E R236, desc[UR14][R12.64+0x20] ;  /* 0x0000200e0cecd981 */ /* 0x000368000c1e1900 */
[----:B--2---:R-:W0:Y:S02]  /*3e70*/  LDGDEPBAR ;  /* 0x00000000000079af */ /* 0x004e240000000000 */
.L_x_611:
[----:B------:R-:W0:Y:S01]  /*3e80*/  LDGDEPBAR ;  /* 0x00000000000079af */ /* 0x000e220000000000 */
[C---:B------:R-:W-:Y:S01]  /*3e90*/  IADD3 R150, R192.reuse, R190, RZ ;  /* 0x000000bec0967210 */ /* 0x040fe20007ffe0ff */
[C---:B-----5:R-:W-:Y:S01]  /*3ea0*/  FMUL.FTZ R168, R235.reuse, 1.4426950216293334961 ;  /* 0x3fb8aa3beba87820 */ /* 0x060fe20000410000 */
[-C--:B------:R-:W-:Y:S02]  /*3eb0*/  IADD3 R149, R192, R189.reuse, RZ ;  /* 0x000000bdc0957210 */ /* 0x080fe40007ffe0ff */
[----:B------:R-:W-:Y:S02]  /*3ec0*/  IADD3 R148, R150, R189, RZ ;  /* 0x000000bd96947210 */ /* 0x000fe40007ffe0ff */
[----:B------:R-:W-:Y:S02]  /*3ed0*/  FSETP.NEU.FTZ.AND P0, PT, R235, -INF , PT ;  /* 0xff800000eb00780b */ /* 0x000fe40003f1d000 */
[----:B------:R-:W-:Y:S02]  /*3ee0*/  SHF.L.U32 R169, R238, 0x6, RZ ;  /* 0x00000006eea97819 */ /* 0x000fe400000006ff */
[----:B------:R-:W-:Y:S02]  /*3ef0*/  FSEL R168, R168, RZ, P0 ;  /* 0x000000ffa8a87208 */ /* 0x000fe40000000000 */
[----:B------:R-:W-:Y:S02]  /*3f00*/  ISETP.GE.AND P2, PT, R169, R225, PT ;  /* 0x000000e1a900720c */ /* 0x000fe40003f46270 */
[----:B------:R-:W-:Y:S02]  /*3f10*/  FSETP.NEU.FTZ.AND P0, PT, R236, -INF , PT ;  /* 0xff800000ec00780b */ /* 0x000fe40003f1d000 */
[----:B------:R-:W-:Y:S02]  /*3f20*/  ISETP.LT.AND P2, PT, R224, R240, P2 ;  /* 0x000000f0e000720c */ /* 0x000fe40001741270 */
[----:B------:R-:W-:Y:S01]  /*3f30*/  ISETP.GT.AND P6, PT, R238, R227, PT ;  /* 0x000000e3ee00720c */ /* 0x000fe20003fc4270 */
[----:B------:R-:W-:Y:S04]  /*3f40*/  DEPBAR.LE SB0, 0x0 ;  /* 0x000080000000791a */ /* 0x000fe80000000000 */
[----:B------:R-:W-:Y:S06]  /*3f50*/  BAR.SYNC.DEFER_BLOCKING 0x0 ;  /* 0x0000000000007b1d */ /* 0x000fec0000010000 */
[----:B------:R-:W-:Y:S02]  /*3f60*/  @!P2 IADD3 R169, R226, R169, RZ ;  /* 0x000000a9e2a9a210 */ /* 0x000fe40007ffe0ff */
[----:B------:R-:W-:Y:S02]  /*3f70*/  @!P2 LEA R176, R215, R202, 0x6 ;  /* 0x000000cad7b0a211 */ /* 0x000fe400078e30ff */
[C---:B------:R-:W-:Y:S02]  /*3f80*/  @!P2 VIMNMX R177, R169.reuse, R240, PT ;  /* 0x000000f0a9b1a248 */ /* 0x040fe40003fe0100 */
[----:B------:R-:W-:Y:S02]  /*3f90*/  @!P2 VIADDMNMX R169, R169, 0x8, R240, PT ;  /* 0x00000008a9a9a846 */ /* 0x000fe400038001f0 */
[C---:B------:R-:W-:Y:S02]  /*3fa0*/  @!P2 ISETP.GE.AND P1, PT, R176.reuse, R177, PT ;  /* 0x000000b1b000a20c */ /* 0x040fe40003f26270 */
[C---:B------:R-:W-:Y:S02]  /*3fb0*/  @!P2 IADD3 R172, R176.reuse, 0x1, RZ ;  /* 0x00000001b0aca810 */ /* 0x040fe40007ffe0ff */
[----:B------:R-:W-:Y:S01]  /*3fc0*/  @!P2 IADD3 R184, R176, 0x11, RZ ;  /* 0x00000011b0b8a810 */ /* 0x000fe20007ffe0ff */
[----:B------:R-:W-:Y:S05]  /*3fd0*/  LDSM.16.M88.4 R68, [R192] ;  /* 0x00000000c044783b */ /* 0x000fea0000000200 */
[----:B------:R-:W2:Y:S05]  /*3fe0*/  LDSM.16.M88.4 R72, [R198+UR5+0x12000] ;  /* 0x01200005c648783b */ /* 0x000eaa0008000200 */
[----:B------:R-:W1:Y:S05]  /*3ff0*/  LDSM.16.M88.4 R76, [R198+UR5+0x12800] ;  /* 0x01280005c64c783b */ /* 0x000e6a0008000200 */
[----:B------:R-:W-:Y:S05]  /*4000*/  LDSM.16.M88.4 R80, [R150] ;  /* 0x000000009650783b */ /* 0x000fea0000000200 */
[----:B------:R-:W3:Y:S05]  /*4010*/  LDSM.16.M88.4 R84, [R197] ;  /* 0x00000000c554783b */ /* 0x000eea0000000200 */
[----:B------:R-:W4:Y:S05]  /*4020*/  LDSM.16.M88.4 R88, [R197+0x800] ;  /* 0x00080000c558783b */ /* 0x000f2a0000000200 */
[----:B------:R-:W-:Y:S05]  /*4030*/  LDSM.16.M88.4 R92, [R149] ;  /* 0x00000000955c783b */ /* 0x000fea0000000200 */
[----:B------:R-:W4:Y:S01]  /*4040*/  LDSM.16.M88.4 R96, [R196] ;  /* 0x00000000c460783b */ /* 0x000f220000000200 */
[C---:B--2---:R-:W-:Y:S06]  /*4050*/  HMMA.16816.F32 R4, R68.reuse, R72, RZ ;  /* 0x000000484404723c */ /* 0x044fec00000018ff */
[C---:B------:R-:W-:Y:S01]  /*4060*/  HMMA.16816.F32 R8, R68.reuse, R74, RZ ;  /* 0x0000004a4408723c */ /* 0x040fe200000018ff */
[----:B------:R-:W-:Y:S05]  /*4070*/  LDSM.16.M88.4 R72, [R148] ;  /* 0x000000009448783b */ /* 0x000fea0000000200 */
[C---:B-1----:R-:W-:Y:S06]  /*4080*/  HMMA.16816.F32 R12, R68.reuse, R76, RZ ;  /* 0x0000004c440c723c */ /* 0x042fec00000018ff */
[----:B------:R-:W-:Y:S01]  /*4090*/  HMMA.16816.F32 R16, R68, R78, RZ ;  /* 0x0000004e4410723c */ /* 0x000fe200000018ff */
[----:B------:R-:W1:Y:S05]  /*40a0*/  LDSM.16.M88.4 R68, [R196+0x800] ;  /* 0x00080000c444783b */ /* 0x000e6a0000000200 */
[C---:B---3--:R-:W-:Y:S01]  /*40b0*/  HMMA.16816.F32 R4, R80.reuse, R84, R4 ;  /* 0x000000545004723c */ /* 0x048fe20000001804 */
[----:B------:R-:W2:Y:S05]  /*40c0*/  LDSM.16.M88.4 R76, [R195] ;  /* 0x00000000c34c783b */ /* 0x000eaa0000000200 */
[C---:B------:R-:W-:Y:S01]  /*40d0*/  HMMA.16816.F32 R8, R80.reuse, R86, R8 ;  /* 0x000000565008723c */ /* 0x040fe20000001808 */
[----:B------:R-:W-:Y:S05]  /*40e0*/  LDSM.16.M88.4 R84, [R192+0x2000] ;  /* 0x00200000c054783b */ /* 0x000fea0000000200 */
[C---:B----4-:R-:W-:Y:S06]  /*40f0*/  HMMA.16816.F32 R12, R80.reuse, R88, R12 ;  /* 0x00000058500c723c */ /* 0x050fec000000180c */
[----:B------:R-:W-:Y:S01]  /*4100*/  HMMA.16816.F32 R16, R80, R90, R16 ;  /* 0x0000005a5010723c */ /* 0x000fe20000001810 */
[----:B------:R-:W3:Y:S05]  /*4110*/  LDSM.16.M88.4 R80, [R195+0x800] ;  /* 0x00080000c350783b */ /* 0x000eea0000000200 */
[C---:B------:R-:W-:Y:S01]  /*4120*/  HMMA.16816.F32 R4, R92.reuse, R96, R4 ;  /* 0x000000605c04723c */ /* 0x040fe20000001804 */
[----:B------:R-:W4:Y:S05]  /*4130*/  LDSM.16.M88.4 R88, [R198+UR5+0x14000] ;  /* 0x01400005c658783b */ /* 0x000f2a0008000200 */
[C---:B------:R-:W-:Y:S01]  /*4140*/  HMMA.16816.F32 R8, R92.reuse, R98, R8 ;  /* 0x000000625c08723c */ /* 0x040fe20000001808 */
[----:B------:R-:W-:Y:S05]  /*4150*/  LDSM.16.M88.4 R96, [R197+0x2000] ;  /* 0x00200000c560783b */ /* 0x000fea0000000200 */
[C---:B-1----:R-:W-:Y:S06]  /*4160*/  HMMA.16816.F32 R12, R92.reuse, R68, R12 ;  /* 0x000000445c0c723c */ /* 0x042fec000000180c */
[----:B------:R-:W-:Y:S01]  /*4170*/  HMMA.16816.F32 R16, R92, R70, R16 ;  /* 0x000000465c10723c */ /* 0x000fe20000001810 */
[----:B------:R-:W1:Y:S05]  /*4180*/  LDSM.16.M88.4 R68, [R198+UR5+0x14800] ;  /* 0x01480005c644783b */ /* 0x000e6a0008000200 */
[C---:B--2---:R-:W-:Y:S01]  /*4190*/  HMMA.16816.F32 R4, R72.reuse, R76, R4 ;  /* 0x0000004c4804723c */ /* 0x044fe20000001804 */
[----:B------:R-:W2:Y:S05]  /*41a0*/  LDSM.16.M88.4 R92, [R150+0x2000] ;  /* 0x00200000965c783b */ /* 0x000eaa0000000200 */
[C---:B------:R-:W-:Y:S01]  /*41b0*/  HMMA.16816.F32 R8, R72.reuse, R78, R8 ;  /* 0x0000004e4808723c */ /* 0x040fe20000001808 */
[----:B------:R-:W-:Y:S05]  /*41c0*/  LDSM.16.M88.4 R76, [R149+0x2000] ;  /* 0x00200000954c783b */ /* 0x000fea0000000200 */
[C---:B---3--:R-:W-:Y:S06]  /*41d0*/  HMMA.16816.F32 R12, R72.reuse, R80, R12 ;  /* 0x00000050480c723c */ /* 0x048fec000000180c */
[----:B------:R-:W-:Y:S01]  /*41e0*/  HMMA.16816.F32 R16, R72, R82, R16 ;  /* 0x000000524810723c */ /* 0x000fe20000001810 */
[----:B------:R-:W3:Y:S05]  /*41f0*/  LDSM.16.M88.4 R72, [R197+0x2800] ;  /* 0x00280000c548783b */ /* 0x000eea0000000200 */
[C---:B----4-:R-:W-:Y:S01]  /*4200*/  HMMA.16816.F32 R4, R84.reuse, R88, R4 ;  /* 0x000000585404723c */ /* 0x050fe20000001804 */
[----:B------:R-:W4:Y:S05]  /*4210*/  LDSM.16.M88.4 R80, [R196+0x2000] ;  /* 0x00200000c450783b */ /* 0x000f2a0000000200 */
[C---:B------:R-:W-:Y:S01]  /*4220*/  HMMA.16816.F32 R8, R84.reuse, R90, R8 ;  /* 0x0000005a5408723c */ /* 0x040fe20000001808 */
[----:B------:R-:W-:Y:S05]  /*4230*/  LDSM.16.M88.4 R88, [R195+0x2000] ;  /* 0x00200000c358783b */ /* 0x000fea0000000200 */
[C---:B-1----:R-:W-:Y:S06]  /*4240*/  HMMA.16816.F32 R12, R84.reuse, R68, R12 ;  /* 0x00000044540c723c */ /* 0x042fec000000180c */
[----:B------:R-:W-:Y:S01]  /*4250*/  HMMA.16816.F32 R16, R84, R70, R16 ;  /* 0x000000465410723c */ /* 0x000fe20000001810 */
[----:B------:R-:W1:Y:S05]  /*4260*/  LDSM.16.M88.4 R68, [R196+0x2800] ;  /* 0x00280000c444783b */ /* 0x000e6a0000000200 */
[C---:B--2---:R-:W-:Y:S01]  /*4270*/  HMMA.16816.F32 R4, R92.reuse, R96, R4 ;  /* 0x000000605c04723c */ /* 0x044fe20000001804 */
[----:B------:R-:W2:Y:S05]  /*4280*/  LDSM.16.M88.4 R84, [R148+0x2000] ;  /* 0x002000009454783b */ /* 0x000eaa0000000200 */
[C---:B------:R-:W-:Y:S01]  /*4290*/  HMMA.16816.F32 R8, R92.reuse, R98, R8 ;  /* 0x000000625c08723c */ /* 0x040fe20000001808 */
[----:B------:R-:W-:Y:S05]  /*42a0*/  LDSM.16.M88.4 R96, [R198+UR5+0x16000] ;  /* 0x01600005c660783b */ /* 0x000fea0008000200 */
        /* <DEDUP_REMOVED lines=26> */
[C---:B------:R-:W-:Y:S06]  /*4450*/  HMMA.16816.F32 R8, R76.reuse, R82, R8 ;  /* 0x000000524c08723c */ /* 0x040fec0000001808 */
[C---:B---3--:R-:W-:Y:S06]  /*4460*/  HMMA.16816.F32 R12, R76.reuse, R72, R12 ;  /* 0x000000484c0c723c */ /* 0x048fec000000180c */
[----:B------:R-:W-:Y:S06]  /*4470*/  HMMA.16816.F32 R16, R76, R74, R16 ;  /* 0x0000004a4c10723c */ /* 0x000fec0000001810 */
[C---:B----4-:R-:W-:Y:S06]  /*4480*/  HMMA.16816.F32 R4, R84.reuse, R88, R4 ;  /* 0x000000585404723c */ /* 0x050fec0000001804 */
[C---:B------:R-:W-:Y:S06]  /*4490*/  HMMA.16816.F32 R8, R84.reuse, R90, R8 ;  /* 0x0000005a5408723c */ /* 0x040fec0000001808 */
[C---:B-1----:R-:W-:Y:S06]  /*44a0*/  HMMA.16816.F32 R12, R84.reuse, R68, R12 ;  /* 0x00000044540c723c */ /* 0x042fec000000180c */
[----:B------:R-:W-:Y:S01]  /*44b0*/  HMMA.16816.F32 R16, R84, R70, R16 ;  /* 0x000000465410723c */ /* 0x000fe20000001810 */
[----:B------:R-:W1:Y:S05]  /*44c0*/  LDSM.16.M88.4 R68, [R195+0x4800] ;  /* 0x00480000c344783b */ /* 0x000e6a0000000200 */
[C---:B--2---:R-:W-:Y:S06]  /*44d0*/  HMMA.16816.F32 R4, R92.reuse, R96, R4 ;  /* 0x000000605c04723c */ /* 0x044fec0000001804 */
[C---:B------:R-:W-:Y:S07]  /*44e0*/  HMMA.16816.F32 R8, R92.reuse, R98, R8 ;  /* 0x000000625c08723c */ /* 0x040fee0000001808 */
[----:B------:R-:W-:Y:S04]  /*44f0*/  LEA R99, R200, UR5, 0x1 ;  /* 0x00000005c8637c11 */ /* 0x000fe8000f8e08ff */
[-C--:B------:R-:W-:Y:S02]  /*4500*/  IADD3 R98, R190, R99.reuse, RZ ;  /* 0x00000063be627210 */ /* 0x080fe40007ffe0ff */
[C---:B------:R-:W-:Y:S02]  /*4510*/  IADD3 R97, R189.reuse, R99, RZ ;  /* 0x00000063bd617210 */ /* 0x040fe40007ffe0ff */
[----:B------:R-:W-:Y:S03]  /*4520*/  IADD3 R96, R189, R98, RZ ;  /* 0x00000062bd607210 */ /* 0x000fe60007ffe0ff */
[----:B------:R-:W-:Y:S01]  /*4530*/  FMUL.FTZ R151, R4, UR8 ;  /* 0x0000000804977c20 */ /* 0x000fe20008410000 */
[----:B------:R-:W-:Y:S01]  /*4540*/  FMUL.FTZ R152, R5, UR8 ;  /* 0x0000000805987c20 */ /* 0x000fe20008410000 */
[----:B------:R-:W-:Y:S01]  /*4550*/  FMUL.FTZ R153, R6, UR8 ;  /* 0x0000000806997c20 */ /* 0x000fe20008410000 */
[----:B------:R-:W-:Y:S03]  /*4560*/  FMUL.FTZ R154, R7, UR8 ;  /* 0x00000008079a7c20 */ /* 0x000fe60008410000 */
[----:B------:R-:W2:Y:S01]  /*4570*/  MUFU.TANH R151, R151 ;  /* 0x0000009700977308 */ /* 0x000ea20000002400 */
[----:B------:R-:W-:Y:S01]  /*4580*/  FMUL.FTZ R155, R8, UR8 ;  /* 0x00000008089b7c20 */ /* 0x000fe20008410000 */
[----:B------:R-:W-:Y:S01]  /*4590*/  FMUL.FTZ R156, R9, UR8 ;  /* 0x00000008099c7c20 */ /* 0x000fe20008410000 */
[----:B------:R-:W-:Y:S01]  /*45a0*/  FMUL.FTZ R157, R10, UR8 ;  /* 0x000000080a9d7c20 */ /* 0x000fe20008410000 */
[----:B------:R-:W-:Y:S01]  /*45b0*/  FMUL.FTZ R158, R11, UR8 ;  /* 0x000000080b9e7c20 */ /* 0x000fe20008410000 */
[C---:B-1----:R-:W-:Y:S05]  /*45c0*/  HMMA.16816.F32 R12, R92.reuse, R68, R12 ;  /* 0x000000445c0c723c */ /* 0x042fea000000180c */
[----:B------:R-:W1:Y:S01]  /*45d0*/  MUFU.TANH R152, R152 ;  /* 0x0000009800987308 */ /* 0x000e620000002400 */
[----:B------:R-:W-:Y:S09]  /*45e0*/  HMMA.16816.F32 R16, R92, R70, R16 ;  /* 0x000000465c10723c */ /* 0x000ff20000001810 */
[----:B------:R-:W3:Y:S02]  /*45f0*/  MUFU.TANH R153, R153 ;  /* 0x0000009900997308 */ /* 0x000ee40000002400 */
[----:B--2---:R-:W-:Y:S02]  /*4600*/  MOV R167, R151 ;  /* 0x0000009700a77202 */ /* 0x004fe40000000f00 */
[C---:B------:R-:W-:Y:S02]  /*4610*/  @!P2 FSEL R167, R151.reuse, -INF , !P1 ;  /* 0xff80000097a7a808 */ /* 0x040fe40004800000 */
[----:B------:R-:W-:Y:S01]  /*4620*/  @!P2 ISETP.GE.AND P1, PT, R172, R177, PT ;  /* 0x000000b1ac00a20c */ /* 0x000fe20003f26270 */
[----:B------:R-:W-:Y:S03]  /*4630*/  FFMA.FTZ R151, -R151, R151, 1 ;  /* 0x3f80000097977423 */ /* 0x000fe60000010197 */
[----:B------:R-:W2:Y:S01]  /*4640*/  MUFU.TANH R154, R154 ;  /* 0x0000009a009a7308 */ /* 0x000ea20000002400 */
[--C-:B------:R-:W-:Y:S01]  /*4650*/  FFMA.FTZ R183, R167, UR7, -R168.reuse ;  /* 0x00000007a7b77c23 */ /* 0x100fe200080108a8 */
[----:B-1----:R-:W-:Y:S01]  /*4660*/  MOV R171, R152 ;  /* 0x0000009800ab7202 */ /* 0x002fe20000000f00 */
[----:B------:R-:W-:Y:S01]  /*4670*/  FMUL.FTZ R167, R236, 1.4426950216293334961 ;  /* 0x3fb8aa3beca77820 */ /* 0x000fe20000410000 */
[----:B------:R-:W-:Y:S01]  /*4680*/  @!P2 FSEL R171, R152, -INF , !P1 ;  /* 0xff80000098aba808 */ /* 0x000fe20004800000 */
[----:B------:R-:W-:Y:S01]  /*4690*/  FMUL.FTZ R159, R12, UR8 ;  /* 0x000000080c9f7c20 */ /* 0x000fe20008410000 */
[----:B------:R-:W-:Y:S01]  /*46a0*/  @!P2 ISETP.GE.AND P1, PT, R176, R169, PT ;  /* 0x000000a9b000a20c */ /* 0x000fe20003f26270 */
[----:B------:R-:W-:Y:S03]  /*46b0*/  FMUL.FTZ R160, R13, UR8 ;  /* 0x000000080da07c20 */ /* 0x000fe60008410000 */
[----:B------:R-:W1:Y:S01]  /*46c0*/  MUFU.TANH R155, R155 ;  /* 0x0000009b009b7308 */ /* 0x000e620000002400 */
[----:B---3--:R-:W-:Y:S01]  /*46d0*/  MOV R170, R153 ;  /* 0x0000009900aa7202 */ /* 0x008fe20000000f00 */
[--C-:B------:R-:W-:Y:S01]  /*46e0*/  FFMA.FTZ R182, R171, UR7, -R168.reuse ;  /* 0x00000007abb67c23 */ /* 0x100fe200080108a8 */
[----:B------:R-:W-:Y:S01]  /*46f0*/  FSEL R167, R167, RZ, P0 ;  /* 0x000000ffa7a77208 */ /* 0x000fe20000000000 */
[----:B------:R-:W-:Y:S01]  /*4700*/  FMUL.FTZ R161, R14, UR8 ;  /* 0x000000080ea17c20 */ /* 0x000fe20008410000 */
[----:B------:R-:W-:Y:S01]  /*4710*/  @!P2 FSEL R170, R153, -INF , !P1 ;  /* 0xff80000099aaa808 */ /* 0x000fe20004800000 */
[----:B------:R-:W-:Y:S01]  /*4720*/  FMUL.FTZ R162, R15, UR8 ;  /* 0x000000080fa27c20 */ /* 0x000fe20008410000 */
[----:B------:R-:W-:Y:S03]  /*4730*/  @!P2 ISETP.GE.AND P0, PT, R172, R169, PT ;  /* 0x000000a9ac00a20c */ /* 0x000fe60003f06270 */
[----:B------:R-:W3:Y:S01]  /*4740*/  MUFU.TANH R156, R156 ;  /* 0x0000009c009c7308 */ /* 0x000ee20000002400 */
[----:B--2---:R-:W-:Y:S01]  /*4750*/  MOV R172, R154 ;  /* 0x0000009a00ac7202 */ /* 0x004fe20000000f00 */
[--C-:B------:R-:W-:Y:S01]  /*4760*/  FFMA.FTZ R175, R170, UR7, -R167.reuse ;  /* 0x00000007aaaf7c23 */ /* 0x100fe200080108a7 */
[----:B------:R-:W-:Y:S01]  /*4770*/  @!P2 FSEL R172, R154, -INF , !P0 ;  /* 0xff8000009aaca808 */ /* 0x000fe20004000000 */
[----:B------:R-:W-:Y:S01]  /*4780*/  FMUL.FTZ R163, R16, UR8 ;  /* 0x0000000810a37c20 */ /* 0x000fe20008410000 */
[----:B------:R-:W-:Y:S01]  /*4790*/  @!P2 IADD3 R170, R176, 0x8, RZ ;  /* 0x00000008b0aaa810 */ /* 0x000fe20007ffe0ff */
[----:B------:R-:W-:Y:S01]  /*47a0*/  FMUL.FTZ R164, R17, UR8 ;  /* 0x0000000811a47c20 */ /* 0x000fe20008410000 */
[----:B------:R-:W-:Y:S03]  /*47b0*/  FMUL.FTZ R165, R18, UR8 ;  /* 0x0000000812a57c20 */ /* 0x000fe60008410000 */
[----:B------:R-:W2:Y:S01]  /*47c0*/  MUFU.TANH R157, R157 ;  /* 0x0000009d009d7308 */ /* 0x000ea20000002400 */
[--C-:B------:R-:W-:Y:S01]  /*47d0*/  FFMA.FTZ R174, R172, UR7, -R167.reuse ;  /* 0x00000007acae7c23 */ /* 0x100fe200080108a7 */
[----:B------:R-:W-:Y:S01]  /*47e0*/  @!P2 ISETP.GE.AND P0, PT, R170, R177, PT ;  /* 0x000000b1aa00a20c */ /* 0x000fe20003f06270 */
[----:B------:R-:W-:Y:S01]  /*47f0*/  FMUL.FTZ R166, R19, UR8 ;  /* 0x0000000813a67c20 */ /* 0x000fe20008410000 */
[----:B------:R-:W-:Y:S01]  /*4800*/  @!P2 IADD3 R172, R176, 0x9, RZ ;  /* 0x00000009b0aca810 */ /* 0x000fe20007ffe0ff */
[----:B------:R-:W-:Y:S01]  /*4810*/  FFMA.FTZ R152, -R152, R152, 1 ;  /* 0x3f80000098987423 */ /* 0x000fe20000010198 */
[----:B-1----:R-:W-:Y:S01]  /*4820*/  MOV R173, R155 ;  /* 0x0000009b00ad7202 */ /* 0x002fe20000000f00 */
[----:B------:R-:W-:Y:S01]  /*4830*/  FMUL.FTZ R151, R151, UR8 ;  /* 0x0000000897977c20 */ /* 0x000fe20008410000 */
[C---:B------:R-:W-:Y:S02]  /*4840*/  @!P2 FSEL R173, R155.reuse, -INF , !P0 ;  /* 0xff8000009bada808 */ /* 0x040fe40004000000 */
[----:B------:R-:W1:Y:S01]  /*4850*/  MUFU.TANH R158, R158 ;  /* 0x0000009e009e7308 */ /* 0x000e620000002400 */
[----:B------:R-:W-:Y:S01]  /*4860*/  @!P2 ISETP.GE.AND P0, PT, R172, R177, PT ;  /* 0x000000b1ac00a20c */ /* 0x000fe20003f06270 */
[----:B------:R-:W-:Y:S01]  /*4870*/  FFMA.FTZ R155, -R155, R155, 1 ;  /* 0x3f8000009b9b7423 */ /* 0x000fe2000001019b */
[-C--:B---3--:R-:W-:Y:S01]  /*4880*/  MOV R171, R156.reuse ;  /* 0x0000009c00ab7202 */ /* 0x088fe20000000f00 */
[--C-:B------:R-:W-:Y:S01]  /*4890*/  FFMA.FTZ R181, R173, UR7, -R168.reuse ;  /* 0x00000007adb57c23 */ /* 0x100fe200080108a8 */
[C---:B------:R-:W-:Y:S01]  /*48a0*/  @!P2 FSEL R171, R156.reuse, -INF , !P0 ;  /* 0xff8000009caba808 */ /* 0x040fe20004000000 */
[----:B------:R-:W-:Y:S01]  /*48b0*/  FFMA.FTZ R156, -R156, R156, 1 ;  /* 0x3f8000009c9c7423 */ /* 0x000fe2000001019c */
[----:B------:R-:W-:Y:S03]  /*48c0*/  @!P2 ISETP.GE.AND P0, PT, R170, R169, PT ;  /* 0x000000a9aa00a20c */ /* 0x000fe60003f06270 */
[----:B------:R-:W3:Y:S01]  /*48d0*/  MUFU.TANH R159, R159 ;  /* 0x0000009f009f7308 */ /* 0x000ee20000002400 */
[----:B--2---:R-:W-:Y:S01]  /*48e0*/  MOV R170, R157 ;  /* 0x0000009d00aa7202 */ /* 0x004fe20000000f00 */
[--C-:B------:R-:W-:Y:S01]  /*48f0*/  FFMA.FTZ R180, R171, UR7, -R168.reuse ;  /* 0x00000007abb47c23 */ /* 0x100fe200080108a8 */
[----:B------:R-:W-:Y:S01]  /*4900*/  @!P2 FSEL R170, R157, -INF , !P0 ;  /* 0xff8000009daaa808 */ /* 0x000fe20004000000 */
[----:B------:R-:W-:Y:S01]  /*4910*/  FMUL.FTZ R152, R152, UR8 ;  /* 0x0000000898987c20 */ /* 0x000fe20008410000 */
[----:B------:R-:W-:Y:S01]  /*4920*/  @!P2 ISETP.GE.AND P0, PT, R172, R169, PT ;  /* 0x000000a9ac00a20c */ /* 0x000fe20003f06270 */
[----:B------:R-:W-:Y:S01]  /*4930*/  FMUL.FTZ R155, R155, UR8 ;  /* 0x000000089b9b7c20 */ /* 0x000fe20008410000 */
[----:B------:R-:W-:Y:S03]  /*4940*/  FMUL.FTZ R156, R156, UR8 ;  /* 0x000000089c9c7c20 */ /* 0x000fe60008410000 */
[----:B------:R-:W2:Y:S01]  /*4950*/  MUFU.TANH R160, R160 ;  /* 0x000000a000a07308 */ /* 0x000ea20000002400 */
[--C-:B------:R-:W-:Y:S01]  /*4960*/  FFMA.FTZ R173, R170, UR7, -R167.reuse ;  /* 0x00000007aaad7c23 */ /* 0x100fe200080108a7 */
[----:B------:R-:W-:Y:S01]  /*4970*/  @!P2 IADD3 R170, R176, 0x10, RZ ;  /* 0x00000010b0aaa810 */ /* 0x000fe20007ffe0ff */
[----:B------:R-:W-:Y:S01]  /*4980*/  FFMA.FTZ R153, -R153, R153, 1 ;  /* 0x3f80000099997423 */ /* 0x000fe20000010199 */
[----:B-1----:R-:W-:Y:S01]  /*4990*/  MOV R178, R158 ;  /* 0x0000009e00b27202 */ /* 0x002fe20000000f00 */
[----:B------:R-:W-:Y:S01]  /*49a0*/  FFMA.FTZ R154, -R154, R154, 1 ;  /* 0x3f8000009a9a7423 */ /* 0x000fe2000001019a */
[----:B------:R-:W-:Y:S01]  /*49b0*/  @!P2 FSEL R178, R158, -INF , !P0 ;  /* 0xff8000009eb2a808 */ /* 0x000fe20004000000 */
[----:B------:R-:W-:Y:S03]  /*49c0*/  FMUL.FTZ R153, R153, UR8 ;  /* 0x0000000899997c20 */ /* 0x000fe60008410000 */
[----:B------:R-:W1:Y:S01]  /*49d0*/  MUFU.TANH R161, R161 ;  /* 0x000000a100a17308 */ /* 0x000e620000002400 */
[----:B------:R-:W-:Y:S01]  /*49e0*/  @!P2 ISETP.GE.AND P0, PT, R170, R177, PT ;  /* 0x000000b1aa00a20c */ /* 0x000fe20003f06270 */
[----:B------:R-:W-:Y:S01]  /*49f0*/  FMUL.FTZ R154, R154, UR8 ;  /* 0x000000089a9a7c20 */ /* 0x000fe20008410000 */
[-C--:B---3--:R-:W-:Y:S01]  /*4a00*/  MOV R185, R159.reuse ;  /* 0x0000009f00b97202 */ /* 0x088fe20000000f00 */
[--C-:B------:R-:W-:Y:S01]  /*4a10*/  FFMA.FTZ R172, R178, UR7, -R167.reuse ;  /* 0x00000007b2ac7c23 */ /* 0x100fe200080108a7 */
[C---:B------:R-:W-:Y:S01]  /*4a20*/  @!P2 FSEL R185, R159.reuse, -INF , !P0 ;  /* 0xff8000009fb9a808 */ /* 0x040fe20004000000 */
[----:B------:R-:W-:Y:S01]  /*4a30*/  FFMA.FTZ R159, -R159, R159, 1 ;  /* 0x3f8000009f9f7423 */ /* 0x000fe2000001019f */
[----:B------:R-:W-:Y:S03]  /*4a40*/  @!P2 ISETP.GE.AND P0, PT, R184, R177, PT ;  /* 0x000000b1b800a20c */ /* 0x000fe60003f06270 */
[----:B------:R-:W3:Y:S01]  /*4a50*/  MUFU.TANH R162, R162 ;  /* 0x000000a200a27308 */ /* 0x000ee20000002400 */
[-C--:B--2---:R-:W-:Y:S01]  /*4a60*/  MOV R171, R160.reuse ;  /* 0x000000a000ab7202 */ /* 0x084fe20000000f00 */
[--C-:B------:R-:W-:Y:S01]  /*4a70*/  FFMA.FTZ R179, R185, UR7, -R168.reuse ;  /* 0x00000007b9b37c23 */ /* 0x100fe200080108a8 */
[C---:B------:R-:W-:Y:S01]  /*4a80*/  @!P2 FSEL R171, R160.reuse, -INF , !P0 ;  /* 0xff800000a0aba808 */ /* 0x040fe20004000000 */
[----:B------:R-:W-:Y:S01]  /*4a90*/  FFMA.FTZ R160, -R160, R160, 1 ;  /* 0x3f800000a0a07423 */ /* 0x000fe200000101a0 */
[----:B------:R-:W-:Y:S01]  /*4aa0*/  @!P2 ISETP.GE.AND P0, PT, R170, R169, PT ;  /* 0x000000a9aa00a20c */ /* 0x000fe20003f06270 */
[----:B------:R-:W-:Y:S01]  /*4ab0*/  FMUL.FTZ R159, R159, UR8 ;  /* 0x000000089f9f7c20 */ /* 0x000fe20008410000 */
[----:B------:R-:W-:Y:S03]  /*4ac0*/  FFMA.FTZ R157, -R157, R157, 1 ;  /* 0x3f8000009d9d7423 */ /* 0x000fe6000001019d */
[----:B------:R-:W2:Y:S01]  /*4ad0*/  MUFU.TANH R163, R163 ;  /* 0x000000a300a37308 */ /* 0x000ea20000002400 */
[----:B-1----:R-:W-:Y:S01]  /*4ae0*/  MOV R170, R161 ;  /* 0x000000a100aa7202 */ /* 0x002fe20000000f00 */
[--C-:B------:R-:W-:Y:S01]  /*4af0*/  FFMA.FTZ R178, R171, UR7, -R168.reuse ;  /* 0x00000007abb27c23 */ /* 0x100fe200080108a8 */
[C---:B------:R-:W-:Y:S01]  /*4b00*/  @!P2 FSEL R170, R161.reuse, -INF , !P0 ;  /* 0xff800000a1aaa808 */ /* 0x040fe20004000000 */
[----:B------:R-:W-:Y:S01]  /*4b10*/  FMUL.FTZ R160, R160, UR8 ;  /* 0x00000008a0a07c20 */ /* 0x000fe20008410000 */
[----:B------:R-:W-:Y:S01]  /*4b20*/  @!P2 ISETP.GE.AND P0, PT, R184, R169, PT ;  /* 0x000000a9b800a20c */ /* 0x000fe20003f06270 */
[----:B------:R-:W-:Y:S01]  /*4b30*/  FFMA.FTZ R158, -R158, R158, 1 ;  /* 0x3f8000009e9e7423 */ /* 0x000fe2000001019e */
[----:B------:R-:W-:Y:S03]  /*4b40*/  @!P2 IADD3 R184, R176, 0x18, RZ ;  /* 0x00000018b0b8a810 */ /* 0x000fe60007ffe0ff */
[----:B------:R-:W1:Y:S01]  /*4b50*/  MUFU.TANH R164, R164 ;  /* 0x000000a400a47308 */ /* 0x000e620000002400 */
[-C--:B---3--:R-:W-:Y:S01]  /*4b60*/  MOV R186, R162.reuse ;  /* 0x000000a200ba7202 */ /* 0x088fe20000000f00 */
[--C-:B------:R-:W-:Y:S01]  /*4b70*/  FFMA.FTZ R171, R170, UR7, -R167.reuse ;  /* 0x00000007aaab7c23 */ /* 0x100fe200080108a7 */
[----:B------:R-:W-:Y:S01]  /*4b80*/  @!P2 FSEL R186, R162, -INF , !P0 ;  /* 0xff800000a2baa808 */ /* 0x000fe20004000000 */
[----:B------:R-:W-:Y:S01]  /*4b90*/  FFMA.FTZ R161, -R161, R161, 1 ;  /* 0x3f800000a1a17423 */ /* 0x000fe200000101a1 */
[----:B------:R-:W-:Y:S01]  /*4ba0*/  @!P2 ISETP.GE.AND P0, PT, R184, R177, PT ;  /* 0x000000b1b800a20c */ /* 0x000fe20003f06270 */
[----:B------:R-:W-:Y:S01]  /*4bb0*/  FFMA.FTZ R162, -R162, R162, 1 ;  /* 0x3f800000a2a27423 */ /* 0x000fe200000101a2 */
[----:B------:R-:W-:Y:S03]  /*4bc0*/  @!P2 IADD3 R176, R176, 0x19, RZ ;  /* 0x00000019b0b0a810 */ /* 0x000fe60007ffe0ff */
[----:B------:R-:W3:Y:S01]  /*4bd0*/  MUFU.TANH R165, R165 ;  /* 0x000000a500a57308 */ /* 0x000ee20000002400 */
[-C--:B--2---:R-:W-:Y:S01]  /*4be0*/  MOV R185, R163.reuse ;  /* 0x000000a300b97202 */ /* 0x084fe20000000f00 */
[--C-:B------:R-:W-:Y:S01]  /*4bf0*/  FFMA.FTZ R170, R186, UR7, -R167.reuse ;  /* 0x00000007baaa7c23 */ /* 0x100fe200080108a7 */
[C---:B------:R-:W-:Y:S01]  /*4c00*/  @!P2 FSEL R185, R163.reuse, -INF , !P0 ;  /* 0xff800000a3b9a808 */ /* 0x040fe20004000000 */
[----:B------:R-:W-:Y:S01]  /*4c10*/  FFMA.FTZ R163, -R163, R163, 1 ;  /* 0x3f800000a3a37423 */ /* 0x000fe200000101a3 */
[----:B------:R-:W-:Y:S01]  /*4c20*/  @!P2 ISETP.GE.AND P0, PT, R176, R177, PT ;  /* 0x000000b1b000a20c */ /* 0x000fe20003f06270 */
[----:B------:R-:W-:Y:S01]  /*4c30*/  FMUL.FTZ R157, R157, UR8 ;  /* 0x000000089d9d7c20 */ /* 0x000fe20008410000 */
[-C--:B------:R-:W-:Y:S03]  /*4c40*/  @!P2 ISETP.GE.AND P1, PT, R184, R169.reuse, PT ;  /* 0x000000a9b800a20c */ /* 0x080fe60003f26270 */
[----:B------:R-:W2:Y:S01]  /*4c50*/  MUFU.TANH R166, R166 ;  /* 0x000000a600a67308 */ /* 0x000ea20000002400 */
[-C--:B-1----:R-:W-:Y:S01]  /*4c60*/  MOV R187, R164.reuse ;  /* 0x000000a400bb7202 */ /* 0x082fe20000000f00 */
[--C-:B------:R-:W-:Y:S01]  /*4c70*/  FFMA.FTZ R177, R185, UR7, -R168.reuse ;  /* 0x00000007b9b17c23 */ /* 0x100fe200080108a8 */
[C---:B------:R-:W-:Y:S01]  /*4c80*/  @!P2 FSEL R187, R164.reuse, -INF , !P0 ;  /* 0xff800000a4bba808 */ /* 0x040fe20004000000 */
[----:B------:R-:W-:Y:S01]  /*4c90*/  FFMA.FTZ R164, -R164, R164, 1 ;  /* 0x3f800000a4a47423 */ /* 0x000fe200000101a4 */
[----:B------:R-:W-:Y:S01]  /*4ca0*/  @!P2 ISETP.GE.AND P0, PT, R176, R169, PT ;  /* 0x000000a9b000a20c */ /* 0x000fe20003f06270 */
[----:B------:R-:W-:Y:S01]  /*4cb0*/  FMUL.FTZ R163, R163, UR8 ;  /* 0x00000008a3a37c20 */ /* 0x000fe20008410000 */
[----:B------:R-:W-:Y:S01]  /*4cc0*/  FMUL.FTZ R158, R158, UR8 ;  /* 0x000000089e9e7c20 */ /* 0x000fe20008410000 */
[----:B------:R-:W-:Y:S01]  /*4cd0*/  FFMA.FTZ R168, R187, UR7, -R168 ;  /* 0x00000007bba87c23 */ /* 0x000fe200080108a8 */
[-C--:B---3--:R-:W-:Y:S01]  /*4ce0*/  MOV R184, R165.reuse ;  /* 0x000000a500b87202 */ /* 0x088fe20000000f00 */
[----:B------:R-:W-:Y:S01]  /*4cf0*/  MUFU.EX2 R175, R175 ;  /* 0x000000af00af7308 */ /* 0x000fe20000000800 */
[C---:B------:R-:W-:Y:S01]  /*4d00*/  @!P2 FSEL R184, R165.reuse, -INF , !P1 ;  /* 0xff800000a5b8a808 */ /* 0x040fe20004800000 */
[----:B------:R-:W-:Y:S01]  /*4d10*/  FMUL.FTZ R164, R164, UR8 ;  /* 0x00000008a4a47c20 */ /* 0x000fe20008410000 */
[----:B------:R-:W-:Y:S01]  /*4d20*/  FFMA.FTZ R165, -R165, R165, 1 ;  /* 0x3f800000a5a57423 */ /* 0x000fe200000101a5 */
[----:B------:R-:W-:Y:S01]  /*4d30*/  FMUL.FTZ R161, R161, UR8 ;  /* 0x00000008a1a17c20 */ /* 0x000fe20008410000 */
[----:B------:R-:W-:Y:S01]  /*4d40*/  FMUL.FTZ R162, R162, UR8 ;  /* 0x00000008a2a27c20 */ /* 0x000fe20008410000 */
[--C-:B------:R-:W-:Y:S01]  /*4d50*/  FFMA.FTZ R169, R184, UR7, -R167.reuse ;  /* 0x00000007b8a97c23 */ /* 0x100fe200080108a7 */
[-C--:B--2---:R-:W-:Y:S03]  /*4d60*/  MOV R186, R166.reuse ;  /* 0x000000a600ba7202 */ /* 0x084fe60000000f00 */
[----:B------:R-:W1:Y:S01]  /*4d70*/  MUFU.EX2 R174, R174 ;  /* 0x000000ae00ae7308 */ /* 0x000e620000000800 */
[C---:B------:R-:W-:Y:S01]  /*4d80*/  @!P2 FSEL R186, R166.reuse, -INF , !P0 ;  /* 0xff800000a6baa808 */ /* 0x040fe20004000000 */
[----:B------:R-:W-:Y:S01]  /*4d90*/  FFMA.FTZ R166, -R166, R166, 1 ;  /* 0x3f800000a6a67423 */ /* 0x000fe200000101a6 */
[----:B------:R-:W-:Y:S03]  /*4da0*/  FMUL.FTZ R165, R165, UR8 ;  /* 0x00000008a5a57c20 */ /* 0x000fe60008410000 */
[----:B------:R-:W-:Y:S01]  /*4db0*/  FFMA.FTZ R167, R186, UR7, -R167 ;  /* 0x00000007baa77c23 */ /* 0x000fe200080108a7 */
[----:B------:R-:W-:Y:S03]  /*4dc0*/  FMUL.FTZ R166, R166, UR8 ;  /* 0x00000008a6a67c20 */ /* 0x000fe60008410000 */
[----:B------:R-:W-:Y:S10]  /*4dd0*/  MUFU.EX2 R183, R183 ;  /* 0x000000b700b77308 */ /* 0x000ff40000000800 */
[----:B------:R-:W2:Y:S01]  /*4de0*/  MUFU.EX2 R182, R182 ;  /* 0x000000b600b67308 */ /* 0x000ea20000000800 */
[----:B-1----:R-:W-:Y:S05]  /*4df0*/  F2FP.F16.F32.PACK_AB R184, R174, R175 ;  /* 0x000000afaeb8723e */ /* 0x002fea00000000ff */
[----:B------:R1:W-:Y:S04]  /*4e00*/  STS [R219+0x20400], R184 ;  /* 0x020400b8db007388 */ /* 0x0003e80000000800 */
[----:B------:R-:W-:Y:S10]  /*4e10*/  MUFU.EX2 R176, R168 ;  /* 0x000000a800b07308 */ /* 0x000ff40000000800 */
[----:B------:R-:W-:Y:S01]  /*4e20*/  MUFU.EX2 R181, R181 ;  /* 0x000000b500b57308 */ /* 0x000fe20000000800 */
[----:B--2---:R-:W-:Y:S05]  /*4e30*/  F2FP.F16.F32.PACK_AB R252, R182, R183 ;  /* 0x000000b7b6fc723e */ /* 0x004fea00000000ff */
[----:B------:R-:W-:Y:S04]  /*4e40*/  STS [R219+0x20000], R252 ;  /* 0x020000fcdb007388 */ /* 0x000fe80000000800 */
[----:B------:R-:W2:Y:S01]  /*4e50*/  MUFU.EX2 R180, R180 ;  /* 0x000000b400b47308 */ /* 0x000ea20000000800 */
[----:B-1----:R-:W-:Y:S09]  /*4e60*/  IADD3 R184, P0, R233, R230, RZ ;  /* 0x000000e6e9b87210 */ /* 0x002ff20007f1e0ff */
[----:B------:R-:W-:Y:S10]  /*4e70*/  MUFU.EX2 R173, R173 ;  /* 0x000000ad00ad7308 */ /* 0x000ff40000000800 */
[----:B------:R-:W1:Y:S01]  /*4e80*/  MUFU.EX2 R172, R172 ;  /* 0x000000ac00ac7308 */ /* 0x000e620000000800 */
[----:B--2---:R-:W-:Y:S05]  /*4e90*/  F2FP.F16.F32.PACK_AB R185, R180, R181 ;  /* 0x000000b5b4b9723e */ /* 0x004fea00000000ff */
[----:B------:R2:W-:Y:S04]  /*4ea0*/  STS [R222+0x20000], R185 ;  /* 0x020000b9de007388 */ /* 0x0005e80000000800 */
[----:B------:R1:W-:Y:S10]  /*4eb0*/  MUFU.EX2 R168, R167 ;  /* 0x000000a700a87308 */ /* 0x0003f40000000800 */
[----:B------:R-:W-:Y:S10]  /*4ec0*/  MUFU.EX2 R179, R179 ;  /* 0x000000b300b37308 */ /* 0x000ff40000000800 */
[----:B------:R-:W3:Y:S01]  /*4ed0*/  MUFU.EX2 R178, R178 ;  /* 0x000000b200b27308 */ /* 0x000ee20000000800 */
[----:B-1----:R-:W-:Y:S05]  /*4ee0*/  F2FP.F16.F32.PACK_AB R167, R172, R173 ;  /* 0x000000adaca7723e */ /* 0x002fea00000000ff */
[----:B------:R1:W-:Y:S01]  /*4ef0*/  STS [R222+0x20400], R167 ;  /* 0x020400a7de007388 */ /* 0x0003e20000000800 */
[----:B--2---:R-:W-:Y:S03]  /*4f00*/  IADD3.X R185, R216, R229, RZ, P0, !PT ;  /* 0x000000e5d8b97210 */ /* 0x004fe600007fe4ff */
[----:B------:R-:W-:Y:S10]  /*4f10*/  MUFU.EX2 R171, R171 ;  /* 0x000000ab00ab7308 */ /* 0x000ff40000000800 */
[----:B------:R-:W2:Y:S01]  /*4f20*/  MUFU.EX2 R170, R170 ;  /* 0x000000aa00aa7308 */ /* 0x000ea20000000800 */
[----:B---3--:R-:W-:Y:S05]  /*4f30*/  F2FP.F16.F32.PACK_AB R250, R178, R179 ;  /* 0x000000b3b2fa723e */ /* 0x008fea00000000ff */
[----:B------:R-:W-:Y:S04]  /*4f40*/  STS [R221+0x20000], R250 ;  /* 0x020000fadd007388 */ /* 0x000fe80000000800 */
[----:B------:R-:W3:Y:S01]  /*4f50*/  MUFU.EX2 R177, R177 ;  /* 0x000000b100b17308 */ /* 0x000ee20000000800 */
[----:B-1----:R-:W4:Y:S09]  /*4f60*/  LDG.E R167, desc[UR14][R184.64] ;  /* 0x0000000eb8a77981 */ /* 0x002f32000c1e1900 */
[----:B------:R-:W1:Y:S01]  /*4f70*/  MUFU.EX2 R169, R169 ;  /* 0x000000a900a97308 */ /* 0x000e620000000800 */
[----:B--2---:R-:W-:Y:S05]  /*4f80*/  F2FP.F16.F32.PACK_AB R186, R170, R171 ;  /* 0x000000abaaba723e */ /* 0x004fea00000000ff */
[----:B------:R-:W-:Y:S01]  /*4f90*/  STS [R221+0x20400], R186 ;  /* 0x020400badd007388 */ /* 0x000fe20000000800 */
[----:B---3--:R-:W-:Y:S05]  /*4fa0*/  F2FP.F16.F32.PACK_AB R201, R176, R177 ;  /* 0x000000b1b0c9723e */ /* 0x008fea00000000ff */
[----:B------:R-:W-:Y:S01]  /*4fb0*/  STS [R228+0x20000], R201 ;  /* 0x020000c9e4007388 */ /* 0x000fe20000000800 */
[----:B-1----:R-:W-:Y:S05]  /*4fc0*/  F2FP.F16.F32.PACK_AB R187, R168, R169 ;  /* 0x000000a9a8bb723e */ /* 0x002fea00000000ff */
[----:B------:R-:W-:Y:S05]  /*4fd0*/  STS [R228+0x20400], R187 ;  /* 0x020400bbe4007388 */ /* 0x000fea0000000800 */
[----:B------:R-:W-:Y:S05]  /*4fe0*/  LDSM.16.M88.4 R68, [R99+0xc000] ;  /* 0x00c000006344783b */ /* 0x000fea0000000200 */
[----:B------:R-:W1:Y:S05]  /*4ff0*/  LDSM.16.M88.4 R72, [R198+UR5+0x18000] ;  /* 0x01800005c648783b */ /* 0x000e6a0008000200 */
[----:B------:R-:W2:Y:S05]  /*5000*/  LDSM.16.M88.4 R76, [R198+UR5+0x18800] ;  /* 0x01880005c64c783b */ /* 0x000eaa0008000200 */
[----:B------:R-:W-:Y:S05]  /*5010*/  LDSM.16.M88.4 R80, [R98+0xc000] ;  /* 0x00c000006250783b */ /* 0x000fea0000000200 */
[----:B------:R-:W3:Y:S05]  /*5020*/  LDSM.16.M88.4 R84, [R197+0x6000] ;  /* 0x00600000c554783b */ /* 0x000eea0000000200 */
[----:B------:R-:W3:Y:S05]  /*5030*/  LDSM.16.M88.4 R88, [R197+0x6800] ;  /* 0x00680000c558783b */ /* 0x000eea0000000200 */
[----:B------:R4:W4:Y:S05]  /*5040*/  LDG.E R184, desc[UR14][R184.64+0x20] ;  /* 0x0000200eb8b87981 */ /* 0x00092a000c1e1900 */
[----:B------:R-:W-:Y:S01]  /*5050*/  LDSM.16.M88.4 R92, [R196+0x6000] ;  /* 0x00600000c45c783b */ /* 0x000fe20000000200 */
[C---:B-1----:R-:W-:Y:S06]  /*5060*/  HMMA.16816.F32 R4, R68.reuse, R72, RZ ;  /* 0x000000484404723c */ /* 0x042fec00000018ff */
[C---:B------:R-:W-:Y:S01]  /*5070*/  HMMA.16816.F32 R8, R68.reuse, R74, RZ ;  /* 0x0000004a4408723c */ /* 0x040fe200000018ff */
[----:B------:R-:W1:Y:S05]  /*5080*/  LDSM.16.M88.4 R72, [R97+0xc000] ;  /* 0x00c000006148783b */ /* 0x000e6a0000000200 */
[C---:B--2---:R-:W-:Y:S06]  /*5090*/  HMMA.16816.F32 R12, R68.reuse, R76, RZ ;  /* 0x0000004c440c723c */ /* 0x044fec00000018ff */
[----:B------:R-:W-:Y:S01]  /*50a0*/  HMMA.16816.F32 R16, R68, R78, RZ ;  /* 0x0000004e4410723c */ /* 0x000fe200000018ff */
[----:B------:R-:W2:Y:S05]  /*50b0*/  LDSM.16.M88.4 R68, [R196+0x6800] ;  /* 0x00680000c444783b */ /* 0x000eaa0000000200 */
[C---:B---3--:R-:W-:Y:S01]  /*50c0*/  HMMA.16816.F32 R4, R80.reuse, R84, R4 ;  /* 0x000000545004723c */ /* 0x048fe20000001804 */
[----:B------:R-:W-:Y:S05]  /*50d0*/  LDSM.16.M88.4 R76, [R96+0xc000] ;  /* 0x00c00000604c783b */ /* 0x000fea0000000200 */
[C---:B------:R-:W-:Y:S01]  /*50e0*/  HMMA.16816.F32 R8, R80.reuse, R86, R8 ;  /* 0x000000565008723c */ /* 0x040fe20000001808 */
[----:B------:R-:W3:Y:S05]  /*50f0*/  LDSM.16.M88.4 R84, [R195+0x6000] ;  /* 0x00600000c354783b */ /* 0x000eea0000000200 */
[C---:B------:R-:W-:Y:S06]  /*5100*/  HMMA.16816.F32 R12, R80.reuse, R88, R12 ;  /* 0x00000058500c723c */ /* 0x040fec000000180c */
[----:B------:R-:W-:Y:S01]  /*5110*/  HMMA.16816.F32 R16, R80, R90, R16 ;  /* 0x0000005a5010723c */ /* 0x000fe20000001810 */
[----:B------:R-:W3:Y:S05]  /*5120*/  LDSM.16.M88.4 R80, [R195+0x6800] ;  /* 0x00680000c350783b */ /* 0x000eea0000000200 */
[C---:B-1----:R-:W-:Y:S01]  /*5130*/  HMMA.16816.F32 R4, R72.reuse, R92, R4 ;  /* 0x0000005c4804723c */ /* 0x042fe20000001804 */
[----:B------:R-:W-:Y:S05]  /*5140*/  LDSM.16.M88.4 R88, [R99+0xe000] ;  /* 0x00e000006358783b */ /* 0x000fea0000000200 */
[C---:B------:R-:W-:Y:S01]  /*5150*/  HMMA.16816.F32 R8, R72.reuse, R94, R8 ;  /* 0x0000005e4808723c */ /* 0x040fe20000001808 */
[----:B------:R-:W1:Y:S05]  /*5160*/  LDSM.16.M88.4 R92, [R198+UR5+0x1a000] ;  /* 0x01a00005c65c783b */ /* 0x000e6a0008000200 */
[C---:B--2---:R-:W-:Y:S06]  /*5170*/  HMMA.16816.F32 R12, R72.reuse, R68, R12 ;  /* 0x00000044480c723c */ /* 0x044fec000000180c */
[----:B------:R-:W-:Y:S01]  /*5180*/  HMMA.16816.F32 R16, R72, R70, R16 ;  /* 0x000000464810723c */ /* 0x000fe20000001810 */
[----:B------:R-:W2:Y:S05]  /*5190*/  LDSM.16.M88.4 R68, [R198+UR5+0x1a800] ;  /* 0x01a80005c644783b */ /* 0x000eaa0008000200 */
        /* <DEDUP_REMOVED lines=10> */
[----:B------:R-:W1:Y:S05]  /*5240*/  LDSM.16.M88.4 R92, [R196+0x8000] ;  /* 0x00800000c45c783b */ /* 0x000e6a0000000200 */
[C---:B--2---:R-:W-:Y:S06]  /*5250*/  HMMA.16816.F32 R12, R88.reuse, R68, R12 ;  /* 0x00000044580c723c */ /* 0x044fec000000180c */
[----:B------:R-:W-:Y:S01]  /*5260*/  HMMA.16816.F32 R16, R88, R70, R16 ;  /* 0x000000465810723c */ /* 0x000fe20000001810 */
        /* <DEDUP_REMOVED lines=35> */
[----:B------:R-:W4:Y:S05]  /*54a0*/  LDSM.16.M88.4 R72, [R195+0xa800] ;  /* 0x00a80000c348783b */ /* 0x000f2a0000000200 */
[C---:B-1----:R-:W-:Y:S06]  /*54b0*/  HMMA.16816.F32 R4, R84.reuse, R92, R4 ;  /* 0x0000005c5404723c */ /* 0x042fec0000001804 */
[C---:B------:R-:W-:Y:S06]  /*54c0*/  HMMA.16816.F32 R8, R84.reuse, R94, R8 ;  /* 0x0000005e5408723c */ /* 0x040fec0000001808 */
[C---:B--2---:R-:W-:Y:S06]  /*54d0*/  HMMA.16816.F32 R12, R84.reuse, R68, R12 ;  /* 0x00000044540c723c */ /* 0x044fec000000180c */
[----:B------:R-:W-:Y:S06]  /*54e0*/  HMMA.16816.F32 R16, R84, R70, R16 ;  /* 0x000000465410723c */ /* 0x000fec0000001810 */
[C---:B---3--:R-:W-:Y:S06]  /*54f0*/  HMMA.16816.F32 R4, R76.reuse, R88, R4 ;  /* 0x000000584c04723c */ /* 0x048fec0000001804 */
[C---:B------:R-:W-:Y:S06]  /*5500*/  HMMA.16816.F32 R8, R76.reuse, R90, R8 ;  /* 0x0000005a4c08723c */ /* 0x040fec0000001808 */
[C---:B----4-:R-:W-:Y:S06]  /*5510*/  HMMA.16816.F32 R12, R76.reuse, R72, R12 ;  /* 0x000000484c0c723c */ /* 0x050fec000000180c */
[----:B------:R-:W-:Y:S06]  /*5520*/  HMMA.16816.F32 R16, R76, R74, R16 ;  /* 0x0000004a4c10723c */ /* 0x000fec0000001810 */
[C---:B------:R-:W-:Y:S01]  /*5530*/  FADD.FTZ R186, -R167.reuse, R4 ;  /* 0x00000004a7ba7221 */ /* 0x040fe20000010100 */
[----:B------:R-:W-:Y:S04]  /*5540*/  FADD.FTZ R185, -R167, R5 ;  /* 0x00000005a7b97221 */ /* 0x000fe80000010100 */
[----:B------:R-:W-:Y:S01]  /*5550*/  FMUL.FTZ R186, R183, R186 ;  /* 0x000000bab7ba7220 */ /* 0x000fe20000410000 */
[----:B------:R-:W-:Y:S01]  /*5560*/  FMUL.FTZ R185, R182, R185 ;  /* 0x000000b9b6b97220 */ /* 0x000fe20000410000 */
        /* <DEDUP_REMOVED lines=11> */
[----:B------:R-:W-:Y:S01]  /*5620*/  FADD.FTZ R186, -R167, R16 ;  /* 0x00000010a7ba7221 */ /* 0x000fe20000010100 */
[----:B------:R-:W-:Y:S01]  /*5630*/  FMUL.FTZ R181, R178, R181 ;  /* 0x000000b5b2b57220 */ /* 0x000fe20000410000 */
[----:B------:R-:W-:Y:S01]  /*5640*/  FMUL.FTZ R156, R183, R156 ;  /* 0x0000009cb79c7220 */ /* 0x000fe20000410000 */
[----:B------:R-:W-:Y:S01]  /*5650*/  FADD.FTZ R167, -R167, R17 ;  /* 0x00000011a7a77221 */ /* 0x000fe20000010100 */
[----:B------:R-:W-:Y:S01]  /*5660*/  FMUL.FTZ R159, R180, R159 ;  /* 0x0000009fb49f7220 */ /* 0x000fe20000410000 */
[----:B------:R-:W-:Y:S01]  /*5670*/  FMUL.FTZ R160, R181, R160 ;  /* 0x000000a0b5a07220 */ /* 0x000fe20000410000 */
[----:B------:R-:W-:Y:S01]  /*5680*/  FMUL.FTZ R186, R177, R186 ;  /* 0x000000bab1ba7220 */ /* 0x000fe20000410000 */
[----:B------:R-:W-:Y:S01]  /*5690*/  FMUL.FTZ R167, R176, R167 ;  /* 0x000000a7b0a77220 */ /* 0x000fe20000410000 */
[----:B------:R-:W-:Y:S01]  /*56a0*/  F2FP.F16.F32.PACK_AB R155, R156, R155 ;  /* 0x0000009b9c9b723e */ /* 0x000fe200000000ff */
[C---:B------:R-:W-:Y:S01]  /*56b0*/  FADD.FTZ R156, -R184.reuse, R6 ;  /* 0x00000006b89c7221 */ /* 0x040fe20000010100 */
[----:B------:R-:W-:Y:S01]  /*56c0*/  FADD.FTZ R151, -R184, R7 ;  /* 0x00000007b8977221 */ /* 0x000fe20000010100 */
[----:B------:R-:W-:Y:S01]  /*56d0*/  FMUL.FTZ R163, R186, R163 ;  /* 0x000000a3baa37220 */ /* 0x000fe20000410000 */
[----:B------:R-:W-:Y:S01]  /*56e0*/  FMUL.FTZ R164, R167, R164 ;  /* 0x000000a4a7a47220 */ /* 0x000fe20000410000 */
[----:B------:R-:W-:Y:S01]  /*56f0*/  F2FP.F16.F32.PACK_AB R160, R160, R159 ;  /* 0x0000009fa0a0723e */ /* 0x000fe200000000ff */
[----:B------:R-:W-:Y:S01]  /*5700*/  FMUL.FTZ R156, R175, R156 ;  /* 0x0000009caf9c7220 */ /* 0x000fe20000410000 */
[----:B------:R-:W-:Y:S01]  /*5710*/  FMUL.FTZ R151, R174, R151 ;  /* 0x00000097ae977220 */ /* 0x000fe20000410000 */
[----:B------:R-:W-:Y:S01]  /*5720*/  FADD.FTZ R159, -R184, R11 ;  /* 0x0000000bb89f7221 */ /* 0x000fe20000010100 */
        /* <DEDUP_REMOVED lines=9> */
[----:B------:R-:W-:Y:S01]  /*57c0*/  FMUL.FTZ R164, R173, R164 ;  /* 0x000000a4ada47220 */ /* 0x000fe20000410000 */
[----:B------:R-:W-:Y:S01]  /*57d0*/  FMUL.FTZ R156, R171, R156 ;  /* 0x0000009cab9c7220 */ /* 0x000fe20000410000 */
[----:B------:R-:W-:Y:S01]  /*57e0*/  FMUL.FTZ R151, R170, R151 ;  /* 0x00000097aa977220 */ /* 0x000fe20000410000 */
[----:B------:R-:W-:Y:S01]  /*57f0*/  FMUL.FTZ R172, R169, R172 ;  /* 0x000000aca9ac7220 */ /* 0x000fe20000410000 */
[----:B------:R-:W-:Y:S01]  /*5800*/  FMUL.FTZ R167, R168, R167 ;  /* 0x000000a7a8a77220 */ /* 0x000fe20000410000 */
[----:B------:R-:W-:Y:S01]  /*5810*/  FMUL.FTZ R157, R164, R157 ;  /* 0x0000009da49d7220 */ /* 0x000fe20000410000 */
        /* <DEDUP_REMOVED lines=82> */
.L_x_609:
        /* <DEDUP_REMOVED lines=139> */
.L_x_610:
        /* <DEDUP_REMOVED lines=485> */
.L_x_612:
        /* <DEDUP_REMOVED lines=12> */
.L_x_613:
        /* <DEDUP_REMOVED lines=51> */
.L_x_615:
[----:B------:R-:W-:Y:S05]  /*8830*/  BSYNC B0 ;  /* 0x0000000000007941 */ /* 0x000fea0003800000 */
.L_x_614:
        /* <DEDUP_REMOVED lines=19> */
.L_x_617:
[----:B------:R-:W-:Y:S05]  /*8970*/  BSYNC B0 ;  /* 0x0000000000007941 */ /* 0x000fea0003800000 */
.L_x_616:
        /* <DEDUP_REMOVED lines=28> */
.L_x_619:
[----:B------:R-:W-:Y:S05]  /*8b40*/  BSYNC B0 ;  /* 0x0000000000007941 */ /* 0x000fea0003800000 */
.L_x_618:
        /* <DEDUP_REMOVED lines=19> */
.L_x_590:
[----:B------:R-:W-:Y:S05]  /*8c80*/  BSYNC B1 ;  /* 0x0000000000017941 */ /* 0x000fea0003800000 */
.L_x_576:
[----:B-1-34-:R-:W1:Y:S02]  /*8c90*/  LDC R2, c[0x0][0xc] ;  /* 0x00000300ff027b82 */ /* 0x01ae640000000800 */
[----:B-1----:R-:W-:-:S04]  /*8ca0*/  IADD3 R215, R2, R215, RZ ;  /* 0x000000d702d77210 */ /* 0x002fc80007ffe0ff */
[----:B------:R-:W-:-:S13]  /*8cb0*/  ISETP.GE.AND P0, PT, R215, UR12, PT ;  /* 0x0000000cd7007c0c */ /* 0x000fda000bf06270 */
[----:B------:R-:W-:Y:S05]  /*8cc0*/  @P0 BRA `(.L_x_620) ;  /* 0x0000000000040947 */ /* 0x000fea0003800000 */
[----:B------:R-:W-:Y:S05]  /*8cd0*/  BRA `(.L_x_621) ;  /* 0xffffff7c000c7947 */ /* 0x000fea000383ffff */
.L_x_620:
[----:B------:R-:W-:Y:S05]  /*8ce0*/  EXIT ;  /* 0x000000000000794d */ /* 0x000fea0003800000 */
.L_x_622:
        /* <DEDUP_REMOVED lines=9> */
.L_x_819:


//--------------------- .text._ZN5flash44flash_bwd_dq_dk_dv_loop_seqk_parallel_kernelI23Flash_bwd_kernel_traitsILi192ELi64ELi64ELi8ELi4ELi2ELi2ELb0ELb0EN7cutlass6half_tE19Flash_kernel_traitsILi192ELi64ELi64ELi8ES3_EELb1ELb1ELb0ELb0ELb0ELb1ELb0EEEvNS_16Flash_bwd_paramsE --------------------------
	.section	.text._ZN5flash44flash_bwd_dq_dk_dv_loop_seqk_parallel_kernelI23Flash_bwd_kernel_traitsILi192ELi64ELi64ELi8ELi4ELi2ELi2ELb0ELb0EN7cutlass6half_tE19Flash_kernel_traitsILi192ELi64ELi64ELi8ES3_EELb1ELb1ELb0ELb0ELb0ELb1ELb0EEEvNS_16Flash_bwd_paramsE,"ax",@progbits
	.align	128
        .global         _ZN5flash44flash_bwd_dq_dk_dv_loop_seqk_parallel_kernelI23Flash_bwd_kernel_traitsILi192ELi64ELi64ELi8ELi4ELi2ELi2ELb0ELb0EN7cutlass6half_tE19Flash_kernel_traitsILi192ELi64ELi64ELi8ES3_EELb1ELb1ELb0ELb0ELb0ELb1ELb0EEEvNS_16Flash_bwd_paramsE
        .type           _ZN5flash44flash_bwd_dq_dk_dv_loop_seqk_parallel_kernelI23Flash_bwd_kernel_traitsILi192ELi64ELi64ELi8ELi4ELi2ELi2ELb0ELb0EN7cutlass6half_tE19Flash_kernel_traitsILi192ELi64ELi64ELi8ES3_EELb1ELb1ELb0ELb0ELb0ELb1ELb0EEEvNS_16Flash_bwd_paramsE,@function
        .size           _ZN5flash44flash_bwd_dq_dk_dv_loop_seqk_parallel_kernelI23Flash_bwd_kernel_traitsILi192ELi64ELi64ELi8ELi4ELi2ELi2ELb0ELb0EN7cutlass6half_tE19Flash_kernel_traitsILi192ELi64ELi64ELi8ES3_EELb1ELb1ELb0ELb0ELb0ELb1ELb0EEEvNS_16Flash_bwd_paramsE,(.L_x_820 - _ZN5flash44flash_bwd_dq_dk_dv_loop_seqk_parallel_kernelI23Flash_bwd_kernel_traitsILi192ELi64ELi64ELi8ELi4ELi2ELi2ELb0ELb0EN7cutlass6half_tE19Flash_kernel_traitsILi192ELi64ELi64ELi8ES3_EELb1ELb1ELb0ELb0ELb0ELb1ELb0EEEvNS_16Flash_bwd_paramsE)
        .other          _ZN5flash44flash_bwd_dq_dk_dv_loop_seqk_parallel_kernelI23Flash_bwd_kernel_traitsILi192ELi64ELi64ELi8ELi4ELi2ELi2ELb0ELb0EN7cutlass6half_tE19Flash_kernel_traitsILi192ELi64ELi64ELi8ES3_EELb1ELb1ELb0ELb0ELb0ELb1ELb0EEEvNS_16Flash_bwd_paramsE,@"STO_CUDA_ENTRY STV_DEFAULT"
_ZN5flash44flash_bwd_dq_dk_dv_loop_seqk_parallel_kernelI23Flash_bwd_kernel_traitsILi192ELi64ELi64ELi8ELi4ELi2ELi2ELb0ELb0EN7cutlass6half_tE19Flash_kernel_traitsILi192ELi64ELi64ELi8ES3_EELb1ELb1ELb0ELb0ELb0ELb1ELb0EEEvNS_16Flash_bwd_paramsE:
.text._ZN5flash44flash_bwd_dq_dk_dv_loop_seqk_parallel_kernelI23Flash_bwd_kernel_traitsILi192ELi64ELi64ELi8ELi4ELi2ELi2ELb0ELb0EN7cutlass6half_tE19Flash_kernel_traitsILi192ELi64ELi64ELi8ES3_EELb1ELb1ELb0ELb0ELb0ELb1ELb0EEEvNS_16Flash_bwd_paramsE:
        /* <DEDUP_REMOVED lines=29> */
[----:B------:R-:W-:Y:S02]  /*01d0*/  SHF.R.S32.HI R2, RZ, 0x4, R6 ;  /* 0x00000004ff027819 */ /* 0x000fe40000011406 */
[--C-:B------:R-:W-:Y:S02]  /*01e0*/  SHF.R.S32.HI R4, RZ, 0x2, R0.reuse ;  /* 0x00000002ff047819 */ /* 0x100fe40000011400 */
[----:B------:R-:W-:Y:S02]  /*01f0*/  SHF.R.S32.HI R5, RZ, 0x1f, R0 ;  /* 0x0000001fff057819 */ /* 0x000fe40000011400 */
[----:B------:R-:W-:Y:S02]  /*0200*/  LOP3.LUT R3, R0, 0x7ffffffc, RZ, 0xc0, !PT ;  /* 0x7ffffffc00037812 */ /* 0x000fe400078ec0ff */
[C---:B------:R-:W-:Y:S02]  /*0210*/  LOP3.LUT R9, R6.reuse, 0xfffffff0, RZ, 0xc0, !PT ;  /* 0xfffffff006097812 */ /* 0x040fe400078ec0ff */
[----:B------:R-:W-:Y:S01]  /*0220*/  LEA.HI R6, R6, R2, RZ, 0x1 ;  /* 0x0000000206067211 */ /* 0x000fe200078f08ff */
[C---:B------:R-:W-:Y:S01]  /*0230*/  IMAD.IADD R14, R10.reuse, 0x1, -R3 ;  /* 0x000000010a0e7824 */ /* 0x040fe200078e0a03 */
[----:B------:R-:W-:Y:S01]  /*0240*/  LEA.HI R5, R5, R4, RZ, 0x3 ;  /* 0x0000000405057211 */ /* 0x000fe200078f18ff */
[----:B------:R-:W-:Y:S01]  /*0250*/  IMAD.IADD R9, R10, 0x1, -R9 ;  /* 0x000000010a097824 */ /* 0x000fe200078e0a09 */
[----:B------:R-:W-:-:S02]  /*0260*/  LOP3.LUT R0, R7, 0xfffffff8, RZ, 0xc0, !PT ;  /* 0xfffffff807007812 */ /* 0x000fc400078ec0ff */
[----:B------:R-:W-:Y:S02]  /*0270*/  LOP3.LUT R11, R8, 0xffffffe0, RZ, 0xc0, !PT ;  /* 0xffffffe0080b7812 */ /* 0x000fe400078ec0ff */
[----:B------:R-:W-:Y:S01]  /*0280*/  SHF.R.S32.HI R221, RZ, 0x3, R7 ;  /* 0x00000003ffdd7819 */ /* 0x000fe20000011407 */
[----:B------:R-:W-:Y:S01]  /*0290*/  IMAD.IADD R0, R10, 0x1, -R0 ;  /* 0x000000010a007824 */ /* 0x000fe200078e0a00 */
[----:B------:R-:W-:Y:S01]  /*02a0*/  LOP3.LUT R6, R6, 0xfffffffe, RZ, 0xc0, !PT ;  /* 0xfffffffe06067812 */ /* 0x000fe200078ec0ff */
[----:B------:R-:W-:Y:S01]  /*02b0*/  IMAD.IADD R233, R10, 0x1, -R11 ;  /* 0x000000010ae97824 */ /* 0x000fe200078e0a0b */
[----:B------:R-:W-:Y:S01]  /*02c0*/  LOP3.LUT R3, R5, 0xfffffff8, RZ, 0xc0, !PT ;  /* 0xfffffff805037812 */ /* 0x000fe200078ec0ff */
[----:B------:R-:W-:Y:S01]  /*02d0*/  IMAD.SHL.U32 R5, R221, 0x40, RZ ;  /* 0x00000040dd057824 */ /* 0x000fe200078e00ff */
[----:B------:R-:W-:Y:S01]  /*02e0*/  SHF.R.S32.HI R251, RZ, 0x5, R8 ;  /* 0x00000005fffb7819 */ /* 0x000fe20000011408 */
[----:B------:R-:W-:Y:S01]  /*02f0*/  IMAD.IADD R10, R2, 0x1, -R6 ;  /* 0x00000001020a7824 */ /* 0x000fe200078e0a06 */
[----:B------:R-:W-:Y:S01]  /*0300*/  LOP3.LUT P4, RZ, R0, 0x2, RZ, 0xc0, !PT ;  /* 0x0000000200ff7812 */ /* 0x000fe2000788c0ff */
[----:B------:R-:W-:Y:S01]  /*0310*/  IMAD.IADD R6, R4, 0x1, -R3 ;  /* 0x0000000104067824 */ /* 0x000fe200078e0a03 */
[----:B------:R-:W-:Y:S01]  /*0320*/  LEA.HI R3, R8, R251, RZ, 0x1 ;  /* 0x000000fb08037211 */ /* 0x000fe200078f08ff */
[----:B------:R-:W-:Y:S01]  /*0330*/  IMAD.SHL.U32 R234, R0, 0x8, RZ ;  /* 0x0000000800ea7824 */ /* 0x000fe200078e00ff */
[----:B------:R-:W-:Y:S01]  /*0340*/  LOP3.LUT R2, R5, 0x1c0, RZ, 0xc0, !PT ;  /* 0x000001c005027812 */ /* 0x000fe200078ec0ff */
[----:B------:R-:W-:Y:S01]  /*0350*/  IMAD.SHL.U32 R181, R10, 0x200, RZ ;  /* 0x000002000ab57824 */ /* 0x000fe200078e00ff */
[----:B------:R-:W-:-:S02]  /*0360*/  LOP3.LUT R3, R3, 0xfffffffe, RZ, 0xc0, !PT ;  /* 0xfffffffe03037812 */ /* 0x000fc400078ec0ff */
[----:B------:R-:W-:Y:S02]  /*0370*/  SHF.R.U32.HI R4, RZ, 0x3, R2 ;  /* 0x00000003ff047819 */ /* 0x000fe40000011602 */
[----:B------:R-:W-:Y:S01]  /*0380*/  LOP3.LUT R2, R2, 0x38, R234, 0xf8, !PT ;  /* 0x0000003802027812 */ /* 0x000fe200078ef8ea */
[----:B------:R-:W-:Y:S01]  /*0390*/  IMAD.IADD R186, R251, 0x1, -R3 ;  /* 0x00000001fbba7824 */ /* 0x000fe200078e0a03 */
[C---:B------:R-:W-:Y:S01]  /*03a0*/  LOP3.LUT P3, RZ, R0.reuse, 0x4, RZ, 0xc0, !PT ;  /* 0x0000000400ff7812 */ /* 0x040fe2000786c0ff */
[----:B------:R-:W-:Y:S01]  /*03b0*/  IMAD.SHL.U32 R0, R0, 0x40, RZ ;  /* 0x0000004000007824 */ /* 0x000fe200078e00ff */
[----:B------:R-:W-:Y:S01]  /*03c0*/  LOP3.LUT R12, R2, R4, RZ, 0x3c, !PT ;  /* 0x00000004020c7212 */ /* 0x000fe200078e3cff */
[----:B------:R-:W-:Y:S01]  /*03d0*/  IMAD.SHL.U32 R2, R186, 0x10, RZ ;  /* 0x00000010ba027824 */ /* 0x000fe200078e00ff */
[----:B------:R-:W-:Y:S02]  /*03e0*/  SHF.R.S32.HI R3, RZ, 0x1f, R9 ;  /* 0x0000001fff037819 */ /* 0x000fe40000011409 */
[----:B------:R-:W-:-:S02]  /*03f0*/  LOP3.LUT R0, R0, 0x1c0, RZ, 0xc0, !PT ;  /* 0x000001c000007812 */ /* 0x000fc400078ec0ff */
[----:B------:R-:W-:Y:S02]  /*0400*/  LEA.HI R11, R3, R9, RZ, 0x3 ;  /* 0x00000009030b7211 */ /* 0x000fe400078f18ff */
[C---:B------:R-:W-:Y:S02]  /*0410*/  LOP3.LUT R3, R0.reuse, 0x10, R2, 0xf8, !PT ;  /* 0x0000001000037812 */ /* 0x040fe400078ef802 */
[----:B------:R-:W-:Y:S02]  /*0420*/  SHF.R.S32.HI R229, RZ, 0x7, R229 ;  /* 0x00000007ffe57819 */ /* 0x000fe400000114e5 */
[----:B------:R-:W-:Y:S02]  /*0430*/  LOP3.LUT R177, R0, 0x8, R7, 0xf8, !PT ;  /* 0x0000000800b17812 */ /* 0x000fe400078ef807 */
[----:B------:R-:W-:Y:S01]  /*0440*/  SHF.R.U32.HI R0, RZ, 0x3, R0 ;  /* 0x00000003ff007819 */ /* 0x000fe20000011600 */
[----:B------:R-:W-:Y:S01]  /*0450*/  IMAD R2, R229, 0x800, R181 ;  /* 0x00000800e5027824 */ /* 0x000fe200078e02b5 */
[----:B------:R-:W-:Y:S01]  /*0460*/  LOP3.LUT R3, R3, 0x8, R7, 0xf8, !PT ;  /* 0x0000000803037812 */ /* 0x000fe200078ef807 */
[----:B------:R-:W-:Y:S01]  /*0470*/  IMAD.SHL.U32 R15, R229, 0x20, RZ ;  /* 0x00000020e50f7824 */ /* 0x000fe200078e00ff */
[----:B------:R-:W-:Y:S01]  /*0480*/  LOP3.LUT R4, R6, 0x1, RZ, 0xc0, !PT ;  /* 0x0000000106047812 */ /* 0x000fe200078ec0ff */
[----:B------:R-:W-:Y:S01]  /*0490*/  IMAD.SHL.U32 R7, R14, 0x2, RZ ;  /* 0x000000020e077824 */ /* 0x000fe200078e00ff */
[----:B------:R-:W-:-:S02]  /*04a0*/  LOP3.LUT R177, R177, R0, RZ, 0x3c, !PT ;  /* 0x00000000b1b17212 */ /* 0x000fc400078e3cff */
[----:B------:R-:W-:Y:S01]  /*04b0*/  LOP3.LUT R181, R181, R3, R0, 0xf6, !PT ;  /* 0x00000003b5b57212 */ /* 0x000fe200078ef600 */
[----:B------:R-:W-:Y:S01]  /*04c0*/  IMAD.SHL.U32 R3, R6, 0x40, RZ ;  /* 0x0000004006037824 */ /* 0x000fe200078e00ff */
[----:B------:R-:W-:Y:S01]  /*04d0*/  SHF.R.S32.HI R0, RZ, 0x6, R13 ;  /* 0x00000006ff007819 */ /* 0x000fe2000001140d */
[----:B------:R-:W-:Y:S01]  /*04e0*/  IMAD.IADD R177, R2, 0x1, R177 ;  /* 0x0000000102b17824 */ /* 0x000fe200078e02b1 */
[----:B------:R-:W-:Y:S02]  /*04f0*/  LOP3.LUT R5, R11, 0xfffffff8, RZ, 0xc0, !PT ;  /* 0xfffffff80b057812 */ /* 0x000fe400078ec0ff */
[----:B------:R-:W-:Y:S01]  /*0500*/  ISETP.NE.U32.AND P0, PT, R4, 0x1, PT ;  /* 0x000000010400780c */ /* 0x000fe20003f05070 */
[C---:B------:R-:W-:Y:S01]  /*0510*/  IMAD R237, R0.reuse, 0x200, R12 ;  /* 0x0000020000ed7824 */ /* 0x040fe200078e020c */
[----:B------:R-:W-:Y:S01]  /*0520*/  SHF.R.S32.HI R4, RZ, 0x1f, R8 ;  /* 0x0000001fff047819 */ /* 0x000fe20000011408 */
[----:B------:R-:W-:Y:S01]  /*0530*/  IMAD.SHL.U32 R2, R0, 0x8, RZ ;  /* 0x0000000800027824 */ /* 0x000fe200078e00ff */
[----:B------:R-:W-:Y:S01]  /*0540*/  LOP3.LUT R0, R3, 0x1c0, RZ, 0xc0, !PT ;  /* 0x000001c003007812 */ /* 0x000fe200078ec0ff */
[----:B------:R-:W-:Y:S01]  /*0550*/  IMAD.IADD R252, R9, 0x1, -R5 ;  /* 0x0000000109fc7824 */ /* 0x000fe200078e0a05 */
[----:B------:R-:W-:Y:S01]  /*0560*/  LEA.HI R5, R4, R251, RZ, 0x2 ;  /* 0x000000fb04057211 */ /* 0x000fe200078f10ff */
[----:B------:R-:W-:Y:S01]  /*0570*/  IMAD.SHL.U32 R4, R10, 0x20, RZ ;  /* 0x000000200a047824 */ /* 0x000fe200078e00ff */
[----:B------:R-:W-:-:S02]  /*0580*/  LOP3.LUT R2, R2, 0x18, RZ, 0xc0, !PT ;  /* 0x0000001802027812 */ /* 0x000fc400078ec0ff */
[----:B------:R-:W-:Y:S02]  /*0590*/  SHF.R.U32.HI R3, RZ, 0x3, R0 ;  /* 0x00000003ff037819 */ /* 0x000fe40000011600 */
[----:B------:R-:W-:Y:S02]  /*05a0*/  LOP3.LUT R5, R5, 0xfffffffc, RZ, 0xc0, !PT ;  /* 0xfffffffc05057812 */ /* 0x000fe400078ec0ff */
[----:B------:R-:W-:Y:S01]  /*05b0*/  LOP3.LUT R8, R2, 0x20, R4, 0xf8, !PT ;  /* 0x0000002002087812 */ /* 0x000fe200078ef804 */
[----:B------:R-:W-:Y:S01]  /*05c0*/  IMAD.SHL.U32 R4, R11, 0x40, RZ ;  /* 0x000000400b047824 */ /* 0x000fe200078e00ff */
[----:B------:R-:W-:Y:S01]  /*05d0*/  LOP3.LUT R9, R3, R0, R2, 0x1e, !PT ;  /* 0x0000000003097212 */ /* 0x000fe200078e1e02 */
[----:B------:R-:W-:Y:S01]  /*05e0*/  IMAD.SHL.U32 R2, R252, 0x40, RZ ;  /* 0x00000040fc027824 */ /* 0x000fe200078e00ff */
[----:B------:R-:W-:Y:S01]  /*05f0*/  LOP3.LUT R0, R0, 0x20, R15, 0xf8, !PT ;  /* 0x0000002000007812 */ /* 0x000fe200078ef80f */
[----:B------:R-:W-:Y:S01]  /*0600*/  IMAD.IADD R231, R251, 0x1, -R5 ;  /* 0x00000001fbe77824 */ /* 0x000fe200078e0a05 */
[----:B------:R-:W-:Y:S01]  /*0610*/  R2P PR, R6, 0x6 ;  /* 0x0000000606007804 */ /* 0x000fe20000000000 */
[----:B------:R-:W-:Y:S01]  /*0620*/  IMAD.SHL.U32 R5, R10, 0x8, RZ ;  /* 0x000000080a057824 */ /* 0x000fe200078e00ff */
[----:B------:R-:W-:Y:S01]  /*0630*/  LOP3.LUT R6, R0, R3, RZ, 0x3c, !PT ;  /* 0x0000000300067212 */ /* 0x000fe200078e3cff */
[----:B------:R-:W-:Y:S01]  /*0640*/  IMAD R0, R231, 0x400, R7 ;  /* 0x00000400e7007824 */ /* 0x000fe200078e0207 */
[----:B------:R-:W-:-:S02]  /*0650*/  LOP3.LUT R3, R2, 0x1c0, RZ, 0xc0, !PT ;  /* 0x000001c002037812 */ /* 0x000fc400078ec0ff */
[----:B------:R-:W-:Y:S01]  /*0660*/  SEL R178, R178, 0xffffffe0, !P4 ;  /* 0xffffffe0b2b27807 */ /* 0x000fe20006000000 */
[----:B------:R-:W-:Y:S01]  /*0670*/  IMAD.IADD R208, R0, 0x1, R6 ;  /* 0x0000000100d07824 */ /* 0x000fe200078e0206 */
[----:B------:R-:W-:Y:S02]  /*0680*/  SHF.R.U32.HI R2, RZ, 0x3, R3 ;  /* 0x00000003ff027819 */ /* 0x000fe40000011603 */
[----:B------:R-:W-:Y:S01]  /*0690*/  LOP3.LUT R6, R3, 0x8, R5, 0xf8, !PT ;  /* 0x0000000803067812 */ /* 0x000fe200078ef805 */
[----:B------:R-:W-:Y:S01]  /*06a0*/  IMAD R5, R186, 0x400, R7 ;  /* 0x00000400ba057824 */ /* 0x000fe200078e0207 */
[----:B------:R-:W-:Y:S02]  /*06b0*/  LOP3.LUT R0, R4, 0xfffffe00, RZ, 0xc0, !PT ;  /* 0xfffffe0004007812 */ /* 0x000fe400078ec0ff */
[----:B------:R-:W-:Y:S01]  /*06c0*/  LOP3.LUT R3, R2, R8, R3, 0x1e, !PT ;  /* 0x0000000802037212 */ /* 0x000fe200078e1e03 */
[----:B------:R-:W-:Y:S01]  /*06d0*/  IMAD.IADD R5, R5, 0x1, R9 ;  /* 0x0000000105057824 */ /* 0x000fe200078e0209 */
[----:B------:R-:W-:Y:S01]  /*06e0*/  LOP3.LUT R2, R6, R2, RZ, 0x3c, !PT ;  /* 0x0000000206027212 */ /* 0x000fe200078e3cff */
[--C-:B------:R-:W-:Y:S01]  /*06f0*/  IMAD R4, R231, 0x400, R0.reuse ;  /* 0x00000400e7047824 */ /* 0x100fe200078e0200 */
[----:B------:R-:W-:Y:S01]  /*0700*/  LOP3.LUT R191, R3, R0, RZ, 0xfc, !PT ;  /* 0x0000000003bf7212 */ /* 0x000fe200078efcff */
[----:B------:R-:W-:Y:S01]  /*0710*/  IMAD R186, R186, 0x400, R0 ;  /* 0x00000400baba7824 */ /* 0x000fe200078e0200 */
[----:B------:R-:W-:Y:S01]  /*0720*/  SHF.R.S32.HI R0, RZ, 0x1f, R233 ;  /* 0x0000001fff007819 */ /* 0x000fe200000114e9 */
[----:B------:R-:W-:Y:S01]  /*0730*/  IMAD.IADD R190, R4, 0x1, R2 ;  /* 0x0000000104be7824 */ /* 0x000fe200078e0202 */
[----:B------:R-:W-:Y:S01]  /*0740*/  LEA R177, R177, UR5, 0x1 ;  /* 0x00000005b1b17c11 */ /* 0x000fe2000f8e08ff */
[----:B------:R-:W-:Y:S01]  /*0750*/  IMAD.IADD R186, R2, 0x1, R186 ;  /* 0x0000000102ba7824 */ /* 0x000fe200078e02ba */
[----:B------:R-:W-:-:S02]  /*0760*/  LEA R208, R208, UR5, 0x1 ;  /* 0x00000005d0d07c11 */ /* 0x000fc4000f8e08ff */
[----:B------:R-:W-:Y:S01]  /*0770*/  LEA.HI R0, R0, R233, RZ, 0x2 ;  /* 0x000000e900007211 */ /* 0x000fe200078f10ff */
[--C-:B------:R-:W-:Y:S01]  /*0780*/  IMAD.IADD R178, R178, 0x1, R177.reuse ;  /* 0x00000001b2b27824 */ /* 0x100fe200078e02b1 */
[----:B------:R-:W-:Y:S01]  /*0790*/  SEL R182, R182, 0xffffffc0, !P3 ;  /* 0xffffffc0b6b67807 */ /* 0x000fe20005800000 */
[----:B------:R-:W-:Y:S01]  /*07a0*/  VIADD R209, R208, 0x20 ;  /* 0x00000020d0d17836 */ /* 0x000fe20000000000 */
[----:B------:R-:W-:Y:S01]  /*07b0*/  SEL R210, R210, 0x10, !P0 ;  /* 0x00000010d2d27807 */ /* 0x000fe20004000000 */
[----:B------:R-:W-:Y:S01]  /*07c0*/  @P1 VIADD R209, R208, 0xffffffe0 ;  /* 0xffffffe0d0d11836 */ /* 0x000fe20000000000 */
[----:B------:R-:W-:Y:S01]  /*07d0*/  LEA R223, R5, UR6, 0x1 ;  /* 0x0000000605df7c11 */ /* 0x000fe2000f8e08ff */
[C---:B------:R-:W-:Y:S01]  /*07e0*/  IMAD.IADD R180, R182.reuse, 0x1, R177 ;  /* 0x00000001b6b47824 */ /* 0x040fe200078e02b1 */
[----:B------:R-:W-:Y:S01]  /*07f0*/  SHF.R.S32.HI R0, RZ, 0x2, R0 ;  /* 0x00000002ff007819 */ /* 0x000fe20000011400 */
[----:B------:R-:W-:Y:S01]  /*0800*/  IMAD.IADD R179, R182, 0x1, R178 ;  /* 0x00000001b6b37824 */ /* 0x000fe200078e02b2 */
[----:B------:R-:W-:Y:S01]  /*0810*/  LEA R181, R181, UR5, 0x1 ;  /* 0x00000005b5b57c11 */ /* 0x000fe2000f8e08ff */
[----:B------:R-:W-:Y:S01]  /*0820*/  VIADD R224, R223, 0x40 ;  /* 0x00000040dfe07836 */ /* 0x000fe20000000000 */
[----:B------:R-:W-:Y:S01]  /*0830*/  SHF.R.S32.HI R2, RZ, 0x1f, R221 ;  /* 0x0000001fff027819 */ /* 0x000fe200000114dd */
[----:B------:R-:W-:Y:S01]  /*0840*/  IMAD.IADD R211, R208, 0x1, R210 ;  /* 0x00000001d0d37824 */ /* 0x000fe200078e02d2 */
[----:B------:R-:W-:Y:S01]  /*0850*/  LEA R201, R237, UR5, 0x1 ;  /* 0x00000005edc97c11 */ /* 0x000fe2000f8e08ff */
[----:B------:R-:W-:Y:S01]  /*0860*/  IMAD R207, R231, 0x10, R0 ;  /* 0x00000010e7cf7824 */ /* 0x000fe200078e0200 */
[----:B------:R-:W-:Y:S01]  /*0870*/  LEA R186, R186, UR4, 0x1 ;  /* 0x00000004baba7c11 */ /* 0x000fe2000f8e08ff */
[----:B------:R-:W-:-:S02]  /*0880*/  IMAD.IADD R182, R182, 0x1, R181 ;  /* 0x00000001b6b67824 */ /* 0x000fc400078e02b5 */
[----:B------:R-:W-:Y:S02]  /*0890*/  @P2 VIADD R224, R223, 0xffffffc0 ;  /* 0xffffffc0dfe02836 */ /* 0x000fe40000000000 */
[----:B---34-:R-:W-:-:S07]  /*08a0*/  IMAD.IADD R210, R210, 0x1, R209 ;  /* 0x00000001d2d27824 */ /* 0x018fce00078e02d1 */
.L_x_651:
        /* <DEDUP_REMOVED lines=47> */
.L_x_623:
        /* <DEDUP_REMOVED lines=8> */
[----:B------:R-:W-:-:S03]  /*0c20*/  ISETP.NE.AND P1, PT, R0, -0x1, PT ;  /* 0xffffffff0000780c */ /* 0x000fc60003f25270 */
        /* <DEDUP_REMOVED lines=8> */
[----:B------:R-:W5:Y:S02]  /*0cb0*/  LDC.U8 R14, c[0x0][0x3d8] ;  /* 0x0000f600ff0e7b82 */ /* 0x000f640000000000 */
[----:B------:R-:W-:-:S02]  /*0cc0*/  IMAD R9, R236, R7, R9 ;  /* 0x00000007ec097224 */ /* 0x000fc400078e0209 */
[----:B------:R-:W-:-:S04]  /*0cd0*/  IMAD.WIDE.U32 R6, R236, R6, RZ ;  /* 0x00000006ec067225 */ /* 0x000fc800078e00ff */
[----:B------:R-:W4:Y:S01]  /*0ce0*/  LDC R38, c[0x0][0x2dc] ;  /* 0x0000b700ff267b82 */ /* 0x000f220000000800 */
[----:B-1----:R-:W-:Y:S01]  /*0cf0*/  IMAD R8, R0, R29, RZ ;  /* 0x0000001d00087224 */ /* 0x002fe200078e02ff */
[----:B--2---:R-:W1:Y:S01]  /*0d00*/  MUFU.RCP R2, R2 ;  /* 0x0000000200027308 */ /* 0x004e620000001000 */
[----:B------:R-:W-:-:S05]  /*0d10*/  IADD3 R32, R7, R9, RZ ;  /* 0x0000000907207210 */ /* 0x000fca0007ffe0ff */
[----:B------:R-:W4:Y:S08]  /*0d20*/  LDC R40, c[0x0][0x270] ;  /* 0x00009c00ff287b82 */ /* 0x000f300000000800 */
[----:B------:R-:W2:Y:S01]  /*0d30*/  @P0 LDC.64 R20, c[0x0][0x250] ;  /* 0x00009400ff140b82 */ /* 0x000ea20000000a00 */
[----:B-1----:R-:W-:-:S04]  /*0d40*/  IADD3 R2, R2, 0xffffffe, RZ ;  /* 0x0ffffffe02027810 */ /* 0x002fc80007ffe0ff */
[----:B------:R-:W1:Y:S03]  /*0d50*/  F2I.FTZ.U32.TRUNC.NTZ R3, R2 ;  /* 0x0000000200037305 */ /* 0x000e66000021f000 */
[----:B------:R-:W5:Y:S01]  /*0d60*/  @P1 LDC.64 R16, c[0x0][0x420] ;  /* 0x00010800ff101b82 */ /* 0x000f620000000a00 */
[----:B----4-:R-:W-:-:S07]  /*0d70*/  IMAD.WIDE R26, R38, R40, RZ ;  /* 0x00000028261a7225 */ /* 0x010fce00078e02ff */
[----:B------:R-:W4:Y:S01]  /*0d80*/  LDC R31, c[0x0][0x2c4] ;  /* 0x0000b100ff1f7b82 */ /* 0x000f220000000800 */
[----:B-1----:R-:W-:-:S07]  /*0d90*/  IMAD.MOV R2, RZ, RZ, -R3 ;  /* 0x000000ffff027224 */ /* 0x002fce00078e0a03 */
[----:B------:R-:W1:Y:S01]  /*0da0*/  LDC.U8 R41, c[0x0][0x480] ;  /* 0x00012000ff297b82 */ /* 0x000e620000000000 */
[----:B------:R-:W-:Y:S01]  /*0db0*/  IMAD R4, R2, R10, RZ ;  /* 0x0000000a02047224 */ /* 0x000fe200078e02ff */
[----:B------:R-:W-:-:S05]  /*0dc0*/  MOV R2, RZ ;  /* 0x000000ff00027202 */ /* 0x000fca0000000f00 */
[----:B------:R-:W-:Y:S01]  /*0dd0*/  IMAD.HI.U32 R2, R3, R4, R2 ;  /* 0x0000000403027227 */ /* 0x000fe200078e0002 */
[----:B------:R-:W4:Y:S03]  /*0de0*/  @P0 LDC.64 R18, c[0x0][0x248] ;  /* 0x00009200ff120b82 */ /* 0x000f260000000a00 */
[----:B------:R-:W-:-:S04]  /*0df0*/  IMAD.MOV.U32 R4, RZ, RZ, R5 ;  /* 0x000000ffff047224 */ /* 0x000fc800078e0005 */
[----:B------:R-:W-:-:S05]  /*0e00*/  IMAD.HI.U32 R2, R2, R4, RZ ;  /* 0x0000000402027227 */ /* 0x000fca00078e00ff */
[----:B------:R-:W-:Y:S02]  /*0e10*/  IADD3 R3, -R2, RZ, RZ ;  /* 0x000000ff02037210 */ /* 0x000fe40007ffe1ff */
[----:B-1----:R-:W-:-:S03]  /*0e20*/  ISETP.NE.AND P6, PT, R41, RZ, PT ;  /* 0x000000ff2900720c */ /* 0x002fc60003fc5270 */
[----:B------:R-:W-:Y:S01]  /*0e30*/  IMAD R3, R10, R3, R4 ;  /* 0x000000030a037224 */ /* 0x000fe200078e0204 */
[----:B------:R-:W-:Y:S01]  /*0e40*/  SHF.R.S32.HI R41, RZ, 0x1f, R250 ;  /* 0x0000001fff297819 */ /* 0x000fe200000114fa */
[----:B------:R-:W-:-:S03]  /*0e50*/  VIADD R4, R222, 0x3f ;  /* 0x0000003fde047836 */ /* 0x000fc60000000000 */
[----:B------:R-:W-:Y:S02]  /*0e60*/  ISETP.GT.U32.AND P5, PT, R10, R3, PT ;  /* 0x000000030a00720c */ /* 0x000fe40003fa4070 */
[----:B------:R-:W-:-:S04]  /*0e70*/  SHF.R.S32.HI R5, RZ, 0x1f, R4 ;  /* 0x0000001fff057819 */ /* 0x000fc80000011404 */
[----:B------:R-:W-:Y:S01]  /*0e80*/  LEA.HI R23, R5, R4, RZ, 0x6 ;  /* 0x0000000405177211 */ /* 0x000fe200078f30ff */
[----:B------:R-:W-:-:S03]  /*0e90*/  IMAD.WIDE.U32 R4, R0, R28, RZ ;  /* 0x0000001c00047225 */ /* 0x000fc600078e00ff */
[----:B------:R-:W-:Y:S02]  /*0ea0*/  SHF.R.S32.HI R200, RZ, 0x6, R23 ;  /* 0x00000006ffc87819 */ /* 0x000fe40000011417 */
[----:B------:R-:W-:Y:S01]  /*0eb0*/  SEL R36, R6, R4, !P1 ;  /* 0x0000000406247207 */ /* 0x000fe20004800000 */
[----:B------:R-:W-:Y:S01]  /*0ec0*/  @!P5 IMAD.IADD R3, R3, 0x1, -R10 ;  /* 0x000000010303d824 */ /* 0x000fe200078e0a0a */
[----:B---3--:R-:W-:Y:S02]  /*0ed0*/  SHF.R.S32.HI R6, RZ, 0x1f, R42 ;  /* 0x0000001fff067819 */ /* 0x008fe4000001142a */
[----:B------:R-:W-:Y:S02]  /*0ee0*/  @!P5 IADD3 R2, R2, 0x1, RZ ;  /* 0x000000010202d810 */ /* 0x000fe40007ffe0ff */
[----:B------:R-:W-:Y:S01]  /*0ef0*/  ISETP.GE.U32.AND P2, PT, R3, R10, PT ;  /* 0x0000000a0300720c */ /* 0x000fe20003f46070 */
[----:B------:R-:W-:Y:S01]  /*0f00*/  IMAD R6, R6, R236, RZ ;  /* 0x000000ec06067224 */ /* 0x000fe200078e02ff */
[----:B------:R-:W1:Y:S01]  /*0f10*/  @!P1 LDC.64 R10, c[0x0][0x418] ;  /* 0x00010600ff0a9b82 */ /* 0x000e620000000a00 */
[----:B------:R-:W-:-:S02]  /*0f20*/  ISETP.NE.AND P5, PT, R13, RZ, PT ;  /* 0x000000ff0d00720c */ /* 0x000fc40003fa5270 */
[----:B------:R-:W-:Y:S01]  /*0f30*/  @P0 IADD3 R3, R220, R232, RZ ;  /* 0x000000e8dc030210 */ /* 0x000fe20007ffe0ff */
[----:B------:R-:W-:Y:S01]  /*0f40*/  IMAD R6, R39, R42, R6 ;  /* 0x0000002a27067224 */ /* 0x000fe200078e0206 */
[----:B------:R-:W-:Y:S01]  /*0f50*/  @P1 IADD3 R32, R5, R8, RZ ;  /* 0x0000000805201210 */ /* 0x000fe20007ffe0ff */
[----:B------:R-:W-:-:S04]  /*0f60*/  IMAD.WIDE.U32 R8, R236, R42, RZ ;  /* 0x0000002aec087225 */ /* 0x000fc800078e00ff */
[C---:B--2---:R-:W-:Y:S01]  /*0f70*/  @P0 IMAD R7, R3.reuse, R21, RZ ;  /* 0x0000001503070224 */ /* 0x044fe200078e02ff */
[----:B------:R-:W-:Y:S01]  /*0f80*/  @P2 IADD3 R2, R2, 0x1, RZ ;  /* 0x0000000102022810 */ /* 0x000fe20007ffe0ff */
[----:B------:R-:W-:Y:S01]  /*0f90*/  @P0 IMAD.WIDE.U32 R4, R3, R20, RZ ;  /* 0x0000001403040225 */ /* 0x000fe200078e00ff */
[----:B-----5:R-:W-:Y:S02]  /*0fa0*/  ISETP.NE.AND P2, PT, R14, RZ, PT ;  /* 0x000000ff0e00720c */ /* 0x020fe40003f45270 */
[----:B------:R-:W-:Y:S01]  /*0fb0*/  MOV R14, R2 ;  /* 0x00000002000e7202 */ /* 0x000fe20000000f00 */
[----:B------:R-:W-:Y:S01]  /*0fc0*/  IMAD R12, R27, R8, RZ ;  /* 0x000000081b0c7224 */ /* 0x000fe200078e02ff */
[----:B------:R-:W-:Y:S01]  /*0fd0*/  @P0 IADD3 R34, R5, R7, RZ ;  /* 0x0000000705220210 */ /* 0x000fe20007ffe0ff */
[----:B------:R-:W-:Y:S02]  /*0fe0*/  IMAD.IADD R3, R9, 0x1, R6 ;  /* 0x0000000109037824 */ /* 0x000fe400078e0206 */
[----:B------:R-:W-:Y:S01]  /*0ff0*/  @!P3 IMAD.MOV R14, RZ, RZ, -R14 ;  /* 0x000000ffff0eb224 */ /* 0x000fe200078e0a0e */
[----:B------:R-:W-:Y:S01]  /*1000*/  @!P5 LOP3.LUT R14, RZ, R13, RZ, 0x33, !PT ;  /* 0x0000000dff0ed212 */ /* 0x000fe200078e33ff */
[----:B------:R-:W-:-:S02]  /*1010*/  @P0 IMAD.MOV.U32 R33, RZ, RZ, R4 ;  /* 0x000000ffff210224 */ /* 0x000fc400078e0004 */
[C---:B------:R-:W-:Y:S02]  /*1020*/  IMAD R7, R26.reuse, R3, R12 ;  /* 0x000000031a077224 */ /* 0x040fe400078e020c */
[----:B------:R-:W-:Y:S01]  /*1030*/  IMAD.WIDE.U32 R4, R26, R8, RZ ;  /* 0x000000081a047225 */ /* 0x000fe200078e00ff */
[----:B------:R-:W2:Y:S01]  /*1040*/  LDC.64 R12, c[0x0][0x488] ;  /* 0x00012200ff0c7b82 */ /* 0x000ea20000000a00 */
[----:B------:R-:W-:Y:S02]  /*1050*/  SHF.L.U64.HI R8, R236, 0x7, R39 ;  /* 0x00000007ec087819 */ /* 0x000fe40000010227 */
[-C--:B------:R-:W-:Y:S01]  /*1060*/  IMAD.WIDE.U32 R2, R26, R0.reuse, RZ ;  /* 0x000000001a027225 */ /* 0x080fe200078e00ff */
[----:B------:R-:W-:Y:S02]  /*1070*/  IADD3 R30, R5, R7, RZ ;  /* 0x00000007051e7210 */ /* 0x000fe40007ffe0ff */
[----:B------:R-:W-:Y:S01]  /*1080*/  SEL R8, R8, RZ, P4 ;  /* 0x000000ff08087207 */ /* 0x000fe20002000000 */
[----:B------:R-:W-:Y:S01]  /*1090*/  IMAD R6, R27, R0, RZ ;  /* 0x000000001b067224 */ /* 0x000fe200078e02ff */
[----:B------:R-:W3:Y:S01]  /*10a0*/  @P2 LDC R25, c[0x0][0x2e4] ;  /* 0x0000b900ff192b82 */ /* 0x000ee20000000800 */
[----:B------:R-:W-:Y:S01]  /*10b0*/  IMAD.SHL.U32 R7, R236, 0x80, RZ ;  /* 0x00000080ec077824 */ /* 0x000fe200078e00ff */
[----:B------:R-:W-:Y:S01]  /*10c0*/  SEL R35, R4, R2, !P1 ;  /* 0x0000000204237207 */ /* 0x000fe20004800000 */
[----:B-1----:R-:W-:Y:S01]  /*10d0*/  @!P1 IMAD R2, R39, R10, RZ ;  /* 0x0000000a27029224 */ /* 0x002fe200078e02ff */
[----:B------:R-:W-:Y:S01]  /*10e0*/  @P1 IADD3 R30, R3, R6, RZ ;  /* 0x00000006031e1210 */ /* 0x000fe20007ffe0ff */
[----:B------:R-:W-:Y:S01]  /*10f0*/  @P1 IMAD.WIDE.U32 R4, R0, R16, RZ ;  /* 0x0000001000041225 */ /* 0x000fe200078e00ff */
[----:B------:R-:W-:-:S02]  /*1100*/  LOP3.LUT R6, R23, 0xffffffc0, RZ, 0xc0, !PT ;  /* 0xffffffc017067812 */ /* 0x000fc400078ec0ff */
[----:B------:R-:W-:Y:S01]  /*1110*/  SEL R7, R7, RZ, P4 ;  /* 0x000000ff07077207 */ /* 0x000fe20002000000 */
[----:B------:R-:W-:Y:S01]  /*1120*/  @!P1 IMAD R9, R236, R11, R2 ;  /* 0x0000000bec099224 */ /* 0x000fe200078e0202 */
[----:B------:R-:W-:Y:S01]  /*1130*/  IADD3 R6, R6, -0x40, RZ ;  /* 0xffffffc006067810 */ /* 0x000fe20007ffe0ff */
[C---:B----4-:R-:W-:Y:S02]  /*1140*/  @P2 IMAD R11, R236.reuse, R31, RZ ;  /* 0x0000001fec0b2224 */ /* 0x050fe400078e02ff */
[----:B------:R-:W-:Y:S01]  /*1150*/  @!P1 IMAD.WIDE.U32 R2, R236, R10, RZ ;  /* 0x0000000aec029225 */ /* 0x000fe200078e00ff */
[----:B------:R-:W-:Y:S02]  /*1160*/  IADD3 R7, P3, R6, R7, RZ ;  /* 0x0000000706077210 */ /* 0x000fe40007f7e0ff */
[----:B------:R-:W-:Y:S01]  /*1170*/  SHF.R.S32.HI R15, RZ, 0x1f, R6 ;  /* 0x0000001fff0f7819 */ /* 0x000fe20000011406 */
[----:B------:R-:W-:Y:S01]  /*1180*/  @P1 IMAD R24, R0, R17, R5 ;  /* 0x0000001100181224 */ /* 0x000fe200078e0205 */
[----:B------:R-:W-:Y:S01]  /*1190*/  @!P1 IADD3 R24, R3, R9, RZ ;  /* 0x0000000903189210 */ /* 0x000fe20007ffe0ff */
[----:B------:R-:W-:Y:S01]  /*11a0*/  @P1 IMAD.MOV.U32 R22, RZ, RZ, R4 ;  /* 0x000000ffff161224 */ /* 0x000fe200078e0004 */
[----:B------:R-:W-:Y:S01]  /*11b0*/  IADD3.X R8, R15, R8, RZ, P3, !PT ;  /* 0x000000080f087210 */ /* 0x000fe20001ffe4ff */
[-C--:B------:R-:W-:Y:S01]  /*11c0*/  IMAD R5, R27, R7.reuse, RZ ;  /* 0x000000071b057224 */ /* 0x080fe200078e02ff */
[----:B------:R-:W-:Y:S01]  /*11d0*/  @P2 SEL R4, R11, R0, !P1 ;  /* 0x000000000b042207 */ /* 0x000fe20004800000 */
[----:B------:R-:W-:Y:S01]  /*11e0*/  IMAD.WIDE.U32 R16, R26, R7, RZ ;  /* 0x000000071a107225 */ /* 0x000fe200078e00ff */
[----:B------:R-:W-:-:S03]  /*11f0*/  @!P1 MOV R22, R2 ;  /* 0x0000000200169202 */ /* 0x000fc60000000f00 */
[----:B------:R-:W-:Y:S01]  /*1200*/  IMAD R10, R26, R8, R5 ;  /* 0x000000081a0a7224 */ /* 0x000fe200078e0205 */
[----:B------:R-:W-:Y:S01]  /*1210*/  SHF.R.S32.HI R26, RZ, 0x1f, R228 ;  /* 0x0000001fff1a7819 */ /* 0x000fe200000114e4 */
[----:B--2---:R-:W-:-:S04]  /*1220*/  IMAD.WIDE.U32 R2, R37, R12, RZ ;  /* 0x0000000c25027225 */ /* 0x004fc800078e00ff */
[----:B---3--:R-:W-:Y:S02]  /*1230*/  @P2 IMAD R8, R250, R25, R4 ;  /* 0x00000019fa082224 */ /* 0x008fe400078e0204 */
[----:B------:R-:W-:Y:S02]  /*1240*/  @!P2 IMAD R5, R236, R40, R250 ;  /* 0x00000028ec05a224 */ /* 0x000fe400078e02fa */
[----:B------:R-:W-:Y:S02]  /*1250*/  @P0 IMAD.IADD R4, R220, 0x1, R232 ;  /* 0x00000001dc040824 */ /* 0x000fe400078e02e8 */
[----:B------:R-:W-:Y:S01]  /*1260*/  IMAD R7, R37, R13, R3 ;  /* 0x0000000d25077224 */ /* 0x000fe200078e0203 */
[----:B------:R-:W-:Y:S01]  /*1270*/  SEL R13, R2, RZ, P6 ;  /* 0x000000ff020d7207 */ /* 0x000fe20003000000 */
[----:B------:R-:W-:Y:S02]  /*1280*/  @!P2 IMAD R8, R5, R31, RZ ;  /* 0x0000001f0508a224 */ /* 0x000fe400078e02ff */
[----:B------:R-:W-:Y:S01]  /*1290*/  IMAD R12, R250, R38, RZ ;  /* 0x00000026fa0c7224 */ /* 0x000fe200078e02ff */
[----:B------:R-:W-:Y:S01]  /*12a0*/  SEL R31, R7, RZ, P6 ;  /* 0x000000ff071f7207 */ /* 0x000fe20003000000 */
[----:B------:R-:W-:-:S02]  /*12b0*/  @P0 IMAD R5, R4, R19, RZ ;  /* 0x0000001304050224 */ /* 0x000fc400078e02ff */
        /* <DEDUP_REMOVED lines=17> */
.L_x_625:
        /* <DEDUP_REMOVED lines=13> */
.L_x_626:
        /* <DEDUP_REMOVED lines=10> */
.L_x_627:
[----:B------:R-:W-:-:S04]  /*1540*/  IMAD R0, R236, R40, R250 ;  /* 0x00000028ec007224 */ /* 0x000fc800078e02fa */
[----:B------:R-:W-:-:S07]  /*1550*/  IMAD R0, R0, R42, RZ ;  /* 0x0000002a00007224 */ /* 0x000fce00078e02ff */
.L_x_628:
[----:B------:R-:W1:Y:S01]  /*1560*/  LDC.64 R10, c[0x0][0x420] ;  /* 0x00010800ff0a7b82 */ /* 0x000e620000000a00 */
[----:B------:R-:W-:Y:S01]  /*1570*/  IADD3 R2, P1, R234, R22, RZ ;  /* 0x00000016ea027210 */ /* 0x000fe20007f3e0ff */
[----:B------:R-:W-:Y:S01]  /*1580*/  IMAD R17, R38, R40, RZ ;  /* 0x0000002826117224 */ /* 0x000fe200078e02ff */
[----:B------:R-:W-:Y:S01]  /*1590*/  SHF.R.S32.HI R235, RZ, 0x1f, R234 ;  /* 0x0000001fffeb7819 */ /* 0x000fe200000114ea */
[----:B------:R-:W-:Y:S01]  /*15a0*/  IMAD.IADD R202, R6, 0x1, R8 ;  /* 0x0000000106ca7824 */ /* 0x000fe200078e0208 */
[----:B------:R-:W-:Y:S01]  /*15b0*/  SHF.R.S32.HI R44, RZ, 0x1f, R221 ;  /* 0x0000001fff2c7819 */ /* 0x000fe200000114dd */
[----:B------:R-:W-:Y:S01]  /*15c0*/  IMAD.SHL.U32 R9, R17, 0x40, RZ ;  /* 0x0000004011097824 */ /* 0x000fe200078e00ff */
[----:B------:R-:W-:Y:S01]  /*15d0*/  ULDC UR4, c[0x0][0x398] ;  /* 0x0000e60000047ab9 */ /* 0x000fe20000000800 */
[----:B------:R-:W-:Y:S01]  /*15e0*/  IMAD.X R3, R235, 0x1, R24, P1 ;  /* 0x00000001eb037824 */ /* 0x000fe200008e0618 */
[----:B------:R-:W-:Y:S01]  /*15f0*/  ULDC.64 UR6, c[0x0][0x428] ;  /* 0x00010a0000067ab9 */ /* 0x000fe20000000a00 */
[----:B------:R-:W2:Y:S01]  /*1600*/  LDC.64 R42, c[0x0][0x478] ;  /* 0x00011e00ff2a7b82 */ /* 0x000ea20000000a00 */
[----:B------:R-:W-:Y:S01]  /*1610*/  IADD3 R5, P2, P1, R16, R9, R12 ;  /* 0x0000000910057210 */ /* 0x000fe2000795e00c */
[----:B------:R-:W-:Y:S01]  /*1620*/  IMAD R8, R41, UR6, RZ ;  /* 0x0000000629087c24 */ /* 0x000fe2000f8e02ff */
[----:B------:R-:W-:Y:S01]  /*1630*/  IADD3 R16, R6, R0, RZ ;  /* 0x0000000006107210 */ /* 0x000fe20007ffe0ff */
[----:B------:R-:W-:Y:S01]  /*1640*/  ULDC.64 UR10, c[0x0][0x210] ;  /* 0x00008400000a7ab9 */ /* 0x000fe20000000a00 */
[----:B------:R-:W-:Y:S01]  /*1650*/  SHF.R.S32.HI R0, RZ, 0x1f, R9 ;  /* 0x0000001fff007819 */ /* 0x000fe20000011409 */
[----:B------:R-:W-:Y:S01]  /*1660*/  IMAD R8, R250, UR7, R8 ;  /* 0x00000007fa087c24 */ /* 0x000fe2000f8e0208 */
[----:B------:R-:W-:Y:S01]  /*1670*/  ULDC.64 UR8, c[0x0][0x3e0] ;  /* 0x0000f80000087ab9 */ /* 0x000fe20000000a00 */
[----:B------:R-:W-:Y:S01]  /*1680*/  BSSY B1, `(.L_x_624) ;  /* 0x000068e000017945 */ /* 0x000fe20003800000 */
[----:B------:R-:W-:-:S02]  /*1690*/  IADD3.X R12, R7, R0, R37, P2, P1 ;  /* 0x00000000070c7210 */ /* 0x000fc400017e2425 */
[----:B------:R-:W-:Y:S02]  /*16a0*/  IADD3 R13, P2, P1, R13, R5, R35 ;  /* 0x000000050d0d7210 */ /* 0x000fe4000795e023 */
[----:B------:R-:W-:Y:S01]  /*16b0*/  IADD3 R5, -R204, R222, R228 ;  /* 0x000000decc057210 */ /* 0x000fe20007ffe1e4 */
[-C--:B-1----:R-:W-:Y:S02]  /*16c0*/  IMAD R4, R15, R10.reuse, RZ ;  /* 0x0000000a0f047224 */ /* 0x082fe400078e02ff */
[----:B------:R-:W-:-:S04]  /*16d0*/  IMAD.WIDE.U32 R2, R6, R10, R2 ;  /* 0x0000000a06027225 */ /* 0x000fc800078e0002 */
[----:B------:R-:W-:-:S04]  /*16e0*/  IMAD R4, R6, R11, R4 ;  /* 0x0000000b06047224 */ /* 0x000fc800078e0204 */
[----:B------:R-:W-:Y:S01]  /*16f0*/  IMAD.IADD R3, R3, 0x1, R4 ;  /* 0x0000000103037824 */ /* 0x000fe200078e0204 */
[----:B------:R-:W-:Y:S01]  /*1700*/  IADD3 R4, P3, R221, R6, RZ ;  /* 0x00000006dd047210 */ /* 0x000fe20007f7e0ff */
[----:B------:R-:W-:-:S03]  /*1710*/  IMAD.WIDE.U32 R2, R250, UR6, R2 ;  /* 0x00000006fa027c25 */ /* 0x000fc6000f8e0002 */
[----:B------:R-:W-:Y:S01]  /*1720*/  IADD3.X R0, R44, R15, RZ, P3, !PT ;  /* 0x0000000f2c007210 */ /* 0x000fe20001ffe4ff */
[----:B------:R-:W-:Y:S01]  /*1730*/  ULDC.64 UR6, c[0x0][0x258] ;  /* 0x0000960000067ab9 */ /* 0x000fe20000000a00 */
[----:B------:R-:W-:-:S03]  /*1740*/  IMAD.IADD R3, R3, 0x1, R8 ;  /* 0x0000000103037824 */ /* 0x000fc600078e0208 */
[-C--:B------:R-:W-:Y:S02]  /*1750*/  IMAD R6, R0, R28.reuse, RZ ;  /* 0x0000001c00067224 */ /* 0x080fe400078e02ff */
[----:B------:R-:W-:Y:S02]  /*1760*/  VIADD R0, R5, -UR4 ;  /* 0x8000000405007c36 */ /* 0x000fe40008000000 */
[C---:B------:R-:W-:Y:S02]  /*1770*/  IMAD R15, R4.reuse, R29, R6 ;  /* 0x0000001d040f7224 */ /* 0x040fe400078e0206 */
[----:B------:R-:W-:Y:S01]  /*1780*/  IMAD.WIDE.U32 R4, R4, R28, R234 ;  /* 0x0000001c04047225 */ /* 0x000fe200078e00ea */
[----:B------:R-:W-:-:S03]  /*1790*/  SHF.R.S32.HI R7, RZ, 0x1f, R0 ;  /* 0x0000001fff077819 */ /* 0x000fc60000011400 */
[----:B------:R-:W-:Y:S01]  /*17a0*/  IMAD R6, R251, R17, R233 ;  /* 0x00000011fb067224 */ /* 0x000fe200078e02e9 */
[----:B------:R-:W-:Y:S01]  /*17b0*/  IADD3 R4, P3, R36, R4, RZ ;  /* 0x0000000424047210 */ /* 0x000fe20007f7e0ff */
[----:B------:R-:W-:Y:S01]  /*17c0*/  IMAD R8, R41, UR6, RZ ;  /* 0x0000000629087c24 */ /* 0x000fe2000f8e02ff */
[----:B------:R-:W-:Y:S01]  /*17d0*/  LEA.HI R9, R7, R0, RZ, 0x6 ;  /* 0x0000000007097211 */ /* 0x000fe200078f30ff */
[----:B------:R-:W-:Y:S01]  /*17e0*/  IMAD.WIDE.U32 R2, R221, R10, R2 ;  /* 0x0000000add027225 */ /* 0x000fe200078e0002 */
[----:B------:R-:W-:Y:S02]  /*17f0*/  IADD3.X R0, R31, R12, R30, P2, P1 ;  /* 0x0000000c1f007210 */ /* 0x000fe400017e241e */
[----:B------:R-:W-:Y:S01]  /*1800*/  IADD3 R7, P1, R6, R13, RZ ;  /* 0x0000000d06077210 */ /* 0x000fe20007f3e0ff */
[----:B------:R-:W1:Y:S01]  /*1810*/  LDC.64 R30, c[0x0][0x2b0] ;  /* 0x0000ac00ff1e7b82 */ /* 0x000e620000000a00 */
[----:B------:R-:W-:Y:S01]  /*1820*/  IADD3.X R5, R32, R5, R15, P3, !PT ;  /* 0x0000000520057210 */ /* 0x000fe20001ffe40f */
[----:B------:R-:W-:Y:S01]  /*1830*/  IMAD R8, R250, UR7, R8 ;  /* 0x00000007fa087c24 */ /* 0x000fe2000f8e0208 */
[----:B------:R-:W-:Y:S01]  /*1840*/  LEA.HI.X.SX32 R12, R6, R0, 0x1, P1 ;  /* 0x00000000060c7211 */ /* 0x000fe200008f0eff */
[----:B------:R-:W-:Y:S01]  /*1850*/  IMAD R6, R44, R10, RZ ;  /* 0x0000000a2c067224 */ /* 0x000fe200078e02ff */
[----:B------:R-:W-:Y:S01]  /*1860*/  SHF.R.S32.HI R0, RZ, 0x6, R9 ;  /* 0x00000006ff007819 */ /* 0x000fe20000011409 */
[----:B------:R-:W-:Y:S01]  /*1870*/  IMAD.WIDE.U32 R4, R250, UR6, R4 ;  /* 0x00000006fa047c25 */ /* 0x000fe2000f8e0004 */
[----:B------:R-:W-:Y:S01]  /*1880*/  ULDC.64 UR6, c[0x0][0x400] ;  /* 0x0001000000067ab9 */ /* 0x000fe20000000a00 */
[----:B------:R-:W-:-:S02]  /*1890*/  LEA R196, P2, R2, UR8, 0x1 ;  /* 0x0000000802c47c11 */ /* 0x000fc4000f8408ff */
[----:B------:R-:W-:Y:S01]  /*18a0*/  LEA R192, P1, R7, UR6, 0x2 ;  /* 0x0000000607c07c11 */ /* 0x000fe2000f8210ff */
[----:B------:R-:W-:Y:S01]  /*18b0*/  IMAD R6, R221, R11, R6 ;  /* 0x0000000bdd067224 */ /* 0x000fe200078e0206 */
[----:B------:R-:W-:Y:S01]  /*18c0*/  VIMNMX R216, RZ, R0, !PT ;  /* 0x00000000ffd87248 */ /* 0x000fe20007fe0100 */
[----:B--2---:R-:W-:Y:S01]  /*18d0*/  IMAD.WIDE R16, R16, 0x4, R42 ;  /* 0x0000000410107825 */ /* 0x004fe200078e022a */
[----:B------:R-:W-:Y:S02]  /*18e0*/  LEA.HI.X R193, R7, UR7, R12, 0x2, P1 ;  /* 0x0000000707c17c11 */ /* 0x000fe400088f140c */
[----:B------:R-:W-:Y:S01]  /*18f0*/  ISETP.GT.AND P1, PT, R200, R216, PT ;  /* 0x000000d8c800720c */ /* 0x000fe20003f24270 */
[----:B------:R-:W-:Y:S01]  /*1900*/  IMAD.IADD R0, R3, 0x1, R6 ;  /* 0x0000000103007824 */ /* 0x000fe200078e0206 */
[----:B------:R-:W-:Y:S01]  /*1910*/  IADD3 R8, R5, R8, RZ ;  /* 0x0000000805087210 */ /* 0x000fe20007ffe0ff */
[----:B------:R-:W-:Y:S01]  /*1920*/  IMAD.MOV.U32 R212, RZ, RZ, R17 ;  /* 0x000000ffffd47224 */ /* 0x000fe200078e0011 */
[----:B------:R-:W-:-:S02]  /*1930*/  LEA R198, P3, R4, UR10, 0x1 ;  /* 0x0000000a04c67c11 */ /* 0x000fc4000f8608ff */
[----:B------:R-:W-:Y:S02]  /*1940*/  LEA.HI.X R197, R2, UR9, R0, 0x1, P2 ;  /* 0x0000000902c57c11 */ /* 0x000fe400090f0c00 */
[----:B------:R-:W-:Y:S01]  /*1950*/  LEA.HI.X R199, R4, UR11, R8, 0x1, P3 ;  /* 0x0000000b04c77c11 */ /* 0x000fe200098f0c08 */
[----:B-1----:R-:W-:Y:S01]  /*1960*/  IMAD.WIDE R202, R202, 0x4, R30 ;  /* 0x00000004caca7825 */ /* 0x002fe200078e021e */
[----:B------:R-:W-:Y:S02]  /*1970*/  MOV R213, R16 ;  /* 0x0000001000d57202 */ /* 0x000fe40000000f00 */
[----:B------:R-:W-:Y:S01]  /*1980*/  IADD3 R200, R200, -0x1, RZ ;  /* 0xffffffffc8c87810 */ /* 0x000fe20007ffe0ff */
        /* <DEDUP_REMOVED lines=26> */
.L_x_630:
        /* <DEDUP_REMOVED lines=13> */
.L_x_631:
        /* <DEDUP_REMOVED lines=17> */
[----:B------:R-:W-:Y:S01]  /*1d10*/  IMAD R0, R44, R8, RZ ;  /* 0x000000082c007224 */ /* 0x000fe200078e02ff */
        /* <DEDUP_REMOVED lines=10> */
.L_x_633:
[----:B------:R-:W-:Y:S05]  /*1dc0*/  BSYNC B0 ;  /* 0x0000000000007941 */ /* 0x000fea0003800000 */
.L_x_632:
[----:B------:R-:W-:Y:S04]  /*1dd0*/  BSSY B0, `(.L_x_634) ;  /* 0x000000f000007945 */ /* 0x000fe80003800000 */
[----:B------:R-:W-:Y:S05]  /*1de0*/  @P0 BRA `(.L_x_635) ;  /* 0x0000000000340947 */ /* 0x000fea0003800000 */
[----:B------:R-:W-:Y:S01]  /*1df0*/  IADD3 R0, P2, R221, 0x20, RZ ;  /* 0x00000020dd007810 */ /* 0x000fe20007f5e0ff */
[----:B------:R-:W-:Y:S01]  /*1e00*/  ULDC.64 UR6, c[0x0][0x3f0] ;  /* 0x0000fc0000067ab9 */ /* 0x000fe20000000a00 */
[----:B------:R-:W-:Y:S02]  /*1e10*/  MOV R5, R10 ;  /* 0x0000000a00057202 */ /* 0x000fe40000000f00 */
[----:B-1----:R-:W-:Y:S01]  /*1e20*/  IADD3.X R2, RZ, R44, RZ, P2, !PT ;  /* 0x0000002cff027210 */ /* 0x002fe200017fe4ff */
[----:B------:R-:W-:-:S04]  /*1e30*/  IMAD.WIDE.U32 R4, R0, R8, R4 ;  /* 0x0000000800047225 */ /* 0x000fc800078e0004 */
[----:B------:R-:W-:-:S04]  /*1e40*/  IMAD R2, R2, R8, RZ ;  /* 0x0000000802027224 */ /* 0x000fc800078e02ff */
[----:B------:R-:W-:Y:S01]  /*1e50*/  IMAD R0, R0, R9, R2 ;  /* 0x0000000900007224 */ /* 0x000fe200078e0202 */
[----:B------:R-:W-:-:S04]  /*1e60*/  LEA R2, P2, R4, UR6, 0x1 ;  /* 0x0000000604027c11 */ /* 0x000fc8000f8408ff */
[----:B------:R-:W-:-:S04]  /*1e70*/  IADD3 R0, R5, R0, RZ ;  /* 0x0000000005007210 */ /* 0x000fc80007ffe0ff */
[----:B------:R-:W-:-:S05]  /*1e80*/  LEA.HI.X R3, R4, UR7, R0, 0x1, P2 ;  /* 0x0000000704037c11 */ /* 0x000fca00090f0c00 */
[----:B------:R2:W-:Y:S04]  /*1e90*/  STG.E.128 desc[UR16][R2.64], RZ ;  /* 0x000000ff02007986 */ /* 0x0005e8000c101d10 */
[----:B------:R2:W-:Y:S04]  /*1ea0*/  STG.E.128 desc[UR16][R2.64+0x80], RZ ;  /* 0x000080ff02007986 */ /* 0x0005e8000c101d10 */
[----:B------:R2:W-:Y:S02]  /*1eb0*/  STG.E.128 desc[UR16][R2.64+0x100], RZ ;  /* 0x000100ff02007986 */ /* 0x0005e4000c101d10 */
.L_x_635:
[----:B------:R-:W-:Y:S05]  /*1ec0*/  BSYNC B0 ;  /* 0x0000000000007941 */ /* 0x000fea0003800000 */
.L_x_634:
        /* <DEDUP_REMOVED lines=24> */
.L_x_637:
[----:B------:R-:W-:Y:S05]  /*2050*/  BSYNC B0 ;  /* 0x0000000000007941 */ /* 0x000fea0003800000 */
.L_x_636:
        /* <DEDUP_REMOVED lines=13> */
[----:B------:R1:W-:Y:S01]  /*2130*/  STG.E.128 desc[UR16][R2.64+0x100], RZ ;  /* 0x000100ff02007986 */ /* 0x0003e2000c101d10 */
[----:B------:R-:W-:Y:S05]  /*2140*/  BRA `(.L_x_638) ;  /* 0x0000005c00847947 */ /* 0x000fea0003800000 */
.L_x_629:
[----:B------:R-:W-:Y:S01]  /*2150*/  IMAD R24, R200, -0x40, R222 ;  /* 0xffffffc0c8187824 */ /* 0x000fe200078e02de */
[----:B------:R-:W-:Y:S01]  /*2160*/  ULDC.64 UR8, c[0x0][0x260] ;  /* 0x0000980000087ab9 */ /* 0x000fe20000000a00 */
[----:B------:R-:W-:Y:S01]  /*2170*/  VIADD R8, R221, 0x20 ;  /* 0x00000020dd087836 */ /* 0x000fe20000000000 */
[----:B------:R-:W-:Y:S01]  /*2180*/  ULDC.64 UR6, c[0x0][0x268] ;  /* 0x00009a0000067ab9 */ /* 0x000fe20000000a00 */
[----:B------:R-:W-:Y:S01]  /*2190*/  IMAD R0, R217, -0x40, R204 ;  /* 0xffffffc0d9007824 */ /* 0x000fe200078e02cc */
[----:B------:R-:W1:Y:S01]  /*21a0*/  LDC.64 R218, c[0x0][0x3b8] ;  /* 0x0000ee00ffda7b82 */ /* 0x000e620000000a00 */
[--C-:B------:R-:W-:Y:S01]  /*21b0*/  IMAD.WIDE.U32 R2, R228, R20, R234.reuse ;  /* 0x00000014e4027225 */ /* 0x100fe200078e00ea */
[C---:B------:R-:W-:Y:S01]  /*21c0*/  ISETP.GE.AND P5, PT, R8.reuse, R24, PT ;  /* 0x000000180800720c */ /* 0x040fe20003fa6270 */
[----:B------:R-:W-:Y:S01]  /*21d0*/  ULDC UR4, c[0x0][0x2dc] ;  /* 0x0000b70000047ab9 */ /* 0x000fe20000000800 */
[----:B------:R-:W-:Y:S01]  /*21e0*/  ISETP.GE.AND P3, PT, R8, R0, PT ;  /* 0x000000000800720c */ /* 0x000fe20003f66270 */
[----:B------:R-:W-:Y:S01]  /*21f0*/  IMAD R7, R26, R20, RZ ;  /* 0x000000141a077224 */ /* 0x000fe200078e02ff */
[----:B------:R-:W-:Y:S01]  /*2200*/  IADD3 R8, P0, R33, R2, RZ ;  /* 0x0000000221087210 */ /* 0x000fe20007f1e0ff */
[----:B------:R-:W-:Y:S01]  /*2210*/  IMAD.WIDE.U32 R4, R228, R18, R234 ;  /* 0x00000012e4047225 */ /* 0x000fe200078e00ea */
[----:B------:R-:W-:Y:S01]  /*2220*/  ISETP.GE.AND P4, PT, R221, R0, PT ;  /* 0x00000000dd00720c */ /* 0x000fe20003f86270 */
[----:B------:R-:W2:Y:S01]  /*2230*/  LDC R230, c[0x0][0x270] ;  /* 0x00009c00ffe67b82 */ /* 0x000ea20000000800 */
[----:B------:R-:W-:Y:S01]  /*2240*/  LEA.HI R0, R200, R200, RZ, 0x1 ;  /* 0x000000c8c8007211 */ /* 0x000fe200078f08ff */
[----:B------:R-:W-:Y:S01]  /*2250*/  IMAD R7, R228, R21, R7 ;  /* 0x00000015e4077224 */ /* 0x000fe200078e0207 */
[----:B------:R-:W-:Y:S01]  /*2260*/  IADD3 R4, P1, R23, R4, RZ ;  /* 0x0000000417047210 */ /* 0x000fe20007f3e0ff */
[----:B------:R-:W-:Y:S01]  /*2270*/  IMAD R6, R26, R18, RZ ;  /* 0x000000121a067224 */ /* 0x000fe200078e02ff */
[----:B------:R-:W-:Y:S01]  /*2280*/  LOP3.LUT R0, R0, 0xfffffffe, RZ, 0xc0, !PT ;  /* 0xfffffffe00007812 */ /* 0x000fe200078ec0ff */
[----:B------:R-:W-:Y:S01]  /*2290*/  IMAD.WIDE.U32 R12, R10, 0x40, RZ ;  /* 0x000000400a0c7825 */ /* 0x000fe200078e00ff */
[----:B------:R-:W-:Y:S01]  /*22a0*/  IADD3.X R9, R34, R3, R7, P0, !PT ;  /* 0x0000000322097210 */ /* 0x000fe200007fe407 */
[----:B------:R-:W3:Y:S02]  /*22b0*/  @!P3 LDC.64 R22, c[0x0][0x220] ;  /* 0x00008800ff16bb82 */ /* 0x000ee40000000a00 */
[----:B------:R-:W-:-:S02]  /*22c0*/  IMAD R6, R228, R19, R6 ;  /* 0x00000013e4067224 */ /* 0x000fc400078e0206 */
[----:B------:R-:W-:-:S03]  /*22d0*/  IMAD.WIDE.U32 R2, R28, 0x40, RZ ;  /* 0x000000401c027825 */ /* 0x000fc600078e00ff */
[----:B------:R-:W-:Y:S01]  /*22e0*/  IADD3.X R5, R27, R5, R6, P1, !PT ;  /* 0x000000051b057210 */ /* 0x000fe20000ffe406 */
[----:B------:R-:W-:Y:S01]  /*22f0*/  IMAD.SHL.U32 R11, R11, 0x40, RZ ;  /* 0x000000400b0b7824 */ /* 0x000fe200078e00ff */
[----:B------:R-:W-:Y:S01]  /*2300*/  @!P5 IADD3 R10, P0, R198, R2, RZ ;  /* 0x00000002c60ad210 */ /* 0x000fe20007f1e0ff */
[----:B------:R-:W-:Y:S01]  /*2310*/  IMAD.IADD R2, R200, 0x1, -R0 ;  /* 0x00000001c8027824 */ /* 0x000fe200078e0a00 */
[----:B------:R-:W-:Y:S01]  /*2320*/  @!P5 IADD3 R6, P1, R196, R12, RZ ;  /* 0x0000000cc406d210 */ /* 0x000fe20007f3e0ff */
[----:B------:R-:W-:Y:S01]  /*2330*/  IMAD R0, R25, UR8, RZ ;  /* 0x0000000819007c24 */ /* 0x000fe2000f8e02ff */
[----:B------:R-:W-:Y:S01]  /*2340*/  @!P3 IADD3 R12, P2, R221, 0x20, RZ ;  /* 0x00000020dd0cb810 */ /* 0x000fe20007f5e0ff */
[----:B------:R-:W-:Y:S01]  /*2350*/  IMAD.SHL.U32 R29, R29, 0x40, RZ ;  /* 0x000000401d1d7824 */ /* 0x000fe200078e00ff */
[----:B------:R-:W-:Y:S01]  /*2360*/  @!P5 IADD3.X R7, R197, R13, R11, P1, !PT ;  /* 0x0000000dc507d210 */ /* 0x000fe20000ffe40b */
[----:B------:R-:W-:Y:S01]  /*2370*/  IMAD R17, R14, UR9, R0 ;  /* 0x000000090e117c24 */ /* 0x000fe2000f8e0200 */
[----:B------:R-:W-:Y:S01]  /*2380*/  @!P3 IADD3 R13, P1, R221, 0x20, RZ ;  /* 0x00000020dd0db810 */ /* 0x000fe20007f3e0ff */
[----:B------:R-:W-:Y:S01]  /*2390*/  @!P3 IMAD.X R0, RZ, RZ, R44, P2 ;  /* 0x000000ffff00b224 */ /* 0x000fe200010e062c */
[----:B------:R-:W-:Y:S01]  /*23a0*/  @!P5 IADD3.X R11, R199, R3, R29, P0, !PT ;  /* 0x00000003c70bd210 */ /* 0x000fe200007fe41d */
[----:B------:R-:W-:Y:S01]  /*23b0*/  IMAD R15, R25, UR6, RZ ;  /* 0x00000006190f7c24 */ /* 0x000fe2000f8e02ff */
[----:B------:R-:W-:Y:S01]  /*23c0*/  ISETP.NE.AND P0, PT, R2, 0x1, PT ;  /* 0x000000010200780c */ /* 0x000fe20003f05270 */
[----:B------:R-:W-:-:S04]  /*23d0*/  IMAD.WIDE.U32 R2, R14, UR8, R4 ;  /* 0x000000080e027c25 */ /* 0x000fc8000f8e0004 */
[----:B------:R-:W-:Y:S02]  /*23e0*/  @!P3 IMAD R4, R0, R18, RZ ;  /* 0x000000120004b224 */ /* 0x000fe400078e02ff */
[----:B------:R-:W-:Y:S01]  /*23f0*/  @!P3 IMAD.X R5, RZ, RZ, R44, P1 ;  /* 0x000000ffff05b224 */ /* 0x000fe200008e062c */
[----:B------:R-:W-:Y:S01]  /*2400*/  ISETP.GE.AND P1, PT, R221, R24, PT ;  /* 0x00000018dd00720c */ /* 0x000fe20003f26270 */
[----:B------:R-:W-:Y:S01]  /*2410*/  IMAD R16, R14, UR7, R15 ;  /* 0x000000070e107c24 */ /* 0x000fe2000f8e020f */
[----:B------:R-:W-:Y:S01]  /*2420*/  @P6 BAR.SYNC.DEFER_BLOCKING 0x0 ;  /* 0x0000000000006b1d */ /* 0x000fe20000010000 */
[----:B------:R-:W-:Y:S02]  /*2430*/  @!P3 IMAD R26, R12, R19, R4 ;  /* 0x000000130c1ab224 */ /* 0x000fe400078e0204 */
[----:B------:R-:W-:Y:S02]  /*2440*/  @!P4 IMAD R15, R44, R18, RZ ;  /* 0x000000122c0fc224 */ /* 0x000fe400078e02ff */
[----:B------:R-:W-:-:S02]  /*2450*/  @!P3 IMAD R4, R5, R20, RZ ;  /* 0x000000140504b224 */ /* 0x000fc400078e02ff */
[----:B------:R-:W-:Y:S02]  /*2460*/  IMAD.MOV.U32 R205, RZ, RZ, 0x7f800000 ;  /* 0x7f800000ffcd7424 */ /* 0x000fe400078e00ff */
[----:B------:R-:W-:Y:S02]  /*2470*/  IMAD.MOV.U32 R206, RZ, RZ, 0x7f800000 ;  /* 0x7f800000ffce7424 */ /* 0x000fe400078e00ff */
[----:B------:R-:W-:Y:S02]  /*2480*/  IMAD.MOV.U32 R185, RZ, RZ, 0x20 ;  /* 0x00000020ffb97424 */ /* 0x000fe400078e00ff */
[----:B------:R-:W-:Y:S02]  /*2490*/  IMAD.MOV.U32 R184, RZ, RZ, 0x40 ;  /* 0x00000040ffb87424 */ /* 0x000fe400078e00ff */
[----:B------:R-:W-:Y:S02]  /*24a0*/  VIADD R183, R190, 0x3000 ;  /* 0x00003000beb77836 */ /* 0x000fe40000000000 */
[----:B------:R-:W-:Y:S01]  /*24b0*/  VIADD R176, R191, 0x3000 ;  /* 0x00003000bfb07836 */ /* 0x000fe20000000000 */
[----:B------:R-:W-:Y:S01]  /*24c0*/  CS2R R142, SRZ ;  /* 0x00000000008e7805 */ /* 0x000fe2000001ff00 */
[----:B------:R-:W-:Y:S01]  /*24d0*/  IMAD.WIDE.U32 R8, R14, UR6, R8 ;  /* 0x000000060e087c25 */ /* 0x000fe2000f8e0008 */
[----:B------:R-:W-:-:S02]  /*24e0*/  CS2R R140, SRZ ;  /* 0x00000000008c7805 */ /* 0x000fc4000001ff00 */
[----:B------:R-:W-:Y:S02]  /*24f0*/  CS2R R146, SRZ ;  /* 0x0000000000927805 */ /* 0x000fe4000001ff00 */
[----:B------:R-:W-:Y:S01]  /*2500*/  CS2R R144, SRZ ;  /* 0x0000000000907805 */ /* 0x000fe2000001ff00 */
[----:B------:R-:W-:Y:S01]  /*2510*/  IMAD.IADD R5, R3, 0x1, R17 ;  /* 0x0000000103057824 */ /* 0x000fe200078e0211 */
[----:B------:R4:W-:Y:S01]  /*2520*/  @P1 STS.128 [R201+0xc000], RZ ;  /* 0x00c000ffc9001388 */ /* 0x0009e20000000c00 */
[----:B------:R-:W-:Y:S01]  /*2530*/  @!P4 IMAD R27, R221, R19, R15 ;  /* 0x00000013dd1bc224 */ /* 0x000fe200078e020f */
[----:B------:R-:W-:Y:S01]  /*2540*/  CS2R R138, SRZ ;  /* 0x00000000008a7805 */ /* 0x000fe2000001ff00 */
[----:B------:R-:W-:Y:S01]  /*2550*/  @!P3 IMAD R25, R13, R21, R4 ;  /* 0x000000150d19b224 */ /* 0x000fe200078e0204 */
[----:B------:R4:W-:Y:S01]  /*2560*/  @P1 STS.128 [R201+0xe000], RZ ;  /* 0x00e000ffc9001388 */ /* 0x0009e20000000c00 */
[----:B------:R-:W-:Y:S01]  /*2570*/  IMAD.IADD R3, R9, 0x1, R16 ;  /* 0x0000000109037824 */ /* 0x000fe200078e0210 */
[----:B------:R-:W-:Y:S01]  /*2580*/  CS2R R136, SRZ ;  /* 0x0000000000887805 */ /* 0x000fe2000001ff00 */
[--C-:B------:R-:W-:Y:S01]  /*2590*/  @!P4 IMAD.MOV.U32 R4, RZ, RZ, R2.reuse ;  /* 0x000000ffff04c224 */ /* 0x100fe200078e0002 */
[----:B------:R4:W-:Y:S01]  /*25a0*/  @P1 STS.128 [R201+0x10000], RZ ;  /* 0x010000ffc9001388 */ /* 0x0009e20000000c00 */
[----:B------:R-:W-:-:S02]  /*25b0*/  @!P3 IMAD.MOV.U32 R14, RZ, RZ, R2 ;  /* 0x000000ffff0eb224 */ /* 0x000fc400078e0002 */
[----:B------:R-:W-:Y:S01]  /*25c0*/  @!P4 IMAD R0, R44, R20, RZ ;  /* 0x000000142c00c224 */ /* 0x000fe200078e02ff */
[----:B------:R-:W-:Y:S01]  /*25d0*/  @!PT LDS RZ, [RZ] ;  /* 0x00000000fffff984 */ /* 0x000fe20000000800 */
[----:B------:R-:W-:Y:S01]  /*25e0*/  @!PT LDS RZ, [RZ] ;  /* 0x00000000fffff984 */ /* 0x000fe20000000800 */
[----:B------:R-:W-:Y:S01]  /*25f0*/  @!PT LDS RZ, [RZ] ;  /* 0x00000000fffff984 */ /* 0x000fe20000000800 */
[----:B------:R-:W-:Y:S01]  /*2600*/  @!P1 LDGSTS.E.BYPASS.LTC128B.128 [R201+0xc000], desc[UR16][R196.64] ;  /* 0x0c000000c4c99fae */ /* 0x000fe2000b901d50 */
[----:B------:R-:W-:Y:S01]  /*2610*/  @!P3 IMAD.MOV.U32 R15, RZ, RZ, R5 ;  /* 0x000000ffff0fb224 */ /* 0x000fe200078e0005 */
[----:B------:R-:W-:Y:S01]  /*2620*/  SEL R183, R183, R190, !P0 ;  /* 0x000000beb7b77207 */ /* 0x000fe20004000000 */
[--C-:B------:R-:W-:Y:S01]  /*2630*/  @!P4 IMAD.MOV.U32 R2, RZ, RZ, R8.reuse ;  /* 0x000000ffff02c224 */ /* 0x100fe200078e0008 */
[----:B------:R-:W-:Y:S01]  /*2640*/  @!P1 LDGSTS.E.BYPASS.LTC128B.128 [R201+0xe000], desc[UR16][R196.64+0x80] ;  /* 0x0e000080c4c99fae */ /* 0x000fe2000b901d50 */
[----:B------:R-:W-:Y:S01]  /*2650*/  @!P3 IMAD.MOV.U32 R16, RZ, RZ, R8 ;  /* 0x000000ffff10b224 */ /* 0x000fe200078e0008 */
[----:B------:R-:W-:Y:S01]  /*2660*/  SEL R176, R176, R191, !P0 ;  /* 0x000000bfb0b07207 */ /* 0x000fe20004000000 */
[----:B------:R-:W1:Y:S01]  /*2670*/  @!P4 LDC.64 R8, c[0x0][0x218] ;  /* 0x00008600ff08cb82 */ /* 0x000e620000000a00 */
[----:B------:R-:W-:Y:S01]  /*2680*/  @!P3 IMAD.MOV.U32 R17, RZ, RZ, R3 ;  /* 0x000000ffff11b224 */ /* 0x000fe200078e0003 */
[----:B------:R-:W-:Y:S01]  /*2690*/  @!P1 LDGSTS.E.BYPASS.LTC128B.128 [R201+0x10000], desc[UR16][R196.64+0x100] ;  /* 0x10000100c4c99fae */ /* 0x000fe2000b901d50 */
[----:B------:R-:W-:Y:S01]  /*26a0*/  @!P3 IMAD.WIDE.U32 R14, R12, R18, R14 ;  /* 0x000000120c0eb225 */ /* 0x000fe200078e000e */
[----:B------:R-:W-:-:S02]  /*26b0*/  CS2R R134, SRZ ;  /* 0x0000000000867805 */ /* 0x000fc4000001ff00 */
[----:B------:R-:W-:Y:S01]  /*26c0*/  CS2R R132, SRZ ;  /* 0x0000000000847805 */ /* 0x000fe2000001ff00 */
[----:B------:R4:W-:Y:S01]  /*26d0*/  @P5 STS.128 [R201+0xd000], RZ ;  /* 0x00d000ffc9005388 */ /* 0x0009e20000000c00 */
[----:B------:R-:W-:Y:S01]  /*26e0*/  @!P4 IMAD.WIDE.U32 R4, R221, R18, R4 ;  /* 0x00000012dd04c225 */ /* 0x000fe200078e0004 */
[----:B------:R-:W-:Y:S01]  /*26f0*/  CS2R R126, SRZ ;  /* 0x00000000007e7805 */ /* 0x000fe2000001ff00 */
[----:B------:R-:W2:Y:S01]  /*2700*/  @!P3 LDC.64 R18, c[0x0][0x218] ;  /* 0x00008600ff12bb82 */ /* 0x000ea20000000a00 */
[----:B------:R4:W-:Y:S01]  /*2710*/  @P5 STS.128 [R201+0xf000], RZ ;  /* 0x00f000ffc9005388 */ /* 0x0009e20000000c00 */
[-C--:B------:R-:W-:Y:S01]  /*2720*/  @!P3 IMAD.WIDE.U32 R16, R13, R20.reuse, R16 ;  /* 0x000000140d10b225 */ /* 0x080fe200078e0010 */
[----:B------:R-:W-:Y:S02]  /*2730*/  CS2R R124, SRZ ;  /* 0x00000000007c7805 */ /* 0x000fe4000001ff00 */
[----:B------:R-:W-:Y:S01]  /*2740*/  CS2R R130, SRZ ;  /* 0x0000000000827805 */ /* 0x000fe2000001ff00 */
[----:B------:R4:W-:Y:S01]  /*2750*/  @P5 STS.128 [R201+0x11000], RZ ;  /* 0x011000ffc9005388 */ /* 0x0009e20000000c00 */
[C---:B------:R-:W-:Y:S01]  /*2760*/  @!P4 IMAD R28, R221.reuse, R21, R0 ;  /* 0x00000015dd1cc224 */ /* 0x040fe200078e0200 */
[----:B------:R-:W-:Y:S01]  /*2770*/  CS2R R128, SRZ ;  /* 0x0000000000807805 */ /* 0x000fe2000001ff00 */
[----:B------:R-:W-:Y:S01]  /*2780*/  @!P4 IMAD.WIDE.U32 R12, R221, R20, R2 ;  /* 0x00000014dd0cc225 */ /* 0x000fe200078e0002 */
[----:B------:R-:W-:Y:S01]  /*2790*/  @!PT LDS RZ, [RZ] ;  /* 0x00000000fffff984 */ /* 0x000fe20000000800 */
[----:B------:R-:W-:Y:S01]  /*27a0*/  @!PT LDS RZ, [RZ] ;  /* 0x00000000fffff984 */ /* 0x000fe20000000800 */
[----:B------:R-:W-:Y:S01]  /*27b0*/  @!PT LDS RZ, [RZ] ;  /* 0x00000000fffff984 */ /* 0x000fe20000000800 */
[----:B------:R-:W-:Y:S01]  /*27c0*/  @!P5 LDGSTS.E.BYPASS.LTC128B.128 [R201+0xd000], desc[UR16][R6.64] ;  /* 0x0d00000006c9dfae */ /* 0x000fe2000b901d50 */
[----:B------:R-:W3:Y:S01]  /*27d0*/  @!P4 LDC.64 R20, c[0x0][0x220] ;  /* 0x00008800ff14cb82 */ /* 0x000ee20000000a00 */
[----:B------:R-:W-:Y:S01]  /*27e0*/  CS2R R122, SRZ ;  /* 0x00000000007a7805 */ /* 0x000fe2000001ff00 */
[----:B------:R-:W-:Y:S01]  /*27f0*/  VIADD R0, R237, 0x3000 ;  /* 0x00003000ed007836 */ /* 0x000fe20000000000 */
[----:B------:R-:W-:Y:S01]  /*2800*/  @!P5 LDGSTS.E.BYPASS.LTC128B.128 [R201+0xf000], desc[UR16][R6.64+0x80] ;  /* 0x0f00008006c9dfae */ /* 0x000fe2000b901d50 */
[----:B------:R-:W-:Y:S01]  /*2810*/  @!P3 IMAD.IADD R2, R15, 0x1, R26 ;  /* 0x000000010f02b824 */ /* 0x000fe200078e021a */
[----:B-1----:R-:W-:Y:S01]  /*2820*/  @!P4 LEA R8, P6, R4, R8, 0x1 ;  /* 0x000000080408c211 */ /* 0x002fe200078c08ff */
[----:B------:R-:W-:Y:S01]  /*2830*/  @!P3 IMAD.IADD R3, R17, 0x1, R25 ;  /* 0x000000011103b824 */ /* 0x000fe200078e0219 */
[----:B------:R-:W-:Y:S01]  /*2840*/  SEL R0, R0, R237, !P0 ;  /* 0x000000ed00007207 */ /* 0x000fe20004000000 */
[----:B------:R2:W-:Y:S01]  /*2850*/  @!P5 LDGSTS.E.BYPASS.LTC128B.128 [R201+0x11000], desc[UR16][R6.64+0x100] ;  /* 0x1100010006c9dfae */ /* 0x0005e2000b901d50 */
[----:B------:R-:W-:Y:S01]  /*2860*/  VIADD R226, R228, 0x40 ;  /* 0x00000040e4e27836 */ /* 0x000fe20000000000 */
[----:B------:R-:W-:-:S02]  /*2870*/  CS2R R120, SRZ ;  /* 0x0000000000787805 */ /* 0x000fc4000001ff00 */
[----:B------:R-:W-:Y:S01]  /*2880*/  LEA R195, R0, UR5, 0x1 ;  /* 0x0000000500c37c11 */ /* 0x000fe2000f8e08ff */
[----:B------:R-:W-:Y:S01]  /*2890*/  @!P4 IMAD.IADD R0, R5, 0x1, R27 ;  /* 0x000000010500c824 */ /* 0x000fe200078e021b */
[----:B------:R-:W-:Y:S02]  /*28a0*/  CS2R R118, SRZ ;  /* 0x0000000000767805 */ /* 0x000fe4000001ff00 */
[----:B------:R-:W-:Y:S02]  /*28b0*/  CS2R R116, SRZ ;  /* 0x0000000000747805 */ /* 0x000fe4000001ff00 */
[----:B------:R-:W-:Y:S01]  /*28c0*/  CS2R R110, SRZ ;  /* 0x00000000006e7805 */ /* 0x000fe2000001ff00 */
[----:B------:R4:W-:Y:S01]  /*28d0*/  @P1 STS [R195], RZ ;  /* 0x000000ffc3001388 */ /* 0x0009e20000000800 */
[----:B------:R-:W-:Y:S01]  /*28e0*/  @!P4 LEA.HI.X R9, R4, R9, R0, 0x1, P6 ;  /* 0x000000090409c211 */ /* 0x000fe200030f0c00 */
[----:B------:R-:W-:Y:S01]  /*28f0*/  @!P4 IMAD.IADD R0, R13, 0x1, R28 ;  /* 0x000000010d00c824 */ /* 0x000fe200078e021c */
        /* <DEDUP_REMOVED lines=16> */
[----:B--2---:R-:W-:Y:S01]  /*2a00*/  @!P3 LEA R6, P2, R14, R18, 0x1 ;  /* 0x000000120e06b211 */ /* 0x004fe200078408ff */
[----:B------:R4:W-:Y:S01]  /*2a10*/  @P1 STS [R195+0x2004], RZ ;  /* 0x002004ffc3001388 */ /* 0x0009e20000000800 */
[----:B------:R-:W-:-:S02]  /*2a20*/  CS2R R56, SRZ ;  /* 0x0000000000387805 */ /* 0x000fc4000001ff00 */
[----:B------:R-:W-:Y:S02]  /*2a30*/  CS2R R54, SRZ ;  /* 0x0000000000367805 */ /* 0x000fe4000001ff00 */
[----:B------:R-:W-:Y:S01]  /*2a40*/  @!P3 LEA.HI.X R7, R14, R19, R2, 0x1, P2 ;  /* 0x000000130e07b211 */ /* 0x000fe200010f0c02 */
[----:B------:R4:W-:Y:S01]  /*2a50*/  @P1 STS [R195+0x2008], RZ ;  /* 0x002008ffc3001388 */ /* 0x0009e20000000800 */
[C---:B---3--:R-:W-:Y:S02]  /*2a60*/  @!P4 LEA R4, P2, R12.reuse, R20, 0x1 ;  /* 0x000000140c04c211 */ /* 0x048fe400078408ff */
[----:B------:R-:W-:Y:S02]  /*2a70*/  CS2R R52, SRZ ;  /* 0x0000000000347805 */ /* 0x000fe4000001ff00 */
[----:B------:R-:W-:Y:S01]  /*2a80*/  CS2R R46, SRZ ;  /* 0x00000000002e7805 */ /* 0x000fe2000001ff00 */
[----:B------:R4:W-:Y:S01]  /*2a90*/  @P1 STS [R195+0x200c], RZ ;  /* 0x00200cffc3001388 */ /* 0x0009e20000000800 */
[----:B------:R-:W-:-:S02]  /*2aa0*/  @!P4 LEA.HI.X R5, R12, R21, R0, 0x1, P2 ;  /* 0x000000150c05c211 */ /* 0x000fc400010f0c00 */
        /* <DEDUP_REMOVED lines=11> */
[----:B------:R-:W-:Y:S01]  /*2b60*/  ULDC.U8 UR7, c[0x0][0x388] ;  /* 0x0000e20000077ab9 */ /* 0x000fe20000000000 */
[----:B------:R-:W-:Y:S02]  /*2b70*/  ULDC UR6, c[0x0][0x2ec] ;  /* 0x0000bb0000067ab9 */ /* 0x000fe40000000800 */
[----:B------:R4:W-:Y:S04]  /*2b80*/  @P1 STS [R195+0x400c], RZ ;  /* 0x00400cffc3001388 */ /* 0x0009e80000000800 */
[----:B------:R-:W-:Y:S01]  /*2b90*/  @!PT LDS RZ, [RZ] ;  /* 0x00000000fffff984 */ /* 0x000fe20000000800 */
[----:B------:R-:W-:Y:S01]  /*2ba0*/  @!PT LDS RZ, [RZ] ;  /* 0x00000000fffff984 */ /* 0x000fe20000000800 */
[----:B------:R-:W-:Y:S01]  /*2bb0*/  @!PT LDS RZ, [RZ] ;  /* 0x00000000fffff984 */ /* 0x000fe20000000800 */
[----:B------:R-:W-:Y:S04]  /*2bc0*/  @!P1 LDGSTS.E.BYPASS.LTC128B.128 [R195], desc[UR16][R198.64] ;  /* 0x00000000c6c39fae */ /* 0x000fe8000b901d50 */
[----:B------:R-:W-:Y:S04]  /*2bd0*/  @!P1 LDGSTS.E.BYPASS.LTC128B.128 [R195+0x2000], desc[UR16][R198.64+0x80] ;  /* 0x02000080c6c39fae */ /* 0x000fe8000b901d50 */
[----:B------:R-:W-:Y:S01]  /*2be0*/  @!P1 LDGSTS.E.BYPASS.LTC128B.128 [R195+0x4000], desc[UR16][R198.64+0x100] ;  /* 0x04000100c6c39fae */ /* 0x000fe2000b901d50 */
[----:B------:R-:W-:-:S03]  /*2bf0*/  @!P3 LEA R2, P1, R16, R22, 0x1 ;  /* 0x000000161002b211 */ /* 0x000fc600078208ff */
[----:B------:R4:W-:Y:S01]  /*2c00*/  @P5 STS [R195+0x1000], RZ ;  /* 0x001000ffc3005388 */ /* 0x0009e20000000800 */
[C---:B------:R-:W-:Y:S01]  /*2c10*/  VIADD R0, R207.reuse, 0x8 ;  /* 0x00000008cf007836 */ /* 0x040fe20000000000 */
[----:B------:R-:W-:Y:S02]  /*2c20*/  @!P3 LEA.HI.X R3, R16, R23, R3, 0x1, P1 ;  /* 0x000000171003b211 */ /* 0x000fe400008f0c03 */
        /* <DEDUP_REMOVED lines=16> */
[----:B------:R-:W-:Y:S04]  /*2d30*/  @!P5 LDGSTS.E.BYPASS.LTC128B.128 [R195+0x5000], desc[UR16][R10.64+0x100] ;  /* 0x050001000ac3dfae */ /* 0x000fe8000b901d50 */
[----:B------:R4:W-:Y:S04]  /*2d40*/  @P4 STS.128 [R201+0x12000], RZ ;  /* 0x012000ffc9004388 */ /* 0x0009e80000000c00 */
[----:B------:R4:W-:Y:S04]  /*2d50*/  @P4 STS.128 [R201+0x14000], RZ ;  /* 0x014000ffc9004388 */ /* 0x0009e80000000c00 */
[----:B------:R4:W-:Y:S04]  /*2d60*/  @P4 STS.128 [R201+0x16000], RZ ;  /* 0x016000ffc9004388 */ /* 0x0009e80000000c00 */
        /* <DEDUP_REMOVED lines=32> */
[----:B------:R1:W-:Y:S04]  /*2f70*/  @!P3 LDGSTS.E.BYPASS.LTC128B.128 [R201+0x1d000], desc[UR16][R2.64+0x100] ;  /* 0x1d00010002c9bfae */ /* 0x0003e8000b901d50 */
[----:B------:R-:W0:Y:S04]  /*2f80*/  LDGDEPBAR ;  /* 0x00000000000079af */ /* 0x000e280000000000 */
[----:B------:R-:W2:Y:S04]  /*2f90*/  LDG.E.64 R4, desc[UR16][R218.64+0x8] ;  /* 0x00000810da047981 */ /* 0x000ea8000c1e1b00 */
[----:B------:R-:W3:Y:S01]  /*2fa0*/  LDG.E.64 R218, desc[UR16][R218.64] ;  /* 0x00000010dada7981 */ /* 0x000ee2000c1e1b00 */
[CC--:B------:R-:W-:Y:S01]  /*2fb0*/  ISETP.GE.AND P2, PT, R207.reuse, R24.reuse, PT ;  /* 0x00000018cf00720c */ /* 0x0c0fe20003f46270 */
[----:B-1----:R-:W-:Y:S01]  /*2fc0*/  IMAD.WIDE R2, R207, 0x4, R202 ;  /* 0x00000004cf027825 */ /* 0x002fe200078e02ca */
[----:B------:R-:W-:-:S03]  /*2fd0*/  ISETP.GE.AND P1, PT, R0, R24, PT ;  /* 0x000000180000720c */ /* 0x000fc60003f26270 */
[----:B------:R-:W-:-:S04]  /*2fe0*/  IMAD R0, R236, R40, R250 ;  /* 0x00000028ec007224 */ /* 0x000fc800078e02fa */
[----:B------:R-:W-:-:S04]  /*2ff0*/  IMAD.SHL.U32 R0, R0, 0x20, RZ ;  /* 0x0000002000007824 */ /* 0x000fc800078e00ff */
[----:B------:R-:W5:Y:S04]  /*3000*/  @!P2 LDG.E R205, desc[UR16][R2.64] ;  /* 0x0000001002cda981 */ /* 0x000f68000c1e1900 */
[----:B------:R1:W5:Y:S01]  /*3010*/  @!P1 LDG.E R206, desc[UR16][R2.64+0x20] ;  /* 0x0000201002ce9981 */ /* 0x000362000c1e1900 */
[----:B------:R-:W-:Y:S02]  /*3020*/  CS2R R44, SRZ ;  /* 0x00000000002c7805 */ /* 0x000fe4000001ff00 */
[----:B------:R-:W-:Y:S02]  /*3030*/  CS2R R40, SRZ ;  /* 0x0000000000287805 */ /* 0x000fe4000001ff00 */
[----:B------:R-:W-:Y:S02]  /*3040*/  CS2R R28, SRZ ;  /* 0x00000000001c7805 */ /* 0x000fe4000001ff00 */
[----:B------:R-:W-:-:S02]  /*3050*/  CS2R R26, SRZ ;  /* 0x00000000001a7805 */ /* 0x000fc4000001ff00 */
[----:B------:R-:W-:Y:S02]  /*3060*/  CS2R R24, SRZ ;  /* 0x0000000000187805 */ /* 0x000fe4000001ff00 */
[----:B------:R-:W-:Y:S02]  /*3070*/  CS2R R22, SRZ ;  /* 0x0000000000167805 */ /* 0x000fe4000001ff00 */
[----:B------:R-:W-:Y:S02]  /*3080*/  CS2R R20, SRZ ;  /* 0x0000000000147805 */ /* 0x000fe4000001ff00 */
[----:B------:R-:W-:Y:S02]  /*3090*/  LEA R183, R183, UR5, 0x1 ;  /* 0x00000005b7b77c11 */ /* 0x000fe4000f8e08ff */
[----:B------:R-:W-:Y:S02]  /*30a0*/  LEA R176, R176, UR5, 0x1 ;  /* 0x00000005b0b07c11 */ /* 0x000fe4000f8e08ff */
[----:B-1----:R-:W-:-:S02]  /*30b0*/  SHF.R.S32.HI R3, RZ, 0x1f, R233 ;  /* 0x0000001fff037819 */ /* 0x002fc400000114e9 */
[----:B------:R-:W-:Y:S02]  /*30c0*/  SHF.R.S32.HI R2, RZ, 0x1f, R0 ;  /* 0x0000001fff027819 */ /* 0x000fe40000011400 */
[----:B--2---:R-:W-:Y:S02]  /*30d0*/  IADD3 R214, P2, P1, R0, R4, R233 ;  /* 0x0000000400d67210 */ /* 0x004fe4000795e0e9 */
[----:B------:R-:W-:Y:S02]  /*30e0*/  IADD3 R0, R222, 0x40, R228 ;  /* 0x00000040de007810 */ /* 0x000fe40007ffe0e4 */
[----:B------:R-:W-:Y:S01]  /*30f0*/  IADD3.X R227, R2, R5, R3, P2, P1 ;  /* 0x0000000502e37210 */ /* 0x000fe200017e2403 */
[----:B------:R-:W-:Y:S01]  /*3100*/  IMAD.WIDE.U32 R214, R214, -0x2daee0ad, RZ ;  /* 0xd2511f53d6d67825 */ /* 0x000fe200078e00ff */
[----:B------:R-:W-:-:S03]  /*3110*/  R2P PR, R252, 0x6 ;  /* 0x00000006fc007804 */ /* 0x000fc60000000000 */
[----:B------:R-:W-:Y:S02]  /*3120*/  IMAD.IADD R225, R0, 0x1, -R204 ;  /* 0x0000000100e17824 */ /* 0x000fe400078e0acc */
[----:B------:R-:W-:Y:S02]  /*3130*/  SEL R185, R185, 0xffffffe0, !P1 ;  /* 0xffffffe0b9b97807 */ /* 0x000fe40004800000 */
[----:B------:R-:W-:-:S03]  /*3140*/  SEL R184, R184, 0xffffffc0, !P2 ;  /* 0xffffffc0b8b87807 */ /* 0x000fc60005000000 */
[C---:B------:R-:W-:Y:S02]  /*3150*/  IMAD.IADD R187, R186.reuse, 0x1, R185 ;  /* 0x00000001babb7824 */ /* 0x040fe400078e02b9 */
[----:B------:R-:W-:Y:S02]  /*3160*/  IMAD.IADD R188, R186, 0x1, R184 ;  /* 0x00000001babc7824 */ /* 0x000fe400078e02b8 */
[----:B------:R-:W-:Y:S02]  /*3170*/  IMAD.IADD R189, R184, 0x1, R187 ;  /* 0x00000001b8bd7824 */ /* 0x000fe400078e02bb */
[C---:B---3--:R-:W-:Y:S02]  /*3180*/  VIADD R249, R218.reuse, 0x9e3779b9 ;  /* 0x9e3779b9daf97836 */ /* 0x048fe40000000000 */
        /* <DEDUP_REMOVED lines=8> */
[C---:B------:R-:W-:Y:S02]  /*3210*/  VIADD R240, R219.reuse, 0xa9066899 ;  /* 0xa9066899dbf07836 */ /* 0x040fe40000000000 */
[----:B------:R-:W-:Y:S02]  /*3220*/  VIADD R239, R218, 0xb54cda56 ;  /* 0xb54cda56daef7836 */ /* 0x000fe40000000000 */
[----:B----4-:R-:W-:-:S07]  /*3230*/  VIADD R238, R219, 0x646e171e ;  /* 0x646e171edbee7836 */ /* 0x010fce0000000000 */
.L_x_641:
[----:B------:R-:W0:Y:S01]  /*3240*/  LDGDEPBAR ;  /* 0x00000000000079af */ /* 0x000e220000000000 */
[----:B------:R-:W-:Y:S01]  /*3250*/  IMAD.IADD R0, R183, 0x1, R185 ;  /* 0x00000001b7007824 */ /* 0x000fe200078e02b9 */
        /* <DEDUP_REMOVED lines=74> */
[----:B------:R-:W-:Y:S02]  /*3700*/  ISETP.GE.AND P6, PT, R0, R225, PT ;  /* 0x000000e10000720c */ /* 0x000fe40003fc6270 */
        /* <DEDUP_REMOVED lines=36> */
[C---:B------:R-:W-:Y:S02]  /*3950*/  @!P6 VIADD R2, R0.reuse, 0x1 ;  /* 0x000000010002e836 */ /* 0x040fe40000000000 */
        /* <DEDUP_REMOVED lines=53> */
[----:B------:R-:W-:Y:S01]  /*3cb0*/  FFMA.FTZ R9, R9, UR6, -R3 ;  /* 0x0000000609097c23 */ /* 0x000fe20008010803 */
[----:B-1----:R-:W-:Y:S01]  /*3cc0*/  LOP3.LUT R7, R75, R4, R241, 0x96, !PT ;  /* 0x000000044b077212 */ /* 0x002fe200078e96f1 */
[----:B------:R-:W-:Y:S01]  /*3cd0*/  IMAD.WIDE.U32 R4, R5, -0x2daee0ad, RZ ;  /* 0xd2511f5305047825 */ /* 0x000fe200078e00ff */
[----:B------:R1:W-:Y:S01]  /*3ce0*/  MUFU.EX2 R162, R10 ;  /* 0x0000000a00a27308 */ /* 0x0003e20000000800 */
[-C--:B------:R-:W-:Y:S02]  /*3cf0*/  @!P6 ISETP.GE.AND P5, PT, R6, R73.reuse, PT ;  /* 0x000000490600e20c */ /* 0x080fe40003fa6270 */
[--C-:B------:R-:W-:Y:S01]  /*3d00*/  FFMA.FTZ R12, R12, UR6, -R3.reuse ;  /* 0x000000060c0c7c23 */ /* 0x100fe20008010803 */
        /* <DEDUP_REMOVED lines=12> */
[----:B------:R-:W-:Y:S01]  /*3dd0*/  FFMA.FTZ R13, R13, UR6, -R3 ;  /* 0x000000060d0d7c23 */ /* 0x000fe20008010803 */
        /* <DEDUP_REMOVED lines=86> */
[----:B------:R-:W-:Y:S01]  /*4340*/  FSETP.GE.FTZ.AND P4, PT, R166, RZ, PT ;  /* 0x000000ffa600720b */ /* 0x000fe20003f96000 */
[----:B------:R-:W-:Y:S02]  /*4350*/  @!P5 FADD.FTZ R158, -R158, -RZ ;  /* 0x800000ff9e9ed221 */ /* 0x000fe40000010100 */
[----:B------:R-:W-:Y:S02]  /*4360*/  @!P0 FADD.FTZ R153, -R153, -RZ ;  /* 0x800000ff99998221 */ /* 0x000fe40000010100 */
        /* <DEDUP_REMOVED lines=20> */
[----:B------:R-:W-:Y:S01]  /*44b0*/  LEA R92, P0, R207, R2, 0x2 ;  /* 0x00000002cf5c7211 */ /* 0x000fe200078010ff */
        /* <DEDUP_REMOVED lines=91> */
[C---:B------:R-:W-:Y:S01]  /*4a70*/  FADD.FTZ R9, -R150.reuse, R9 ;  /* 0x0000000996097221 */ /* 0x040fe20000010100 */
[----:B------:R-:W-:Y:S01]  /*4a80*/  FSETP.GE.FTZ.AND P0, PT, R151, RZ, PT ;  /* 0x000000ff9700720b */ /* 0x000fe20003f16000 */
[----:B------:R-:W-:Y:S01]  /*4a90*/  FADD.FTZ R8, -R150, R8 ;  /* 0x0000000896087221 */ /* 0x000fe20000010100 */
[----:B------:R-:W-:Y:S01]  /*4aa0*/  FSEL R2, R2, R150, P1 ;  /* 0x0000009602027208 */ /* 0x000fe20000800000 */
[----:B------:R-:W-:Y:S01]  /*4ab0*/  FMUL.FTZ R4, R163, R0 ;  /* 0x00000000a3047220 */ /* 0x000fe20000410000 */
[----:B------:R-:W-:Y:S01]  /*4ac0*/  FSETP.GE.FTZ.AND P1, PT, R156, RZ, PT ;  /* 0x000000ff9c00720b */ /* 0x000fe20003f36000 */
[C---:B------:R-:W-:Y:S01]  /*4ad0*/  FADD.FTZ R12, -R150.reuse, R12 ;  /* 0x0000000c960c7221 */ /* 0x040fe20000010100 */
[----:B------:R-:W-:Y:S01]  /*4ae0*/  FSEL R9, R9, R150, P2 ;  /* 0x0000009609097208 */ /* 0x000fe20001000000 */
[----:B------:R-:W-:Y:S01]  /*4af0*/  FADD.FTZ R13, -R150, R13 ;  /* 0x0000000d960d7221 */ /* 0x000fe20000010100 */
[----:B------:R-:W-:Y:S01]  /*4b00*/  FSETP.GE.FTZ.AND P2, PT, R154, RZ, PT ;  /* 0x000000ff9a00720b */ /* 0x000fe20003f56000 */
[----:B------:R-:W-:Y:S01]  /*4b10*/  FMUL.FTZ R2, R164, R2 ;  /* 0x00000002a4027220 */ /* 0x000fe20000410000 */
[-C--:B------:R-:W-:Y:S01]  /*4b20*/  FSEL R12, R12, R150.reuse, P1 ;  /* 0x000000960c0c7208 */ /* 0x080fe20000800000 */
[----:B------:R-:W-:Y:S01]  /*4b30*/  FADD.FTZ R16, -R150, R16 ;  /* 0x0000001096107221 */ /* 0x000fe20000010100 */
[----:B------:R-:W-:Y:S01]  /*4b40*/  FSETP.GE.FTZ.AND P1, PT, R152, RZ, PT ;  /* 0x000000ff9800720b */ /* 0x000fe20003f36000 */
[----:B------:R-:W-:Y:S01]  /*4b50*/  FADD.FTZ R7, -R149, R7 ;  /* 0x0000000795077221 */ /* 0x000fe20000010100 */
[----:B------:R-:W-:Y:S01]  /*4b60*/  FSEL R8, R8, R150, P3 ;  /* 0x0000009608087208 */ /* 0x000fe20001800000 */
[----:B------:R-:W-:Y:S01]  /*4b70*/  FMUL.FTZ R12, R156, R12 ;  /* 0x0000000c9c0c7220 */ /* 0x000fe20000410000 */
[-C--:B------:R-:W-:Y:S02]  /*4b80*/  FSEL R13, R13, R150.reuse, P2 ;  /* 0x000000960d0d7208 */ /* 0x080fe40001000000 */
[----:B------:R-:W-:Y:S01]  /*4b90*/  FSEL R16, R16, R150, P1 ;  /* 0x0000009610107208 */ /* 0x000fe20000800000 */
[----:B------:R-:W-:Y:S01]  /*4ba0*/  @P0 FADD.FTZ R150, -R150, R17 ;  /* 0x0000001196960221 */ /* 0x000fe20000010100 */
[----:B------:R-:W-:Y:S01]  /*4bb0*/  ISETP.GT.AND P0, PT, R200, R216, PT ;  /* 0x000000d8c800720c */ /* 0x000fe20003f04270 */
[----:B------:R-:W-:Y:S01]  /*4bc0*/  FMUL.FTZ R0, R160, R8 ;  /* 0x00000008a0007220 */ /* 0x000fe20000410000 */
[----:B------:R-:W-:Y:S01]  /*4bd0*/  F2FP.F16.F32.PACK_AB R4, R4, R2 ;  /* 0x000000020404723e */ /* 0x000fe200000000ff */
[----:B------:R-:W-:Y:S01]  /*4be0*/  FMUL.FTZ R8, R159, R9 ;  /* 0x000000099f087220 */ /* 0x000fe20000410000 */
[----:B------:R-:W-:Y:S01]  /*4bf0*/  FSETP.GE.FTZ.AND P3, PT, R165, RZ, PT ;  /* 0x000000ffa500720b */ /* 0x000fe20003f76000 */
[----:B------:R-:W-:Y:S01]  /*4c00*/  FMUL.FTZ R5, R154, R13 ;  /* 0x0000000d9a057220 */ /* 0x000fe20000410000 */
[----:B------:R-:W-:Y:S01]  /*4c10*/  FMUL.FTZ R16, R152, R16 ;  /* 0x0000001098107220 */ /* 0x000fe20000410000 */
[----:B------:R-:W-:Y:S01]  /*4c20*/  FMUL.FTZ R150, R151, R150 ;  /* 0x0000009697967220 */ /* 0x000fe20000410000 */
[----:B------:R-:W-:Y:S02]  /*4c30*/  F2FP.F16.F32.PACK_AB R8, R8, R0 ;  /* 0x000000000808723e */ /* 0x000fe400000000ff */
[----:B------:R-:W-:Y:S03]  /*4c40*/  F2FP.F16.F32.PACK_AB R5, R5, R12 ;  /* 0x0000000c0505723e */ /* 0x000fe600000000ff */
[----:B------:R-:W-:Y:S05]  /*4c50*/  @!P0 BRA `(.L_x_639) ;  /* 0x0000000000648947 */ /* 0x000fea0003800000 */
[----:B------:R-:W1:Y:S01]  /*4c60*/  LDC R9, c[0x0][0x240] ;  /* 0x00009000ff097b82 */ /* 0x000e620000000800 */
[----:B------:R-:W-:Y:S04]  /*4c70*/  LOP3.LUT R0, R200, 0x1, RZ, 0xc0, !PT ;  /* 0x00000001c8007812 */ /* 0x000fe800078ec0ff */
[----:B------:R-:W-:Y:S01]  /*4c80*/  ISETP.NE.U32.AND P2, PT, R0, 0x1, PT ;  /* 0x000000010000780c */ /* 0x000fe20003f45070 */
[----:B------:R-:W-:Y:S02]  /*4c90*/  IMAD.MOV.U32 R0, RZ, RZ, -0x6000 ;  /* 0xffffa000ff007424 */ /* 0x000fe400078e00ff */
[----:B------:R-:W2:Y:S03]  /*4ca0*/  LDC R12, c[0x0][0x244] ;  /* 0x00009100ff0c7b82 */ /* 0x000ea60000000800 */
[----:B------:R-:W-:Y:S05]  /*4cb0*/  SEL R0, R0, 0x6000, !P2 ;  /* 0x0000600000007807 */ /* 0x000fea0005000000 */
[--C-:B------:R-:W-:Y:S02]  /*4cc0*/  IMAD.IADD R195, R195, 0x1, R0.reuse ;  /* 0x00000001c3c37824 */ /* 0x100fe400078e0200 */
[----:B------:R-:W-:Y:S02]  /*4cd0*/  IMAD.IADD R183, R183, 0x1, R0 ;  /* 0x00000001b7b77824 */ /* 0x000fe400078e0200 */
[C---:B-1----:R-:W-:Y:S05]  /*4ce0*/  IMAD.U32 R2, R9.reuse, -0x40, RZ ;  /* 0xffffffc009027824 */ /* 0x042fea00078e00ff */
[C---:B------:R-:W-:Y:S04]  /*4cf0*/  LEA R3, P1, R2.reuse, R198, 0x1 ;  /* 0x000000c602037211 */ /* 0x040fe800078208ff */
        /* <DEDUP_REMOVED lines=8> */
[----:B--2---:R-:W-:Y:S03]  /*4d80*/  LEA.HI.X R3, R9, R199, R12, 0x6, P1 ;  /* 0x000000c709037211 */ /* 0x004fe600008f340c */
[----:B------:R1:W-:Y:S04]  /*4d90*/  LDGSTS.E.BYPASS.LTC128B.128 [R195+0x2000], desc[UR16][R198.64+0x80] ;  /* 0x02000080c6c37fae */ /* 0x0003e8000b901d50 */
[----:B------:R1:W-:Y:S04]  /*4da0*/  LDGSTS.E.BYPASS.LTC128B.128 [R195+0x4000], desc[UR16][R198.64+0x100] ;  /* 0x04000100c6c37fae */ /* 0x0003e8000b901d50 */
[----:B------:R1:W-:Y:S04]  /*4db0*/  LDGSTS.E.BYPASS.LTC128B.128 [R195+0x1000], desc[UR16][R2.64] ;  /* 0x0100000002c37fae */ /* 0x0003e8000b901d50 */
[----:B------:R1:W-:Y:S04]  /*4dc0*/  LDGSTS.E.BYPASS.LTC128B.128 [R195+0x3000], desc[UR16][R2.64+0x80] ;  /* 0x0300008002c37fae */ /* 0x0003e8000b901d50 */
[----:B------:R1:W-:Y:S04]  /*4dd0*/  LDGSTS.E.BYPASS.LTC128B.128 [R195+0x5000], desc[UR16][R2.64+0x100] ;  /* 0x0500010002c37fae */ /* 0x0003e8000b901d50 */
[----:B------:R-:W0:Y:S02]  /*4de0*/  LDGDEPBAR ;  /* 0x00000000000079af */ /* 0x000e240000000000 */
.L_x_639:
[----:B------:R2:W-:Y:S01]  /*4df0*/  STS [R208+0x1e000], R4 ;  /* 0x01e00004d0007388 */ /* 0x0005e20000000800 */
[-C--:B-1----:R-:W-:Y:S01]  /*4e00*/  FSEL R3, R6, R149.reuse, P4 ;  /* 0x0000009506037208 */ /* 0x082fe20002000000 */
[----:B------:R-:W-:Y:S01]  /*4e10*/  FADD.FTZ R0, -R149, R10 ;  /* 0x0000000a95007221 */ /* 0x000fe20000010100 */
[-C--:B------:R-:W-:Y:S01]  /*4e20*/  FSEL R2, R7, R149.reuse, P3 ;  /* 0x0000009507027208 */ /* 0x080fe20001800000 */
[C---:B------:R-:W-:Y:S01]  /*4e30*/  FADD.FTZ R11, -R149.reuse, R11 ;  /* 0x0000000b950b7221 */ /* 0x040fe20000010100 */
[----:B------:R-:W-:Y:S01]  /*4e40*/  FSETP.GE.FTZ.AND P1, PT, R162, RZ, PT ;  /* 0x000000ffa200720b */ /* 0x000fe20003f36000 */
[----:B------:R-:W-:Y:S01]  /*4e50*/  FADD.FTZ R14, -R149, R14 ;  /* 0x0000000e950e7221 */ /* 0x000fe20000010100 */
[----:B------:R-:W-:Y:S01]  /*4e60*/  FSETP.GE.FTZ.AND P2, PT, R161, RZ, PT ;  /* 0x000000ffa100720b */ /* 0x000fe20003f56000 */
[C---:B------:R-:W-:Y:S01]  /*4e70*/  FADD.FTZ R15, -R149.reuse, R15 ;  /* 0x0000000f950f7221 */ /* 0x040fe20000010100 */
[-C--:B------:R-:W-:Y:S01]  /*4e80*/  FSEL R0, R0, R149.reuse, P1 ;  /* 0x0000009500007208 */ /* 0x080fe20000800000 */
[----:B------:R-:W-:Y:S01]  /*4e90*/  FADD.FTZ R18, -R149, R18 ;  /* 0x0000001295127221 */ /* 0x000fe20000010100 */
[----:B------:R-:W-:Y:S01]  /*4ea0*/  FSETP.GE.FTZ.AND P1, PT, R153, RZ, PT ;  /* 0x000000ff9900720b */ /* 0x000fe20003f36000 */
[----:B------:R-:W-:Y:S01]  /*4eb0*/  IMAD R194, R230, UR4, RZ ;  /* 0x00000004e6c27c24 */ /* 0x000fe2000f8e02ff */
[----:B------:R-:W-:Y:S01]  /*4ec0*/  FSETP.GE.FTZ.AND P4, PT, R158, RZ, PT ;  /* 0x000000ff9e00720b */ /* 0x000fe20003f96000 */
[----:B------:R-:W-:Y:S01]  /*4ed0*/  FMUL.FTZ R7, R162, R0 ;  /* 0x00000000a2077220 */ /* 0x000fe20000410000 */
[-C--:B------:R-:W-:Y:S02]  /*4ee0*/  FSEL R0, R11, R149.reuse, P2 ;  /* 0x000000950b007208 */ /* 0x080fe40001000000 */
[----:B------:R-:W-:Y:S02]  /*4ef0*/  FSETP.GE.FTZ.AND P3, PT, R157, RZ, PT ;  /* 0x000000ff9d00720b */ /* 0x000fe40003f76000 */
[----:B------:R-:W-:Y:S02]  /*4f00*/  FSETP.GE.FTZ.AND P2, PT, R155, RZ, PT ;  /* 0x000000ff9b00720b */ /* 0x000fe40003f56000 */
[-C--:B------:R-:W-:Y:S02]  /*4f10*/  FSEL R15, R15, R149.reuse, P3 ;  /* 0x000000950f0f7208 */ /* 0x080fe40001800000 */
[----:B------:R-:W-:Y:S01]  /*4f20*/  FSEL R18, R18, R149, P2 ;  /* 0x0000009512127208 */ /* 0x000fe20001000000 */
[----:B--2---:R-:W-:Y:S01]  /*4f30*/  FMUL.FTZ R4, R166, R3 ;  /* 0x00000003a6047220 */ /* 0x004fe20000410000 */
[----:B------:R-:W-:Y:S01]  /*4f40*/  FMUL.FTZ R3, R165, R2 ;  /* 0x00000002a5037220 */ /* 0x000fe20000410000 */
[----:B------:R-:W-:Y:S01]  /*4f50*/  FMUL.FTZ R2, R161, R0 ;  /* 0x00000000a1027220 */ /* 0x000fe20000410000 */
[----:B------:R-:W-:Y:S01]  /*4f60*/  FSEL R0, R14, R149, P4 ;  /* 0x000000950e007208 */ /* 0x000fe20002000000 */
[----:B------:R-:W-:Y:S01]  /*4f70*/  @P1 FADD.FTZ R149, -R149, R19 ;  /* 0x0000001395951221 */ /* 0x000fe20000010100 */
[----:B------:R-:W-:Y:S01]  /*4f80*/  FMUL.FTZ R18, R155, R18 ;  /* 0x000000129b127220 */ /* 0x000fe20000410000 */
[----:B------:R-:W-:Y:S02]  /*4f90*/  F2FP.F16.F32.PACK_AB R3, R3, R4 ;  /* 0x000000040303723e */ /* 0x000fe400000000ff */
[----:B------:R-:W-:Y:S01]  /*4fa0*/  FMUL.FTZ R6, R158, R0 ;  /* 0x000000009e067220 */ /* 0x000fe20000410000 */
[----:B------:R-:W-:Y:S01]  /*4fb0*/  FMUL.FTZ R0, R157, R15 ;  /* 0x0000000f9d007220 */ /* 0x000fe20000410000 */
[----:B------:R-:W-:Y:S01]  /*4fc0*/  F2FP.F16.F32.PACK_AB R2, R2, R7 ;  /* 0x000000070202723e */ /* 0x000fe200000000ff */
[----:B------:R1:W-:Y:S01]  /*4fd0*/  STS [R208+0x1e400], R3 ;  /* 0x01e40003d0007388 */ /* 0x0003e20000000800 */
[----:B------:R-:W-:Y:S01]  /*4fe0*/  FMUL.FTZ R149, R153, R149 ;  /* 0x0000009599957220 */ /* 0x000fe20000410000 */
[----:B------:R-:W-:Y:S02]  /*4ff0*/  F2FP.F16.F32.PACK_AB R4, R150, R16 ;  /* 0x000000109604723e */ /* 0x000fe400000000ff */
[----:B------:R-:W-:Y:S01]  /*5000*/  F2FP.F16.F32.PACK_AB R0, R0, R6 ;  /* 0x000000060000723e */ /* 0x000fe200000000ff */
[----:B------:R-:W-:Y:S04]  /*5010*/  STS [R211+0x1e000], R8 ;  /* 0x01e00008d3007388 */ /* 0x000fe80000000800 */
[----:B------:R2:W-:Y:S04]  /*5020*/  STS [R211+0x1e400], R2 ;  /* 0x01e40002d3007388 */ /* 0x0005e80000000800 */
[----:B------:R-:W-:Y:S04]  /*5030*/  STS [R209+0x1e000], R5 ;  /* 0x01e00005d1007388 */ /* 0x000fe80000000800 */
[----:B------:R3:W-:Y:S04]  /*5040*/  STS [R209+0x1e400], R0 ;  /* 0x01e40000d1007388 */ /* 0x0007e80000000800 */
[----:B------:R-:W-:Y:S01]  /*5050*/  STS [R210+0x1e000], R4 ;  /* 0x01e00004d2007388 */ /* 0x000fe20000000800 */
[----:B-1----:R-:W-:Y:S05]  /*5060*/  F2FP.F16.F32.PACK_AB R3, R149, R18 ;  /* 0x000000129503723e */ /* 0x002fea00000000ff */
[----:B------:R-:W-:Y:S01]  /*5070*/  STS [R210+0x1e400], R3 ;  /* 0x01e40003d2007388 */ /* 0x000fe20000000800 */
[----:B------:R-:W-:Y:S01]  /*5080*/  BAR.SYNC.DEFER_BLOCKING 0x0 ;  /* 0x0000000000007b1d */ /* 0x000fe20000010000 */
[----:B--2---:R-:W-:Y:S05]  /*5090*/  IMAD.U32 R2, R194, -0x40, RZ ;  /* 0xffffffc0c2027824 */ /* 0x004fea00078e00ff */
[C---:B------:R-:W-:Y:S02]  /*50a0*/  LEA R192, P1, R2.reuse, R192, 0x2 ;  /* 0x000000c002c07211 */ /* 0x040fe400078210ff */
[----:B---3--:R-:W-:Y:S02]  /*50b0*/  LEA R0, R191, UR5, 0x1 ;  /* 0x00000005bf007c11 */ /* 0x008fe4000f8e08ff */
        /* <DEDUP_REMOVED lines=92> */
.L_x_640:
[----:B------:R-:W-:Y:S01]  /*5680*/  LDSM.16.M88.4 R96, [R186] ;  /* 0x00000000ba60783b */ /* 0x000fe20000000200 */
[----:B-1----:R-:W-:Y:S03]  /*5690*/  @P0 IADD3 R2, P1, R202, -0x100, RZ ;  /* 0xffffff00ca020810 */ /* 0x002fe60007f3e0ff */
        /* <DEDUP_REMOVED lines=57> */
[C---:B------:R-:W-:Y:S01]  /*5a30*/  IMAD.SHL.U32 R149, R194.reuse, 0x20, RZ ;  /* 0x00000020c2957824 */ /* 0x040fe200078e00ff */
        /* <DEDUP_REMOVED lines=168> */
[C---:B------:R-:W-:Y:S01]  /*64c0*/  LEA R8, P3, R4.reuse, R192, 0x2 ;  /* 0x000000c004087211 */ /* 0x040fe200078610ff */
[----:B------:R-:W-:Y:S01]  /*64d0*/  REDG.E.ADD.F32.FTZ.RN.STRONG.GPU desc[UR16][R12.64], R99 ;  /* 0x000000630c0079a6 */ /* 0x000fe2000c10f390 */
[-C--:B------:R-:W-:Y:S01]  /*64e0*/  LEA.HI.X.SX32 R11, R5, R193.reuse, 0x2, P1 ;  /* 0x000000c1050b7211 */ /* 0x080fe200008f16ff */
[----:B--2---:R-:W-:Y:S01]  /*64f0*/  IMAD.IADD R3, R157, 0x1, R0 ;  /* 0x000000019d037824 */ /* 0x004fe200078e0200 */
[-C--:B------:R-:W-:Y:S01]  /*6500*/  LEA.HI.X.SX32 R9, R4, R193.reuse, 0x2, P3 ;  /* 0x000000c104097211 */ /* 0x080fe200018f16ff */
        /* <DEDUP_REMOVED lines=13> */
[----:B------:R-:W-:Y:S01]  /*65e0*/  VIADD R0, R176, 0xffffa000 ;  /* 0xffffa000b0007836 */ /* 0x000fe20000000000 */
        /* <DEDUP_REMOVED lines=288> */
.L_x_642:
        /* <DEDUP_REMOVED lines=13> */
.L_x_643:
        /* <DEDUP_REMOVED lines=14> */
[C---:B------:R-:W-:Y:S01]  /*79a0*/  IADD3 R7, R221.reuse, 0x20, RZ ;  /* 0x00000020dd077810 */ /* 0x040fe20007ffe0ff */
        /* <DEDUP_REMOVED lines=18> */
[----:B------:R-:W2:Y:S01]  /*7ad0*/  LDS.128 R16, [R201+0x14000] ;  /* 0x01400000c9107984 */ /* 0x000ea20000000c00 */
[----:B------:R-:W-:Y:S01]  /*7ae0*/  MOV R2, R6 ;  /* 0x0000000600027202 */ /* 0x000fe20000000f00 */
[----:B------:R-:W-:Y:S01]  /*7af0*/  IMAD R0, R43, R10, RZ ;  /* 0x0000000a2b007224 */ /* 0x000fe200078e02ff */
[----:B------:R-:W-:Y:S01]  /*7b00*/  MOV R3, R24 ;  /* 0x0000001800037202 */ /* 0x000fe20000000f00 */
[----:B------:R-:W3:Y:S01]  /*7b10*/  LDS.128 R12, [R201+0x12000] ;  /* 0x01200000c90c7984 */ /* 0x000ee20000000c00 */
[----:B------:R-:W-:Y:S01]  /*7b20*/  ULDC.64 UR6, c[0x0][0x3f0] ;  /* 0x0000fc0000067ab9 */ /* 0x000fe20000000a00 */
[C---:B------:R-:W-:Y:S02]  /*7b30*/  IMAD R0, R221.reuse, R11, R0 ;  /* 0x0000000bdd007224 */ /* 0x040fe400078e0200 */
[----:B------:R-:W4:Y:S01]  /*7b40*/  LDS.128 R20, [R201+0x16000] ;  /* 0x01600000c9147984 */ /* 0x000f220000000c00 */
[----:B------:R-:W-:-:S05]  /*7b50*/  IMAD.WIDE.U32 R8, R221, R10, R2 ;  /* 0x0000000add087225 */ /* 0x000fca00078e0002 */
[----:B------:R-:W-:Y:S02]  /*7b60*/  IADD3 R0, R0, R9, RZ ;  /* 0x0000000900007210 */ /* 0x000fe40007ffe0ff */
[----:B------:R-:W-:-:S04]  /*7b70*/  LEA R2, P0, R8, UR6, 0x1 ;  /* 0x0000000608027c11 */ /* 0x000fc8000f8008ff */
[----:B------:R-:W-:-:S05]  /*7b80*/  LEA.HI.X R3, R8, UR7, R0, 0x1, P0 ;  /* 0x0000000708037c11 */ /* 0x000fca00080f0c00 */
[----:B--2---:R2:W-:Y:S04]  /*7b90*/  STG.E.128 desc[UR16][R2.64+0x80], R16 ;  /* 0x0000801002007986 */ /* 0x0045e8000c101d10 */
[----:B---3--:R2:W-:Y:S04]  /*7ba0*/  STG.E.128 desc[UR16][R2.64], R12 ;  /* 0x0000000c02007986 */ /* 0x0085e8000c101d10 */
[----:B----4-:R2:W-:Y:S02]  /*7bb0*/  STG.E.128 desc[UR16][R2.64+0x100], R20 ;  /* 0x0001001402007986 */ /* 0x0105e4000c101d10 */
.L_x_645:
[----:B------:R-:W-:Y:S05]  /*7bc0*/  BSYNC B0 ;  /* 0x0000000000007941 */ /* 0x000fea0003800000 */
.L_x_644:
[----:B------:R-:W-:Y:S04]  /*7bd0*/  BSSY B0, `(.L_x_646) ;  /* 0x0000010000007945 */ /* 0x000fe80003800000 */
[----:B------:R-:W-:Y:S05]  /*7be0*/  @P1 BRA `(.L_x_647) ;  /* 0x0000000000381947 */ /* 0x000fea0003800000 */
[----:B------:R-:W-:Y:S01]  /*7bf0*/  IADD3 R0, P0, R221, 0x20, RZ ;  /* 0x00000020dd007810 */ /* 0x000fe20007f1e0ff */
[----:B------:R-:W-:Y:S01]  /*7c00*/  ULDC.64 UR6, c[0x0][0x3f0] ;  /* 0x0000fc0000067ab9 */ /* 0x000fe20000000a00 */
[----:B--2---:R-:W-:-:S03]  /*7c10*/  MOV R3, R24 ;  /* 0x0000001800037202 */ /* 0x004fc60000000f00 */
[----:B------:R-:W-:-:S04]  /*7c20*/  IMAD.X R2, RZ, RZ, R43, P0 ;  /* 0x000000ffff027224 */ /* 0x000fc800000e062b */
[----:B------:R-:W-:Y:S02]  /*7c30*/  IMAD R8, R2, R10, RZ ;  /* 0x0000000a02087224 */ /* 0x000fe400078e02ff */
[----:B------:R-:W-:-:S04]  /*7c40*/  IMAD.MOV.U32 R2, RZ, RZ, R6 ;  /* 0x000000ffff027224 */ /* 0x000fc800078e0006 */
[----:B------:R-:W-:-:S04]  /*7c50*/  IMAD.WIDE.U32 R6, R0, R10, R2 ;  /* 0x0000000a00067225 */ /* 0x000fc800078e0002 */
[----:B------:R-:W-:Y:S01]  /*7c60*/  IMAD R0, R0, R11, R8 ;  /* 0x0000000b00007224 */ /* 0x000fe200078e0208 */
[----:B------:R-:W-:-:S04]  /*7c70*/  LEA R2, P0, R6, UR6, 0x1 ;  /* 0x0000000606027c11 */ /* 0x000fc8000f8008ff */
[----:B------:R-:W-:-:S04]  /*7c80*/  IADD3 R0, R0, R7, RZ ;  /* 0x0000000700007210 */ /* 0x000fc80007ffe0ff */
[----:B------:R-:W-:-:S05]  /*7c90*/  LEA.HI.X R3, R6, UR7, R0, 0x1, P0 ;  /* 0x0000000706037c11 */ /* 0x000fca00080f0c00 */
[----:B------:R2:W-:Y:S04]  /*7ca0*/  STG.E.128 desc[UR16][R2.64], R36 ;  /* 0x0000002402007986 */ /* 0x0005e8000c101d10 */
[----:B---3--:R2:W-:Y:S04]  /*7cb0*/  STG.E.128 desc[UR16][R2.64+0x80], R32 ;  /* 0x0000802002007986 */ /* 0x0085e8000c101d10 */
[----:B----4-:R2:W-:Y:S02]  /*7cc0*/  STG.E.128 desc[UR16][R2.64+0x100], R28 ;  /* 0x0001001c02007986 */ /* 0x0105e4000c101d10 */
.L_x_647:
[----:B------:R-:W-:Y:S05]  /*7cd0*/  BSYNC B0 ;  /* 0x0000000000007941 */ /* 0x000fea0003800000 */
.L_x_646:
        /* <DEDUP_REMOVED lines=21> */
[----:B-1----:R2:W-:Y:S04]  /*7e30*/  STG.E.128 desc[UR16][R2.64], R52 ;  /* 0x0000003402007986 */ /* 0x0025e8000c101d10 */
[----:B------:R2:W-:Y:S04]  /*7e40*/  STG.E.128 desc[UR16][R2.64+0x80], R48 ;  /* 0x0000803002007986 */ /* 0x0005e8000c101d10 */
[----:B------:R2:W-:Y:S02]  /*7e50*/  STG.E.128 desc[UR16][R2.64+0x100], R44 ;  /* 0x0001002c02007986 */ /* 0x0005e4000c101d10 */
.L_x_649:
[----:B------:R-:W-:Y:S05]  /*7e60*/  BSYNC B0 ;  /* 0x0000000000007941 */ /* 0x000fea0003800000 */
.L_x_648:
        /* <DEDUP_REMOVED lines=12> */
[----:B-1----:R1:W-:Y:S04]  /*7f30*/  STG.E.128 desc[UR16][R2.64], R64 ;  /* 0x0000004002007986 */ /* 0x0023e8000c101d10 */
[----:B------:R1:W-:Y:S04]  /*7f40*/  STG.E.128 desc[UR16][R2.64+0x80], R60 ;  /* 0x0000803c02007986 */ /* 0x0003e8000c101d10 */
[----:B------:R1:W-:Y:S02]  /*7f50*/  STG.E.128 desc[UR16][R2.64+0x100], R56 ;  /* 0x0001003802007986 */ /* 0x0003e4000c101d10 */
.L_x_638:
[----:B------:R-:W-:Y:S05]  /*7f60*/  BSYNC B1 ;  /* 0x0000000000017941 */ /* 0x000fea0003800000 */
.L_x_624:
[----:B------:R-:W3:Y:S02]  /*7f70*/  LDC R0, c[0x0][0xc] ;  /* 0x00000300ff007b82 */ /* 0x000ee40000000800 */
[----:B---3--:R-:W-:-:S04]  /*7f80*/  IADD3 R217, R0, R217, RZ ;  /* 0x000000d900d97210 */ /* 0x008fc80007ffe0ff */
[----:B------:R-:W-:-:S13]  /*7f90*/  ISETP.GE.AND P0, PT, R217, UR14, PT ;  /* 0x0000000ed9007c0c */ /* 0x000fda000bf06270 */
[----:B------:R-:W-:Y:S05]  /*7fa0*/  @P0 BRA `(.L_x_650) ;  /* 0x0000000000040947 */ /* 0x000fea0003800000 */
[----:B------:R-:W-:Y:S05]  /*7fb0*/  BRA `(.L_x_651) ;  /* 0xffffff88003c7947 */ /* 0x000fea000383ffff */
.L_x_650:
[----:B------:R-:W-:Y:S05]  /*7fc0*/  EXIT ;  /* 0x000000000000794d */ /* 0x000fea0003800000 */
.L_x_652:
        /* <DEDUP_REMOVED lines=11> */
.L_x_820:


//--------------------- .text._ZN5flash44flash_bwd_dq_dk_dv_loop_seqk_parallel_kernelI23Flash_bwd_kernel_traitsILi192ELi64ELi64ELi8ELi4ELi2ELi2ELb0ELb0EN7cutlass6half_tE19Flash_kernel_traitsILi192ELi64ELi64ELi8ES3_EELb0ELb1ELb0ELb0ELb0ELb1ELb1EEEvNS_16Flash_bwd_paramsE --------------------------
	.section	.text._ZN5flash44flash_bwd_dq_dk_dv_loop_seqk_parallel_kernelI23Flash_bwd_kernel_traitsILi192ELi64ELi64ELi8ELi4ELi2ELi2ELb0ELb0EN7cutlass6half_tE19Flash_kernel_traitsILi192ELi64ELi64ELi8ES3_EELb0ELb1ELb0ELb0ELb0ELb1ELb1EEEvNS_16Flash_bwd_paramsE,"ax",@progbits
	.align	128
        .global         _ZN5flash44flash_bwd_dq_dk_dv_loop_seqk_parallel_kernelI23Flash_bwd_kernel_traitsILi192ELi64ELi64ELi8ELi4ELi2ELi2ELb0ELb0EN7cutlass6half_tE19Flash_kernel_traitsILi192ELi64ELi64ELi8ES3_EELb0ELb1ELb0ELb0ELb0ELb1ELb1EEEvNS_16Flash_bwd_paramsE
        .type           _ZN5flash44flash_bwd_dq_dk_dv_loop_seqk_parallel_kernelI23Flash_bwd_kernel_traitsILi192ELi64ELi64ELi8ELi4ELi2ELi2ELb0ELb0EN7cutlass6half_tE19Flash_kernel_traitsILi192ELi64ELi64ELi8ES3_EELb0ELb1ELb0ELb0ELb0ELb1ELb1EEEvNS_16Flash_bwd_paramsE,@function
        .size           _ZN5flash44flash_bwd_dq_dk_dv_loop_seqk_parallel_kernelI23Flash_bwd_kernel_traitsILi192ELi64ELi64ELi8ELi4ELi2ELi2ELb0ELb0EN7cutlass6half_tE19Flash_kernel_traitsILi192ELi64ELi64ELi8ES3_EELb0ELb1ELb0ELb0ELb0ELb1ELb1EEEvNS_16Flash_bwd_paramsE,(.L_x_821 - _ZN5flash44flash_bwd_dq_dk_dv_loop_seqk_parallel_kernelI23Flash_bwd_kernel_traitsILi192ELi64ELi64ELi8ELi4ELi2ELi2ELb0ELb0EN7cutlass6half_tE19Flash_kernel_traitsILi192ELi64ELi64ELi8ES3_EELb0ELb1ELb0ELb0ELb0ELb1ELb1EEEvNS_16Flash_bwd_paramsE)
        .other          _ZN5flash44flash_bwd_dq_dk_dv_loop_seqk_parallel_kernelI23Flash_bwd_kernel_traitsILi192ELi64ELi64ELi8ELi4ELi2ELi2ELb0ELb0EN7cutlass6half_tE19Flash_kernel_traitsILi192ELi64ELi64ELi8ES3_EELb0ELb1ELb0ELb0ELb0ELb1ELb1EEEvNS_16Flash_bwd_paramsE,@"STO_CUDA_ENTRY STV_DEFAULT"
_ZN5flash44flash_bwd_dq_dk_dv_loop_seqk_parallel_kernelI23Flash_bwd_kernel_traitsILi192ELi64ELi64ELi8ELi4ELi2ELi2ELb0ELb0EN7cutlass6half_tE19Flash_kernel_traitsILi192ELi64ELi64ELi8ES3_EELb0ELb1ELb0ELb0ELb0ELb1ELb1EEEvNS_16Flash_bwd_paramsE:
.text._ZN5flash44flash_bwd_dq_dk_dv_loop_seqk_parallel_kernelI23Flash_bwd_kernel_traitsILi192ELi64ELi64ELi8ELi4ELi2ELi2ELb0ELb0EN7cutlass6half_tE19Flash_kernel_traitsILi192ELi64ELi64ELi8ES3_EELb0ELb1ELb0ELb0ELb0ELb1ELb1EEEvNS_16Flash_bwd_paramsE:
        /* <DEDUP_REMOVED lines=144> */
.L_x_681:
        /* <DEDUP_REMOVED lines=46> */
.L_x_653:
        /* <DEDUP_REMOVED lines=129> */
.L_x_655:
        /* <DEDUP_REMOVED lines=13> */
.L_x_656:
        /* <DEDUP_REMOVED lines=10> */
.L_x_657:
[----:B------:R-:W-:-:S04]  /*1560*/  IMAD R2, R202, R22, R217 ;  /* 0x00000016ca027224 */ /* 0x000fc800078e02d9 */
[----:B------:R-:W-:-:S07]  /*1570*/  IMAD R25, R2, R25, RZ ;  /* 0x0000001902197224 */ /* 0x000fce00078e02ff */
.L_x_658:
        /* <DEDUP_REMOVED lines=91> */
.L_x_660:
        /* <DEDUP_REMOVED lines=12> */
.L_x_661:
        /* <DEDUP_REMOVED lines=28> */
.L_x_663:
[----:B------:R-:W-:Y:S05]  /*1db0*/  BSYNC B0 ;  /* 0x0000000000007941 */ /* 0x000fea0003800000 */
.L_x_662:
        /* <DEDUP_REMOVED lines=15> */
.L_x_665:
[----:B------:R-:W-:Y:S05]  /*1eb0*/  BSYNC B0 ;  /* 0x0000000000007941 */ /* 0x000fea0003800000 */
.L_x_664:
        /* <DEDUP_REMOVED lines=23> */
.L_x_667:
[----:B------:R-:W-:Y:S05]  /*2030*/  BSYNC B0 ;  /* 0x0000000000007941 */ /* 0x000fea0003800000 */
.L_x_666:
        /* <DEDUP_REMOVED lines=15> */
.L_x_659:
        /* <DEDUP_REMOVED lines=14> */
[-C--:B------:R-:W-:Y:S01]  /*2210*/  ISETP.GE.AND P1, PT, R19, R18.reuse, PT ;  /* 0x000000121300720c */ /* 0x080fe20003f26270 */
[----:B------:R-:W-:Y:S01]  /*2220*/  ULDC UR4, c[0x0][0x2dc] ;  /* 0x0000b70000047ab9 */ /* 0x000fe20000000800 */
[----:B------:R-:W-:Y:S01]  /*2230*/  IADD3.X R23, R10, R25, R21, P0, !PT ;  /* 0x000000190a177210 */ /* 0x000fe200007fe415 */
[----:B------:R-:W-:Y:S01]  /*2240*/  IMAD.WIDE.U32 R30, R8, 0x40, RZ ;  /* 0x00000040081e7825 */ /* 0x000fe200078e00ff */
[----:B------:R-:W-:-:S02]  /*2250*/  ISETP.GE.AND P2, PT, R209, R18, PT ;  /* 0x00000012d100720c */ /* 0x000fc40003f46270 */
[----:B------:R-:W-:Y:S01]  /*2260*/  @!P3 IADD3 R24, P0, R246, R26, RZ ;  /* 0x0000001af618b210 */ /* 0x000fe20007f1e0ff */
[----:B------:R-:W-:Y:S01]  /*2270*/  IMAD.SHL.U32 R3, R3, 0x40, RZ ;  /* 0x0000004003037824 */ /* 0x000fe200078e00ff */
[----:B------:R-:W-:Y:S01]  /*2280*/  @!P3 IADD3 R10, P4, R248, R30, RZ ;  /* 0x0000001ef80ab210 */ /* 0x000fe20007f9e0ff */
[----:B------:R-:W-:-:S03]  /*2290*/  IMAD.WIDE.U32 R28, R237, R4, R210 ;  /* 0x00000004ed1c7225 */ /* 0x000fc600078e00d2 */
[----:B------:R-:W-:Y:S01]  /*22a0*/  @!P3 IADD3.X R25, R247, R27, R3, P0, !PT ;  /* 0x0000001bf719b210 */ /* 0x000fe200007fe403 */
[----:B------:R-:W-:Y:S01]  /*22b0*/  IMAD R2, R11, R4, RZ ;  /* 0x000000040b027224 */ /* 0x000fe200078e02ff */
[----:B------:R-:W-:Y:S01]  /*22c0*/  IADD3 R16, P0, R16, R28, RZ ;  /* 0x0000001c10107210 */ /* 0x000fe20007f1e0ff */
[----:B------:R-:W-:Y:S02]  /*22d0*/  IMAD.SHL.U32 R9, R9, 0x40, RZ ;  /* 0x0000004009097824 */ /* 0x000fe400078e00ff */
[----:B------:R-:W-:Y:S02]  /*22e0*/  VIADD R17, R204, 0x8 ;  /* 0x00000008cc117836 */ /* 0x000fe40000000000 */
[----:B------:R-:W-:Y:S01]  /*22f0*/  IMAD R2, R237, R5, R2 ;  /* 0x00000005ed027224 */ /* 0x000fe200078e0202 */
[----:B------:R-:W-:Y:S01]  /*2300*/  @!P3 IADD3.X R11, R249, R31, R9, P4, !PT ;  /* 0x0000001ff90bb210 */ /* 0x000fe200027fe409 */
[----:B------:R-:W-:Y:S01]  /*2310*/  IMAD R19, R13, UR8, RZ ;  /* 0x000000080d137c24 */ /* 0x000fe2000f8e02ff */
[----:B------:R-:W-:Y:S01]  /*2320*/  ISETP.GE.AND P5, PT, R17, R20, PT ;  /* 0x000000141100720c */ /* 0x000fe20003fa6270 */
[----:B------:R-:W-:Y:S01]  /*2330*/  IMAD R13, R13, UR6, RZ ;  /* 0x000000060d0d7c24 */ /* 0x000fe2000f8e02ff */
[----:B------:R-:W-:Y:S01]  /*2340*/  LEA.HI R9, R238, R238, RZ, 0x1 ;  /* 0x000000eeee097211 */ /* 0x000fe200078f08ff */
[----:B------:R-:W-:Y:S01]  /*2350*/  IMAD.WIDE.U32 R22, R14, UR8, R22 ;  /* 0x000000080e167c25 */ /* 0x000fe2000f8e0016 */
[----:B------:R-:W-:-:S02]  /*2360*/  IADD3.X R17, R15, R29, R2, P0, !PT ;  /* 0x0000001d0f117210 */ /* 0x000fc400007fe402 */
[----:B------:R-:W-:Y:S01]  /*2370*/  @!P1 IADD3 R2, P0, R209, 0x20, RZ ;  /* 0x00000020d1029810 */ /* 0x000fe20007f1e0ff */
[----:B------:R-:W-:Y:S01]  /*2380*/  IMAD R13, R14, UR7, R13 ;  /* 0x000000070e0d7c24 */ /* 0x000fe2000f8e020d */
[----:B------:R-:W-:Y:S01]  /*2390*/  LOP3.LUT R9, R9, 0xfffffffe, RZ, 0xc0, !PT ;  /* 0xfffffffe09097812 */ /* 0x000fe200078ec0ff */
[----:B------:R-:W-:Y:S01]  /*23a0*/  @!P2 IMAD R12, R213, R6, RZ ;  /* 0x00000006d50ca224 */ /* 0x000fe200078e02ff */
[C---:B------:R-:W-:Y:S01]  /*23b0*/  ISETP.GE.AND P4, PT, R209.reuse, R20, PT ;  /* 0x00000014d100720c */ /* 0x040fe20003f86270 */
[----:B------:R-:W-:Y:S01]  /*23c0*/  @!P1 IMAD.X R15, RZ, RZ, R213, P0 ;  /* 0x000000ffff0f9224 */ /* 0x000fe200000e06d5 */
[----:B------:R-:W-:Y:S01]  /*23d0*/  @!P1 IADD3 R3, P0, R209, 0x20, RZ ;  /* 0x00000020d1039810 */ /* 0x000fe20007f1e0ff */
[----:B------:R-:W-:Y:S02]  /*23e0*/  IMAD.IADD R8, R238, 0x1, -R9 ;  /* 0x00000001ee087824 */ /* 0x000fe400078e0a09 */
[----:B------:R-:W-:Y:S02]  /*23f0*/  IMAD.SHL.U32 R231, R204, 0x4, RZ ;  /* 0x00000004cce77824 */ /* 0x000fe400078e00ff */
[----:B------:R-:W-:-:S02]  /*2400*/  IMAD.MOV.U32 R234, RZ, RZ, 0x7f800000 ;  /* 0x7f800000ffea7424 */ /* 0x000fc400078e00ff */
[----:B------:R-:W-:Y:S02]  /*2410*/  IMAD.MOV.U32 R235, RZ, RZ, 0x7f800000 ;  /* 0x7f800000ffeb7424 */ /* 0x000fe400078e00ff */
[----:B------:R-:W-:Y:S02]  /*2420*/  IMAD.MOV.U32 R190, RZ, RZ, 0x20 ;  /* 0x00000020ffbe7424 */ /* 0x000fe400078e00ff */
[----:B------:R-:W-:Y:S01]  /*2430*/  VIADD R224, R204, 0x1 ;  /* 0x00000001cce07836 */ /* 0x000fe20000000000 */
[----:B------:R2:W-:Y:S01]  /*2440*/  @P4 STS.128 [R214+0xc000], RZ ;  /* 0x00c000ffd6004388 */ /* 0x0005e20000000c00 */
[----:B------:R-:W-:Y:S01]  /*2450*/  @!P1 IMAD.X R9, RZ, RZ, R213, P0 ;  /* 0x000000ffff099224 */ /* 0x000fe200000e06d5 */
[----:B------:R-:W-:Y:S01]  /*2460*/  ISETP.NE.AND P0, PT, R8, 0x1, PT ;  /* 0x000000010800780c */ /* 0x000fe20003f05270 */
[C---:B------:R-:W-:Y:S01]  /*2470*/  IMAD R8, R14.reuse, UR9, R19 ;  /* 0x000000090e087c24 */ /* 0x040fe2000f8e0213 */
[----:B------:R2:W-:Y:S01]  /*2480*/  @P4 STS.128 [R214+0xe000], RZ ;  /* 0x00e000ffd6004388 */ /* 0x0005e20000000c00 */
[----:B------:R-:W-:-:S04]  /*2490*/  IMAD.WIDE.U32 R18, R14, UR6, R16 ;  /* 0x000000060e127c25 */ /* 0x000fc8000f8e0010 */
[----:B------:R-:W-:Y:S01]  /*24a0*/  IMAD.MOV.U32 R189, RZ, RZ, 0x40 ;  /* 0x00000040ffbd7424 */ /* 0x000fe200078e00ff */
[----:B------:R2:W-:Y:S01]  /*24b0*/  @P4 STS.128 [R214+0x10000], RZ ;  /* 0x010000ffd6004388 */ /* 0x0005e20000000c00 */
[----:B------:R-:W-:Y:S01]  /*24c0*/  @!P1 IMAD R16, R9, R4, RZ ;  /* 0x0000000409109224 */ /* 0x000fe200078e02ff */
[----:B------:R-:W-:Y:S01]  /*24d0*/  CS2R R142, SRZ ;  /* 0x00000000008e7805 */ /* 0x000fe2000001ff00 */
[----:B------:R-:W-:Y:S01]  /*24e0*/  IMAD.IADD R23, R23, 0x1, R8 ;  /* 0x0000000117177824 */ /* 0x000fe200078e0208 */
[----:B------:R-:W-:Y:S01]  /*24f0*/  @!PT LDS RZ, [RZ] ;  /* 0x00000000fffff984 */ /* 0x000fe20000000800 */
[----:B------:R-:W-:Y:S01]  /*2500*/  @!PT LDS RZ, [RZ] ;  /* 0x00000000fffff984 */ /* 0x000fe20000000800 */
[----:B------:R-:W-:Y:S01]  /*2510*/  @!PT LDS RZ, [RZ] ;  /* 0x00000000fffff984 */ /* 0x000fe20000000800 */
[----:B------:R-:W-:Y:S01]  /*2520*/  @!P4 LDGSTS.E.BYPASS.LTC128B.128 [R214+0xc000], desc[UR14][R246.64] ;  /* 0x0c000000f6d6cfae */ /* 0x000fe2000b901d4e */
[----:B------:R-:W-:Y:S01]  /*2530*/  IMAD.IADD R9, R19, 0x1, R13 ;  /* 0x0000000113097824 */ /* 0x000fe200078e020d */
[----:B------:R-:W-:Y:S01]  /*2540*/  CS2R R140, SRZ ;  /* 0x00000000008c7805 */ /* 0x000fe2000001ff00 */
[----:B------:R-:W-:Y:S01]  /*2550*/  @!P2 IMAD.MOV.U32 R8, RZ, RZ, R18 ;  /* 0x000000ffff08a224 */ /* 0x000fe200078e0012 */
        /* <DEDUP_REMOVED lines=8> */
[----:B------:R2:W-:Y:S01]  /*25e0*/  @P3 STS.128 [R214+0xd000], RZ ;  /* 0x00d000ffd6003388 */ /* 0x0005e20000000c00 */
        /* <DEDUP_REMOVED lines=11> */
[----:B------:R-:W-:Y:S01]  /*26a0*/  @!PT LDS RZ, [RZ] ;  /* 0x00000000fffff984 */ /* 0x000fe20000000800 */
[----:B------:R-:W-:Y:S01]  /*26b0*/  @!PT LDS RZ, [RZ] ;  /* 0x00000000fffff984 */ /* 0x000fe20000000800 */
[----:B------:R-:W-:Y:S01]  /*26c0*/  @!PT LDS RZ, [RZ] ;  /* 0x00000000fffff984 */ /* 0x000fe20000000800 */
[----:B------:R-:W-:Y:S01]  /*26d0*/  @!P3 LDGSTS.E.BYPASS.LTC128B.128 [R214+0xd000], desc[UR14][R24.64] ;  /* 0x0d00000018d6bfae */ /* 0x000fe2000b901d4e */
[----:B------:R-:W-:Y:S01]  /*26e0*/  @!P1 IMAD.WIDE.U32 R18, R3, R4, R18 ;  /* 0x0000000403129225 */ /* 0x000fe200078e0012 */
[----:B------:R-:W-:-:S02]  /*26f0*/  CS2R R126, SRZ ;  /* 0x00000000007e7805 */ /* 0x000fc4000001ff00 */
[----:B------:R-:W-:Y:S01]  /*2700*/  CS2R R124, SRZ ;  /* 0x00000000007c7805 */ /* 0x000fe2000001ff00 */
[----:B------:R-:W-:Y:S01]  /*2710*/  @!P3 LDGSTS.E.BYPASS.LTC128B.128 [R214+0xf000], desc[UR14][R24.64+0x80] ;  /* 0x0f00008018d6bfae */ /* 0x000fe2000b901d4e */
[-C--:B------:R-:W-:Y:S01]  /*2720*/  @!P2 IMAD R12, R209, R7.reuse, R12 ;  /* 0x00000007d10ca224 */ /* 0x080fe200078e020c */
[----:B------:R-:W-:Y:S01]  /*2730*/  IADD3 R224, R239, R224, -R242 ;  /* 0x000000e0efe07210 */ /* 0x000fe20007ffe8f2 */
[C---:B------:R-:W-:Y:S01]  /*2740*/  @!P1 IMAD R15, R2.reuse, R7, R15 ;  /* 0x00000007020f9224 */ /* 0x040fe200078e020f */
[----:B------:R-:W-:Y:S01]  /*2750*/  @!P3 LDGSTS.E.BYPASS.LTC128B.128 [R214+0x11000], desc[UR14][R24.64+0x100] ;  /* 0x1100010018d6bfae */ /* 0x000fe2000b901d4e */
[----:B------:R-:W-:Y:S01]  /*2760*/  @!P1 IMAD.WIDE.U32 R16, R2, R6, R16 ;  /* 0x0000000602109225 */ /* 0x000fe200078e0010 */
[----:B------:R-:W-:Y:S01]  /*2770*/  CS2R R130, SRZ ;  /* 0x0000000000827805 */ /* 0x000fe2000001ff00 */
[----:B------:R-:W4:Y:S01]  /*2780*/  @!P2 LDC.64 R6, c[0x0][0x220] ;  /* 0x00008800ff06ab82 */ /* 0x000f220000000a00 */
[----:B------:R-:W-:Y:S01]  /*2790*/  CS2R R128, SRZ ;  /* 0x0000000000807805 */ /* 0x000fe2000001ff00 */
        /* <DEDUP_REMOVED lines=53> */
[----:B------:R-:W-:Y:S01]  /*2af0*/  CS2R R26, SRZ ;  /* 0x00000000001a7805 */ /* 0x000fe2000001ff00 */
[----:B------:R-:W-:Y:S01]  /*2b00*/  ULDC UR7, c[0x0][0x39c] ;  /* 0x0000e70000077ab9 */ /* 0x000fe20000000800 */
[----:B------:R1:W-:Y:S01]  /*2b10*/  @P4 STS [R236+0x4008], RZ ;  /* 0x004008ffec004388 */ /* 0x0003e20000000800 */
[----:B------:R-:W-:-:S03]  /*2b20*/  ULDC UR6, c[0x0][0x2ec] ;  /* 0x0000bb0000067ab9 */ /* 0x000fc60000000800 */
        /* <DEDUP_REMOVED lines=93> */
.L_x_671:
[----:B------:R-:W0:Y:S01]  /*3100*/  LDGDEPBAR ;  /* 0x00000000000079af */ /* 0x000e220000000000 */
[----:B------:R-:W-:Y:S01]  /*3110*/  IADD3 R150, R192, R190, RZ ;  /* 0x000000bec0967210 */ /* 0x000fe20007ffe0ff */
[----:B-----5:R-:W-:Y:S01]  /*3120*/  FMUL.FTZ R168, R234, 1.4426950216293334961 ;  /* 0x3fb8aa3beaa87820 */ /* 0x020fe20000410000 */
[-C--:B------:R-:W-:Y:S02]  /*3130*/  IADD3 R149, R192, R189.reuse, RZ ;  /* 0x000000bdc0957210 */ /* 0x080fe40007ffe0ff */
[----:B------:R-:W-:Y:S02]  /*3140*/  IADD3 R148, R150, R189, RZ ;  /* 0x000000bd96947210 */ /* 0x000fe40007ffe0ff */
[----:B------:R-:W-:Y:S02]  /*3150*/  SHF.L.U32 R165, R238, 0x6, RZ ;  /* 0x00000006eea57819 */ /* 0x000fe400000006ff */
[----:B------:R-:W-:Y:S02]  /*3160*/  FSETP.NEU.FTZ.AND P0, PT, R234, -INF , PT ;  /* 0xff800000ea00780b */ /* 0x000fe40003f1d000 */
[----:B------:R-:W-:Y:S02]  /*3170*/  ISETP.GE.AND P2, PT, R165, R242, PT ;  /* 0x000000f2a500720c */ /* 0x000fe40003f46270 */
[----:B------:R-:W-:Y:S02]  /*3180*/  FSEL R168, R168, RZ, P0 ;  /* 0x000000ffa8a87208 */ /* 0x000fe40000000000 */
[----:B------:R-:W-:Y:S02]  /*3190*/  ISETP.LT.AND P2, PT, R223, R239, P2 ;  /* 0x000000efdf00720c */ /* 0x000fe40001741270 */
[----:B------:R-:W-:Y:S02]  /*31a0*/  FSETP.NEU.FTZ.AND P0, PT, R235, -INF , PT ;  /* 0xff800000eb00780b */ /* 0x000fe40003f1d000 */
[----:B------:R-:W-:Y:S01]  /*31b0*/  ISETP.GT.AND P3, PT, R238, R225, PT ;  /* 0x000000e1ee00720c */ /* 0x000fe20003f64270 */
[----:B------:R-:W-:Y:S04]  /*31c0*/  DEPBAR.LE SB0, 0x0 ;  /* 0x000080000000791a */ /* 0x000fe80000000000 */
[----:B------:R-:W-:Y:S04]  /*31d0*/  BAR.SYNC.DEFER_BLOCKING 0x0 ;  /* 0x0000000000007b1d */ /* 0x000fe80000010000 */
        /* <DEDUP_REMOVED lines=8> */
[----:B------:R-:W1:Y:S05]  /*3260*/  LDSM.16.M88.4 R72, [R198+UR5+0x12000] ;  /* 0x01200005c648783b */ /* 0x000e6a0008000200 */
[----:B------:R-:W2:Y:S05]  /*3270*/  LDSM.16.M88.4 R76, [R198+UR5+0x12800] ;  /* 0x01280005c64c783b */ /* 0x000eaa0008000200 */
[----:B------:R-:W-:Y:S05]  /*3280*/  LDSM.16.M88.4 R80, [R150] ;  /* 0x000000009650783b */ /* 0x000fea0000000200 */
[----:B------:R-:W3:Y:S05]  /*3290*/  LDSM.16.M88.4 R84, [R197] ;  /* 0x00000000c554783b */ /* 0x000eea0000000200 */
[----:B------:R-:W4:Y:S05]  /*32a0*/  LDSM.16.M88.4 R88, [R197+0x800] ;  /* 0x00080000c558783b */ /* 0x000f2a0000000200 */
[----:B------:R-:W-:Y:S05]  /*32b0*/  LDSM.16.M88.4 R92, [R149] ;  /* 0x00000000955c783b */ /* 0x000fea0000000200 */
[----:B------:R-:W4:Y:S01]  /*32c0*/  LDSM.16.M88.4 R96, [R196] ;  /* 0x00000000c460783b */ /* 0x000f220000000200 */
[C---:B-1----:R-:W-:Y:S06]  /*32d0*/  HMMA.16816.F32 R4, R68.reuse, R72, RZ ;  /* 0x000000484404723c */ /* 0x042fec00000018ff */
[C---:B------:R-:W-:Y:S01]  /*32e0*/  HMMA.16816.F32 R8, R68.reuse, R74, RZ ;  /* 0x0000004a4408723c */ /* 0x040fe200000018ff */
[----:B------:R-:W-:Y:S05]  /*32f0*/  LDSM.16.M88.4 R72, [R148] ;  /* 0x000000009448783b */ /* 0x000fea0000000200 */
[C---:B--2---:R-:W-:Y:S06]  /*3300*/  HMMA.16816.F32 R12, R68.reuse, R76, RZ ;  /* 0x0000004c440c723c */ /* 0x044fec00000018ff */
        /* <DEDUP_REMOVED lines=195> */
[----:B------:R-:W-:Y:S03]  /*3f40*/  FMUL.FTZ R158, R158, UR7 ;  /* 0x000000079e9e7c20 */ /* 0x000fe60008410000 */
[----:B------:R-:W-:Y:S01]  /*3f50*/  MUFU.EX2 R175, R175 ;  /* 0x000000af00af7308 */ /* 0x000fe20000000800 */
[-C--:B---3--:R-:W-:Y:S01]  /*3f60*/  MOV R184, R165.reuse ;  /* 0x000000a500b87202 */ /* 0x088fe20000000f00 */
[----:B------:R-:W-:Y:S01]  /*3f70*/  FFMA.FTZ R168, R187, UR6, -R168 ;  /* 0x00000006bba87c23 */ /* 0x000fe200080108a8 */
[C---:B------:R-:W-:Y:S01]  /*3f80*/  @!P2 FSEL R184, R165.reuse, -INF , !P1 ;  /* 0xff800000a5b8a808 */ /* 0x040fe20004800000 */
[----:B------:R-:W-:Y:S01]  /*3f90*/  FMUL.FTZ R164, R164, UR7 ;  /* 0x00000007a4a47c20 */ /* 0x000fe20008410000 */
[----:B------:R-:W-:Y:S01]  /*3fa0*/  FFMA.FTZ R165, -R165, R165, 1 ;  /* 0x3f800000a5a57423 */ /* 0x000fe200000101a5 */
[----:B------:R-:W-:Y:S01]  /*3fb0*/  FMUL.FTZ R161, R161, UR7 ;  /* 0x00000007a1a17c20 */ /* 0x000fe20008410000 */
[----:B------:R-:W-:Y:S03]  /*3fc0*/  FMUL.FTZ R162, R162, UR7 ;  /* 0x00000007a2a27c20 */ /* 0x000fe60008410000 */
[----:B------:R-:W1:Y:S01]  /*3fd0*/  MUFU.EX2 R174, R174 ;  /* 0x000000ae00ae7308 */ /* 0x000e620000000800 */
[-C--:B--2---:R-:W-:Y:S01]  /*3fe0*/  MOV R186, R166.reuse ;  /* 0x000000a600ba7202 */ /* 0x084fe20000000f00 */
[--C-:B------:R-:W-:Y:S01]  /*3ff0*/  FFMA.FTZ R169, R184, UR6, -R167.reuse ;  /* 0x00000006b8a97c23 */ /* 0x100fe200080108a7 */
[C---:B------:R-:W-:Y:S01]  /*4000*/  @!P2 FSEL R186, R166.reuse, -INF , !P0 ;  /* 0xff800000a6baa808 */ /* 0x040fe20004000000 */
[----:B------:R-:W-:Y:S01]  /*4010*/  FFMA.FTZ R166, -R166, R166, 1 ;  /* 0x3f800000a6a67423 */ /* 0x000fe200000101a6 */
[----:B------:R-:W-:Y:S05]  /*4020*/  FMUL.FTZ R165, R165, UR7 ;  /* 0x00000007a5a57c20 */ /* 0x000fea0008410000 */
[----:B------:R-:W-:Y:S01]  /*4030*/  MUFU.EX2 R183, R183 ;  /* 0x000000b700b77308 */ /* 0x000fe20000000800 */
[----:B------:R-:W-:Y:S01]  /*4040*/  FFMA.FTZ R167, R186, UR6, -R167 ;  /* 0x00000006baa77c23 */ /* 0x000fe200080108a7 */
[----:B------:R-:W-:Y:S08]  /*4050*/  FMUL.FTZ R166, R166, UR7 ;  /* 0x00000007a6a67c20 */ /* 0x000ff00008410000 */
[----:B------:R-:W2:Y:S01]  /*4060*/  MUFU.EX2 R182, R182 ;  /* 0x000000b600b67308 */ /* 0x000ea20000000800 */
[----:B-1----:R-:W-:Y:S05]  /*4070*/  F2FP.F16.F32.PACK_AB R185, R174, R175 ;  /* 0x000000afaeb9723e */ /* 0x002fea00000000ff */
[----:B------:R-:W-:Y:S04]  /*4080*/  STS [R218+0x20400], R185 ;  /* 0x020400b9da007388 */ /* 0x000fe80000000800 */
[----:B------:R-:W-:Y:S10]  /*4090*/  MUFU.EX2 R173, R173 ;  /* 0x000000ad00ad7308 */ /* 0x000ff40000000800 */
[----:B------:R-:W1:Y:S01]  /*40a0*/  MUFU.EX2 R172, R172 ;  /* 0x000000ac00ac7308 */ /* 0x000e620000000800 */
[----:B--2---:R-:W-:Y:S05]  /*40b0*/  F2FP.F16.F32.PACK_AB R251, R182, R183 ;  /* 0x000000b7b6fb723e */ /* 0x004fea00000000ff */
[----:B------:R-:W-:Y:S04]  /*40c0*/  STS [R218+0x20000], R251 ;  /* 0x020000fbda007388 */ /* 0x000fe80000000800 */
        /* <DEDUP_REMOVED lines=10> */
[----:B------:R2:W-:Y:S01]  /*4170*/  MUFU.EX2 R168, R167 ;  /* 0x000000a700a87308 */ /* 0x0005e20000000800 */
[----:B------:R-:W-:Y:S09]  /*4180*/  IADD3.X R185, R232, R229, RZ, P0, !PT ;  /* 0x000000e5e8b97210 */ /* 0x000ff200007fe4ff */
[----:B------:R-:W-:Y:S10]  /*4190*/  MUFU.EX2 R179, R179 ;  /* 0x000000b300b37308 */ /* 0x000ff40000000800 */
[----:B------:R-:W1:Y:S01]  /*41a0*/  MUFU.EX2 R178, R178 ;  /* 0x000000b200b27308 */ /* 0x000e620000000800 */
[----:B--2---:R-:W-:Y:S05]  /*41b0*/  F2FP.F16.F32.PACK_AB R167, R170, R171 ;  /* 0x000000abaaa7723e */ /* 0x004fea00000000ff */
[----:B------:R2:W-:Y:S04]  /*41c0*/  STS [R220+0x20400], R167 ;  /* 0x020400a7dc007388 */ /* 0x0005e80000000800 */
[----:B------:R-:W3:Y:S10]  /*41d0*/  MUFU.EX2 R177, R177 ;  /* 0x000000b100b17308 */ /* 0x000ef40000000800 */
[----:B------:R-:W4:Y:S01]  /*41e0*/  MUFU.EX2 R169, R169 ;  /* 0x000000a900a97308 */ /* 0x000f220000000800 */
[----:B-1----:R-:W-:Y:S05]  /*41f0*/  F2FP.F16.F32.PACK_AB R243, R178, R179 ;  /* 0x000000b3b2f3723e */ /* 0x002fea00000000ff */
[----:B------:R-:W-:Y:S01]  /*4200*/  STS [R220+0x20000], R243 ;  /* 0x020000f3dc007388 */ /* 0x000fe20000000800 */
[----:B---3--:R-:W-:Y:S05]  /*4210*/  F2FP.F16.F32.PACK_AB R201, R176, R177 ;  /* 0x000000b1b0c9723e */ /* 0x008fea00000000ff */
[----:B------:R-:W-:Y:S01]  /*4220*/  STS [R226+0x20000], R201 ;  /* 0x020000c9e2007388 */ /* 0x000fe20000000800 */
[----:B----4-:R-:W-:Y:S04]  /*4230*/  F2FP.F16.F32.PACK_AB R187, R168, R169 ;  /* 0x000000a9a8bb723e */ /* 0x010fe800000000ff */
[----:B--2---:R-:W2:Y:S05]  /*4240*/  LDG.E R167, desc[UR14][R184.64] ;  /* 0x0000000eb8a77981 */ /* 0x004eaa000c1e1900 */
[----:B------:R-:W-:Y:S05]  /*4250*/  STS [R226+0x20400], R187 ;  /* 0x020400bbe2007388 */ /* 0x000fea0000000800 */
[----:B------:R-:W-:Y:S05]  /*4260*/  LDSM.16.M88.4 R68, [R99+0xc000] ;  /* 0x00c000006344783b */ /* 0x000fea0000000200 */
[----:B------:R-:W1:Y:S05]  /*4270*/  LDSM.16.M88.4 R72, [R198+UR5+0x18000] ;  /* 0x01800005c648783b */ /* 0x000e6a0008000200 */
[----:B------:R-:W3:Y:S05]  /*4280*/  LDSM.16.M88.4 R76, [R198+UR5+0x18800] ;  /* 0x01880005c64c783b */ /* 0x000eea0008000200 */
[----:B------:R-:W-:Y:S05]  /*4290*/  LDSM.16.M88.4 R80, [R98+0xc000] ;  /* 0x00c000006250783b */ /* 0x000fea0000000200 */
[----:B------:R-:W4:Y:S05]  /*42a0*/  LDSM.16.M88.4 R84, [R197+0x6000] ;  /* 0x00600000c554783b */ /* 0x000f2a0000000200 */
[----:B------:R-:W4:Y:S05]  /*42b0*/  LDSM.16.M88.4 R88, [R197+0x6800] ;  /* 0x00680000c558783b */ /* 0x000f2a0000000200 */
[----:B------:R2:W2:Y:S05]  /*42c0*/  LDG.E R184, desc[UR14][R184.64+0x20] ;  /* 0x0000200eb8b87981 */ /* 0x0004aa000c1e1900 */
[----:B------:R-:W-:Y:S01]  /*42d0*/  LDSM.16.M88.4 R92, [R196+0x6000] ;  /* 0x00600000c45c783b */ /* 0x000fe20000000200 */
[C---:B-1----:R-:W-:Y:S06]  /*42e0*/  HMMA.16816.F32 R4, R68.reuse, R72, RZ ;  /* 0x000000484404723c */ /* 0x042fec00000018ff */
[C---:B------:R-:W-:Y:S01]  /*42f0*/  HMMA.16816.F32 R8, R68.reuse, R74, RZ ;  /* 0x0000004a4408723c */ /* 0x040fe200000018ff */
[----:B------:R-:W1:Y:S05]  /*4300*/  LDSM.16.M88.4 R72, [R97+0xc000] ;  /* 0x00c000006148783b */ /* 0x000e6a0000000200 */
[C---:B---3--:R-:W-:Y:S06]  /*4310*/  HMMA.16816.F32 R12, R68.reuse, R76, RZ ;  /* 0x0000004c440c723c */ /* 0x048fec00000018ff */
[----:B------:R-:W-:Y:S01]  /*4320*/  HMMA.16816.F32 R16, R68, R78, RZ ;  /* 0x0000004e4410723c */ /* 0x000fe200000018ff */
[----:B------:R-:W3:Y:S05]  /*4330*/  LDSM.16.M88.4 R68, [R196+0x6800] ;  /* 0x00680000c444783b */ /* 0x000eea0000000200 */
[C---:B----4-:R-:W-:Y:S01]  /*4340*/  HMMA.16816.F32 R4, R80.reuse, R84, R4 ;  /* 0x000000545004723c */ /* 0x050fe20000001804 */
[----:B------:R-:W-:Y:S05]  /*4350*/  LDSM.16.M88.4 R76, [R96+0xc000] ;  /* 0x00c00000604c783b */ /* 0x000fea0000000200 */
[C---:B------:R-:W-:Y:S01]  /*4360*/  HMMA.16816.F32 R8, R80.reuse, R86, R8 ;  /* 0x000000565008723c */ /* 0x040fe20000001808 */
[----:B------:R-:W4:Y:S05]  /*4370*/  LDSM.16.M88.4 R84, [R195+0x6000] ;  /* 0x00600000c354783b */ /* 0x000f2a0000000200 */
[C---:B------:R-:W-:Y:S06]  /*4380*/  HMMA.16816.F32 R12, R80.reuse, R88, R12 ;  /* 0x00000058500c723c */ /* 0x040fec000000180c */
[----:B------:R-:W-:Y:S01]  /*4390*/  HMMA.16816.F32 R16, R80, R90, R16 ;  /* 0x0000005a5010723c */ /* 0x000fe20000001810 */
[----:B------:R-:W4:Y:S05]  /*43a0*/  LDSM.16.M88.4 R80, [R195+0x6800] ;  /* 0x00680000c350783b */ /* 0x000f2a0000000200 */
[C---:B-1----:R-:W-:Y:S01]  /*43b0*/  HMMA.16816.F32 R4, R72.reuse, R92, R4 ;  /* 0x0000005c4804723c */ /* 0x042fe20000001804 */
[----:B------:R-:W-:Y:S05]  /*43c0*/  LDSM.16.M88.4 R88, [R99+0xe000] ;  /* 0x00e000006358783b */ /* 0x000fea0000000200 */
[C---:B------:R-:W-:Y:S01]  /*43d0*/  HMMA.16816.F32 R8, R72.reuse, R94, R8 ;  /* 0x0000005e4808723c */ /* 0x040fe20000001808 */
[----:B------:R-:W1:Y:S05]  /*43e0*/  LDSM.16.M88.4 R92, [R198+UR5+0x1a000] ;  /* 0x01a00005c65c783b */ /* 0x000e6a0008000200 */
[C---:B---3--:R-:W-:Y:S06]  /*43f0*/  HMMA.16816.F32 R12, R72.reuse, R68, R12 ;  /* 0x00000044480c723c */ /* 0x048fec000000180c */
[----:B------:R-:W-:Y:S01]  /*4400*/  HMMA.16816.F32 R16, R72, R70, R16 ;  /* 0x000000464810723c */ /* 0x000fe20000001810 */
[----:B------:R-:W3:Y:S05]  /*4410*/  LDSM.16.M88.4 R68, [R198+UR5+0x1a800] ;  /* 0x01a80005c644783b */ /* 0x000eea0008000200 */
        /* <DEDUP_REMOVED lines=10> */
[----:B------:R-:W1:Y:S05]  /*44c0*/  LDSM.16.M88.4 R92, [R196+0x8000] ;  /* 0x00800000c45c783b */ /* 0x000e6a0000000200 */
[C---:B---3--:R-:W-:Y:S06]  /*44d0*/  HMMA.16816.F32 R12, R88.reuse, R68, R12 ;  /* 0x00000044580c723c */ /* 0x048fec000000180c */
[----:B------:R-:W-:Y:S01]  /*44e0*/  HMMA.16816.F32 R16, R88, R70, R16 ;  /* 0x000000465810723c */ /* 0x000fe20000001810 */
        /* <DEDUP_REMOVED lines=121> */
.L_x_669:
        /* <DEDUP_REMOVED lines=106> */
.L_x_670:
        /* <DEDUP_REMOVED lines=483> */
.L_x_672:
        /* <DEDUP_REMOVED lines=12> */
.L_x_673:
        /* <DEDUP_REMOVED lines=46> */
.L_x_675:
[----:B------:R-:W-:Y:S05]  /*74f0*/  BSYNC B0 ;  /* 0x0000000000007941 */ /* 0x000fea0003800000 */
.L_x_674:
        /* <DEDUP_REMOVED lines=15> */
.L_x_677:
[----:B------:R-:W-:Y:S05]  /*75f0*/  BSYNC B0 ;  /* 0x0000000000007941 */ /* 0x000fea0003800000 */
.L_x_676:
        /* <DEDUP_REMOVED lines=24> */
.L_x_679:
[----:B------:R-:W-:Y:S05]  /*7780*/  BSYNC B0 ;  /* 0x0000000000007941 */ /* 0x000fea0003800000 */
.L_x_678:
        /* <DEDUP_REMOVED lines=15> */
.L_x_668:
[----:B------:R-:W-:Y:S05]  /*7880*/  BSYNC B1 ;  /* 0x0000000000017941 */ /* 0x000fea0003800000 */
.L_x_654:
[----:B-1-3--:R-:W1:Y:S02]  /*7890*/  LDC R3, c[0x0][0xc] ;  /* 0x00000300ff037b82 */ /* 0x00ae640000000800 */
[----:B-1----:R-:W-:-:S04]  /*78a0*/  IADD3 R212, R3, R212, RZ ;  /* 0x000000d403d47210 */ /* 0x002fc80007ffe0ff */
[----:B------:R-:W-:-:S13]  /*78b0*/  ISETP.GE.AND P0, PT, R212, UR12, PT ;  /* 0x0000000cd4007c0c */ /* 0x000fda000bf06270 */
[----:B------:R-:W-:Y:S05]  /*78c0*/  @P0 BRA `(.L_x_680) ;  /* 0x0000000000040947 */ /* 0x000fea0003800000 */
[----:B------:R-:W-:Y:S05]  /*78d0*/  BRA `(.L_x_681) ;  /* 0xffffff9000087947 */ /* 0x000fea000383ffff */
.L_x_680:
[----:B------:R-:W-:Y:S05]  /*78e0*/  EXIT ;  /* 0x000000000000794d */ /* 0x000fea0003800000 */
.L_x_682:
        /* <DEDUP_REMOVED lines=9> */
.L_x_821:


//--------------------- .text._ZN5flash44flash_bwd_dq_dk_dv_loop_seqk_parallel_kernelI23Flash_bwd_kernel_traitsILi192ELi64ELi64ELi8ELi4ELi2ELi2ELb0ELb0EN7cutlass6half_tE19Flash_kernel_traitsILi192ELi64ELi64ELi8ES3_EELb1ELb1ELb0ELb1ELb0ELb0ELb0EEEvNS_16Flash_bwd_paramsE --------------------------
	.section	.text._ZN5flash44flash_bwd_dq_dk_dv_loop_seqk_parallel_kernelI23Flash_bwd_kernel_traitsILi192ELi64ELi64ELi8ELi4ELi2ELi2ELb0ELb0EN7cutlass6half_tE19Flash_kernel_traitsILi192ELi64ELi64ELi8ES3_EELb1ELb1ELb0ELb1ELb0ELb0ELb0EEEvNS_16Flash_bwd_paramsE,"ax",@progbits
	.align	128
        .global         _ZN5flash44flash_bwd_dq_dk_dv_loop_seqk_parallel_kernelI23Flash_bwd_kernel_traitsILi192ELi64ELi64ELi8ELi4ELi2ELi2ELb0ELb0EN7cutlass6half_tE19Flash_kernel_traitsILi192ELi64ELi64ELi8ES3_EELb1ELb1ELb0ELb1ELb0ELb0ELb0EEEvNS_16Flash_bwd_paramsE
        .type           _ZN5flash44flash_bwd_dq_dk_dv_loop_seqk_parallel_kernelI23Flash_bwd_kernel_traitsILi192ELi64ELi64ELi8ELi4ELi2ELi2ELb0ELb0EN7cutlass6half_tE19Flash_kernel_traitsILi192ELi64ELi64ELi8ES3_EELb1ELb1ELb0ELb1ELb0ELb0ELb0EEEvNS_16Flash_bwd_paramsE,@function
        .size           _ZN5flash44flash_bwd_dq_dk_dv_loop_seqk_parallel_kernelI23Flash_bwd_kernel_traitsILi192ELi64ELi64ELi8ELi4ELi2ELi2ELb0ELb0EN7cutlass6half_tE19Flash_kernel_traitsILi192ELi64ELi64ELi8ES3_EELb1ELb1ELb0ELb1ELb0ELb0ELb0EEEvNS_16Flash_bwd_paramsE,(.L_x_822 - _ZN5flash44flash_bwd_dq_dk_dv_loop_seqk_parallel_kernelI23Flash_bwd_kernel_traitsILi192ELi64ELi64ELi8ELi4ELi2ELi2ELb0ELb0EN7cutlass6half_tE19Flash_kernel_traitsILi192ELi64ELi64ELi8ES3_EELb1ELb1ELb0ELb1ELb0ELb0ELb0EEEvNS_16Flash_bwd_paramsE)
        .other          _ZN5flash44flash_bwd_dq_dk_dv_loop_seqk_parallel_kernelI23Flash_bwd_kernel_traitsILi192ELi64ELi64ELi8ELi4ELi2ELi2ELb0ELb0EN7cutlass6half_tE19Flash_kernel_traitsILi192ELi64ELi64ELi8ES3_EELb1ELb1ELb0ELb1ELb0ELb0ELb0EEEvNS_16Flash_bwd_paramsE,@"STO_CUDA_ENTRY STV_DEFAULT"
_ZN5flash44flash_bwd_dq_dk_dv_loop_seqk_parallel_kernelI23Flash_bwd_kernel_traitsILi192ELi64ELi64ELi8ELi4ELi2ELi2ELb0ELb0EN7cutlass6half_tE19Flash_kernel_traitsILi192ELi64ELi64ELi8ES3_EELb1ELb1ELb0ELb1ELb0ELb0ELb0EEEvNS_16Flash_bwd_paramsE:
.text._ZN5flash44flash_bwd_dq_dk_dv_loop_seqk_parallel_kernelI23Flash_bwd_kernel_traitsILi192ELi64ELi64ELi8ELi4ELi2ELi2ELb0ELb0EN7cutlass6half_tE19Flash_kernel_traitsILi192ELi64ELi64ELi8ES3_EELb1ELb1ELb0ELb1ELb0ELb0ELb0EEEvNS_16Flash_bwd_paramsE:
        /* <DEDUP_REMOVED lines=14> */
[----:B------:R-:W-:Y:S01]  /*00e0*/  IMAD.MOV.U32 R212, RZ, RZ, -0x10 ;  /* 0xfffffff0ffd47424 */ /* 0x000fe200078e00ff */
[----:B------:R-:W-:Y:S01]  /*00f0*/  ULDC.64 UR14, c[0x0][0x208] ;  /* 0x00008200000e7ab9 */ /* 0x000fe20000000a00 */
[----:B------:R-:W-:Y:S01]  /*0100*/  ULDC.64 UR10, c[0x0][0x300] ;  /* 0x0000c000000a7ab9 */ /* 0x000fe20000000a00 */
[----:B------:R-:W4:Y:S01]  /*0110*/  S2R R194, SR_CTAID.Z ;  /* 0x0000000000c27919 */ /* 0x000f220000002700 */
        /* <DEDUP_REMOVED lines=23> */
[----:B------:R-:W-:Y:S02]  /*0290*/  LEA.HI R3, R3, R10, RZ, 0x1 ;  /* 0x0000000a03037211 */ /* 0x000fe400078f08ff */
[----:B------:R-:W-:Y:S02]  /*02a0*/  LEA.HI R7, R7, R2, RZ, 0x3 ;  /* 0x0000000207077211 */ /* 0x000fe400078f18ff */
[----:B------:R-:W-:Y:S02]  /*02b0*/  SHF.R.S32.HI R187, RZ, 0x3, R13 ;  /* 0x00000003ffbb7819 */ /* 0x000fe4000001140d */
[----:B------:R-:W-:Y:S02]  /*02c0*/  LOP3.LUT R7, R7, 0xfffffff8, RZ, 0xc0, !PT ;  /* 0xfffffff807077812 */ /* 0x000fe400078ec0ff */
[----:B------:R-:W-:Y:S01]  /*02d0*/  SHF.R.S32.HI R8, RZ, 0x4, R4 ;  /* 0x00000004ff087819 */ /* 0x000fe20000011404 */
[----:B------:R-:W-:Y:S01]  /*02e0*/  IMAD.SHL.U32 R5, R187, 0x40, RZ ;  /* 0x00000040bb057824 */ /* 0x000fe200078e00ff */
[----:B------:R-:W-:Y:S01]  /*02f0*/  LEA.HI R185, R185, R10, RZ, 0x2 ;  /* 0x0000000ab9b97211 */ /* 0x000fe200078f10ff */
[----:B------:R-:W-:Y:S01]  /*0300*/  IMAD.IADD R7, R2, 0x1, -R7 ;  /* 0x0000000102077824 */ /* 0x000fe200078e0a07 */
[----:B------:R-:W-:-:S02]  /*0310*/  LOP3.LUT R3, R3, 0xfffffffe, RZ, 0xc0, !PT ;  /* 0xfffffffe03037812 */ /* 0x000fc400078ec0ff */
[----:B------:R-:W-:Y:S02]  /*0320*/  LEA.HI R4, R4, R8, RZ, 0x1 ;  /* 0x0000000804047211 */ /* 0x000fe400078f08ff */
[----:B------:R-:W-:Y:S01]  /*0330*/  LOP3.LUT R185, R185, 0xfffffffc, RZ, 0xc0, !PT ;  /* 0xfffffffcb9b97812 */ /* 0x000fe200078ec0ff */
[----:B------:R-:W-:Y:S01]  /*0340*/  IMAD.IADD R3, R10, 0x1, -R3 ;  /* 0x000000010a037824 */ /* 0x000fe200078e0a03 */
[----:B------:R-:W-:Y:S02]  /*0350*/  LOP3.LUT P4, RZ, R178, 0x4, RZ, 0xc0, !PT ;  /* 0x00000004b2ff7812 */ /* 0x000fe4000788c0ff */
[----:B------:R-:W-:Y:S01]  /*0360*/  SHF.R.S32.HI R2, RZ, 0x1f, R6 ;  /* 0x0000001fff027819 */ /* 0x000fe20000011406 */
[----:B------:R-:W-:Y:S01]  /*0370*/  IMAD.IADD R185, R10, 0x1, -R185 ;  /* 0x000000010ab97824 */ /* 0x000fe200078e0ab9 */
[C---:B------:R-:W-:Y:S01]  /*0380*/  LOP3.LUT P3, RZ, R178.reuse, 0x2, RZ, 0xc0, !PT ;  /* 0x00000002b2ff7812 */ /* 0x040fe2000786c0ff */
[----:B------:R-:W-:Y:S01]  /*0390*/  IMAD.SHL.U32 R178, R178, 0x40, RZ ;  /* 0x00000040b2b27824 */ /* 0x000fe200078e00ff */
[----:B------:R-:W-:Y:S01]  /*03a0*/  LOP3.LUT R5, R5, 0x1c0, RZ, 0xc0, !PT ;  /* 0x000001c005057812 */ /* 0x000fe200078ec0ff */
[----:B------:R-:W-:Y:S01]  /*03b0*/  IMAD.SHL.U32 R11, R3, 0x10, RZ ;  /* 0x00000010030b7824 */ /* 0x000fe200078e00ff */
[----:B------:R-:W-:-:S02]  /*03c0*/  LOP3.LUT R4, R4, 0xfffffffe, RZ, 0xc0, !PT ;  /* 0xfffffffe04047812 */ /* 0x000fc400078ec0ff */
[----:B------:R-:W-:Y:S02]  /*03d0*/  LEA.HI R2, R2, R6, RZ, 0x2 ;  /* 0x0000000602027211 */ /* 0x000fe400078f10ff */
[----:B------:R-:W-:Y:S01]  /*03e0*/  SHF.R.S32.HI R6, RZ, 0x1f, R14 ;  /* 0x0000001fff067819 */ /* 0x000fe2000001140e */
[----:B------:R-:W-:Y:S01]  /*03f0*/  IMAD.IADD R4, R8, 0x1, -R4 ;  /* 0x0000000108047824 */ /* 0x000fe200078e0a04 */
[----:B------:R-:W-:Y:S02]  /*0400*/  LOP3.LUT R178, R178, 0x1c0, RZ, 0xc0, !PT ;  /* 0x000001c0b2b27812 */ /* 0x000fe400078ec0ff */
[----:B------:R-:W-:Y:S01]  /*0410*/  LOP3.LUT R10, R7, 0x1, RZ, 0xc0, !PT ;  /* 0x00000001070a7812 */ /* 0x000fe200078ec0ff */
[C---:B------:R-:W-:Y:S01]  /*0420*/  IMAD.SHL.U32 R8, R4.reuse, 0x200, RZ ;  /* 0x0000020004087824 */ /* 0x040fe200078e00ff */
[----:B------:R-:W-:Y:S01]  /*0430*/  SHF.R.U32.HI R186, RZ, 0x3, R5 ;  /* 0x00000003ffba7819 */ /* 0x000fe20000011605 */
[C---:B------:R-:W-:Y:S01]  /*0440*/  IMAD.SHL.U32 R179, R4.reuse, 0x20, RZ ;  /* 0x0000002004b37824 */ /* 0x040fe200078e00ff */
[----:B------:R-:W-:Y:S01]  /*0450*/  LOP3.LUT R5, R5, 0x38, R188, 0xf8, !PT ;  /* 0x0000003805057812 */ /* 0x000fe200078ef8bc */
[----:B------:R-:W-:Y:S01]  /*0460*/  IMAD.SHL.U32 R4, R4, 0x8, RZ ;  /* 0x0000000804047824 */ /* 0x000fe200078e00ff */
[----:B------:R-:W-:-:S02]  /*0470*/  LEA.HI R6, R6, R14, RZ, 0x3 ;  /* 0x0000000e06067211 */ /* 0x000fc400078f18ff */
[----:B------:R-:W-:Y:S02]  /*0480*/  LOP3.LUT R11, R178, 0x10, R11, 0xf8, !PT ;  /* 0x00000010b20b7812 */ /* 0x000fe400078ef80b */
[----:B------:R-:W-:Y:S02]  /*0490*/  ISETP.NE.U32.AND P0, PT, R10, 0x1, PT ;  /* 0x000000010a00780c */ /* 0x000fe40003f05070 */
[----:B------:R-:W-:Y:S02]  /*04a0*/  LOP3.LUT R186, R5, R186, RZ, 0x3c, !PT ;  /* 0x000000ba05ba7212 */ /* 0x000fe400078e3cff */
[----:B------:R-:W-:Y:S02]  /*04b0*/  LOP3.LUT R169, R178, 0x8, R13, 0xf8, !PT ;  /* 0x00000008b2a97812 */ /* 0x000fe400078ef80d */
[----:B------:R-:W-:Y:S02]  /*04c0*/  SHF.R.S32.HI R184, RZ, 0x7, R184 ;  /* 0x00000007ffb87819 */ /* 0x000fe400000114b8 */
[----:B------:R-:W-:-:S02]  /*04d0*/  SHF.R.U32.HI R178, RZ, 0x3, R178 ;  /* 0x00000003ffb27819 */ /* 0x000fc400000116b2 */
[----:B------:R-:W-:Y:S01]  /*04e0*/  LOP3.LUT R5, R6, 0xfffffff8, RZ, 0xc0, !PT ;  /* 0xfffffff806057812 */ /* 0x000fe200078ec0ff */
[----:B------:R-:W-:Y:S01]  /*04f0*/  IMAD R12, R184, 0x800, R8 ;  /* 0x00000800b80c7824 */ /* 0x000fe200078e0208 */
[----:B------:R-:W-:Y:S02]  /*0500*/  SHF.R.S32.HI R9, RZ, 0x6, R9 ;  /* 0x00000006ff097819 */ /* 0x000fe40000011409 */
[----:B------:R-:W-:Y:S01]  /*0510*/  LOP3.LUT R11, R11, 0x8, R13, 0xf8, !PT ;  /* 0x000000080b0b7812 */ /* 0x000fe200078ef80d */
[----:B------:R-:W-:Y:S01]  /*0520*/  IMAD.IADD R5, R14, 0x1, -R5 ;  /* 0x000000010e057824 */ /* 0x000fe200078e0a05 */
[C---:B------:R-:W-:Y:S01]  /*0530*/  R2P PR, R7.reuse, 0x6 ;  /* 0x0000000607007804 */ /* 0x040fe20000000000 */
[----:B------:R-:W-:Y:S01]  /*0540*/  IMAD.SHL.U32 R7, R7, 0x40, RZ ;  /* 0x0000004007077824 */ /* 0x000fe200078e00ff */
[----:B------:R-:W-:Y:S01]  /*0550*/  LOP3.LUT R169, R169, R178, RZ, 0x3c, !PT ;  /* 0x000000b2a9a97212 */ /* 0x000fe200078e3cff */
[C---:B------:R-:W-:Y:S01]  /*0560*/  IMAD.SHL.U32 R196, R9.reuse, 0x8, RZ ;  /* 0x0000000809c47824 */ /* 0x040fe200078e00ff */
[----:B------:R-:W-:Y:S01]  /*0570*/  LOP3.LUT R178, R8, R11, R178, 0xf6, !PT ;  /* 0x0000000b08b27212 */ /* 0x000fe200078ef6b2 */
[----:B------:R-:W-:Y:S01]  /*0580*/  IMAD R186, R9, 0x200, R186 ;  /* 0x0000020009ba7824 */ /* 0x000fe200078e02ba */
[----:B------:R-:W-:Y:S01]  /*0590*/  LOP3.LUT R9, R7, 0x1c0, RZ, 0xc0, !PT ;  /* 0x000001c007097812 */ /* 0x000fe200078ec0ff */
[----:B------:R-:W-:Y:S01]  /*05a0*/  IMAD.SHL.U32 R8, R184, 0x20, RZ ;  /* 0x00000020b8087824 */ /* 0x000fe200078e00ff */
[----:B------:R-:W-:Y:S01]  /*05b0*/  LOP3.LUT R196, R196, 0x18, RZ, 0xc0, !PT ;  /* 0x00000018c4c47812 */ /* 0x000fe200078ec0ff */
[----:B------:R-:W-:Y:S01]  /*05c0*/  IMAD.SHL.U32 R5, R5, 0x40, RZ ;  /* 0x0000004005057824 */ /* 0x000fe200078e00ff */
[----:B------:R-:W-:Y:S01]  /*05d0*/  SEL R168, R168, 0xffffffe0, !P3 ;  /* 0xffffffe0a8a87807 */ /* 0x000fe20005800000 */
[----:B------:R-:W-:Y:S01]  /*05e0*/  IMAD.SHL.U32 R7, R0, 0x2, RZ ;  /* 0x0000000200077824 */ /* 0x000fe200078e00ff */
[----:B------:R-:W-:Y:S01]  /*05f0*/  SHF.R.U32.HI R0, RZ, 0x3, R9 ;  /* 0x00000003ff007819 */ /* 0x000fe20000011609 */
[----:B------:R-:W-:Y:S01]  /*0600*/  IMAD.IADD R169, R12, 0x1, R169 ;  /* 0x000000010ca97824 */ /* 0x000fe200078e02a9 */
[----:B------:R-:W-:Y:S01]  /*0610*/  LOP3.LUT R8, R9, 0x20, R8, 0xf8, !PT ;  /* 0x0000002009087812 */ /* 0x000fe200078ef808 */
[----:B------:R-:W-:Y:S01]  /*0620*/  IMAD R198, R185, 0x400, R7 ;  /* 0x00000400b9c67824 */ /* 0x000fe200078e0207 */
[----:B------:R-:W-:Y:S01]  /*0630*/  LOP3.LUT R179, R196, 0x20, R179, 0xf8, !PT ;  /* 0x00000020c4b37812 */ /* 0x000fe200078ef8b3 */
[----:B------:R-:W-:Y:S01]  /*0640*/  IMAD R7, R3, 0x400, R7 ;  /* 0x0000040003077824 */ /* 0x000fe200078e0207 */
[----:B------:R-:W-:-:S02]  /*0650*/  LOP3.LUT R5, R5, 0x1c0, RZ, 0xc0, !PT ;  /* 0x000001c005057812 */ /* 0x000fc400078ec0ff */
[----:B------:R-:W-:Y:S02]  /*0660*/  LOP3.LUT R196, R0, R9, R196, 0x1e, !PT ;  /* 0x0000000900c47212 */ /* 0x000fe400078e1ec4 */
[----:B------:R-:W-:Y:S01]  /*0670*/  LOP3.LUT R8, R8, R0, RZ, 0x3c, !PT ;  /* 0x0000000008087212 */ /* 0x000fe200078e3cff */
[----:B------:R-:W-:Y:S01]  /*0680*/  IMAD.SHL.U32 R0, R6, 0x40, RZ ;  /* 0x0000004006007824 */ /* 0x000fe200078e00ff */
[--C-:B------:R-:W-:Y:S01]  /*0690*/  SHF.R.U32.HI R177, RZ, 0x3, R5.reuse ;  /* 0x00000003ffb17819 */ /* 0x100fe20000011605 */
[----:B------:R-:W-:Y:S01]  /*06a0*/  IMAD.IADD R196, R7, 0x1, R196 ;  /* 0x0000000107c47824 */ /* 0x000fe200078e02c4 */
[----:B------:R-:W-:Y:S01]  /*06b0*/  LOP3.LUT R4, R5, 0x8, R4, 0xf8, !PT ;  /* 0x0000000805047812 */ /* 0x000fe200078ef804 */
[----:B------:R-:W-:Y:S01]  /*06c0*/  IMAD.IADD R198, R198, 0x1, R8 ;  /* 0x00000001c6c67824 */ /* 0x000fe200078e0208 */
[----:B------:R-:W-:Y:S02]  /*06d0*/  LOP3.LUT R0, R0, 0xfffffe00, RZ, 0xc0, !PT ;  /* 0xfffffe0000007812 */ /* 0x000fe400078ec0ff */
[----:B------:R-:W-:-:S02]  /*06e0*/  LOP3.LUT R179, R177, R179, R5, 0x1e, !PT ;  /* 0x000000b3b1b37212 */ /* 0x000fc400078e1e05 */
[----:B------:R-:W-:Y:S01]  /*06f0*/  LOP3.LUT R177, R4, R177, RZ, 0x3c, !PT ;  /* 0x000000b104b17212 */ /* 0x000fe200078e3cff */
[--C-:B------:R-:W-:Y:S01]  /*0700*/  IMAD R180, R185, 0x400, R0.reuse ;  /* 0x00000400b9b47824 */ /* 0x100fe200078e0200 */
[----:B------:R-:W-:Y:S01]  /*0710*/  LOP3.LUT R179, R179, R0, RZ, 0xfc, !PT ;  /* 0x00000000b3b37212 */ /* 0x000fe200078efcff */
[----:B------:R-:W-:Y:S01]  /*0720*/  IMAD R3, R3, 0x400, R0 ;  /* 0x0000040003037824 */ /* 0x000fe200078e0200 */
[----:B------:R-:W-:Y:S01]  /*0730*/  LEA R169, R169, UR5, 0x1 ;  /* 0x00000005a9a97c11 */ /* 0x000fe2000f8e08ff */
[----:B------:R-:W-:Y:S01]  /*0740*/  IMAD.MOV.U32 R0, RZ, RZ, 0x40 ;  /* 0x00000040ff007424 */ /* 0x000fe200078e00ff */
[----:B------:R-:W-:Y:S01]  /*0750*/  LEA R198, R198, UR5, 0x1 ;  /* 0x00000005c6c67c11 */ /* 0x000fe2000f8e08ff */
[----:B------:R-:W-:Y:S01]  /*0760*/  IMAD.IADD R180, R180, 0x1, R177 ;  /* 0x00000001b4b47824 */ /* 0x000fe200078e02b1 */
[----:B------:R-:W-:Y:S01]  /*0770*/  SHF.R.S32.HI R2, RZ, 0x2, R2 ;  /* 0x00000002ff027819 */ /* 0x000fe20000011402 */
[----:B------:R-:W-:Y:S01]  /*0780*/  IMAD.IADD R177, R177, 0x1, R3 ;  /* 0x00000001b1b17824 */ /* 0x000fe200078e0203 */
[----:B------:R-:W-:Y:S01]  /*0790*/  SEL R0, R0, 0xffffffc0, !P4 ;  /* 0xffffffc000007807 */ /* 0x000fe20006000000 */
[--C-:B------:R-:W-:Y:S01]  /*07a0*/  IMAD.IADD R168, R168, 0x1, R169.reuse ;  /* 0x00000001a8a87824 */ /* 0x100fe200078e02a9 */
[----:B------:R-:W-:Y:S01]  /*07b0*/  SEL R212, R212, 0x10, !P0 ;  /* 0x00000010d4d47807 */ /* 0x000fe20004000000 */
[----:B------:R-:W-:Y:S01]  /*07c0*/  VIADD R197, R198, 0x20 ;  /* 0x00000020c6c57836 */ /* 0x000fe20000000000 */
[----:B------:R-:W-:Y:S01]  /*07d0*/  LEA R196, R196, UR6, 0x1 ;  /* 0x00000006c4c47c11 */ /* 0x000fe2000f8e08ff */
[----:B------:R-:W-:Y:S01]  /*07e0*/  @P1 VIADD R197, R198, 0xffffffe0 ;  /* 0xffffffe0c6c51836 */ /* 0x000fe20000000000 */
[----:B------:R-:W-:Y:S01]  /*07f0*/  LEA R178, R178, UR5, 0x1 ;  /* 0x00000005b2b27c11 */ /* 0x000fe2000f8e08ff */
[----:B------:R-:W-:Y:S01]  /*0800*/  IMAD R192, R185, 0x10, R2 ;  /* 0x00000010b9c07824 */ /* 0x000fe200078e0202 */
[----:B------:R-:W-:Y:S01]  /*0810*/  LEA R177, R177, UR4, 0x1 ;  /* 0x00000004b1b17c11 */ /* 0x000fe2000f8e08ff */
[----:B------:R-:W-:-:S02]  /*0820*/  IMAD.IADD R3, R0, 0x1, R169 ;  /* 0x0000000100037824 */ /* 0x000fc400078e02a9 */
[----:B------:R-:W-:Y:S02]  /*0830*/  IMAD.IADD R2, R0, 0x1, R168 ;  /* 0x0000000100027824 */ /* 0x000fe400078e02a8 */
[----:B------:R-:W-:Y:S02]  /*0840*/  VIADD R193, R196, 0x40 ;  /* 0x00000040c4c17836 */ /* 0x000fe40000000000 */
[----:B------:R-:W-:Y:S02]  /*0850*/  IMAD.IADD R199, R198, 0x1, R212 ;  /* 0x00000001c6c77824 */ /* 0x000fe400078e02d4 */
[----:B------:R-:W-:Y:S02]  /*0860*/  IMAD.IADD R0, R0, 0x1, R178 ;  /* 0x0000000100007824 */ /* 0x000fe400078e02b2 */
[----:B------:R-:W-:Y:S02]  /*0870*/  @P2 VIADD R193, R196, 0xffffffc0 ;  /* 0xffffffc0c4c12836 */ /* 0x000fe40000000000 */
[----:B---34-:R-:W-:-:S07]  /*0880*/  IMAD.IADD R212, R212, 0x1, R197 ;  /* 0x00000001d4d47824 */ /* 0x018fce00078e02c5 */
.L_x_729:
        /* <DEDUP_REMOVED lines=47> */
.L_x_683:
[----:B------:R-:W-:Y:S01]  /*0b80*/  IMAD.SHL.U32 R19, R191, 0x40, RZ ;  /* 0x00000040bf137824 */ /* 0x000fe200078e00ff */
[----:B-----5:R-:W-:-:S04]  /*0b90*/  @!P2 IADD3 R235, R8, R4, -R236 ;  /* 0x0000000408eba210 */ /* 0x020fc80007ffe8ec */
[----:B------:R-:W-:-:S13]  /*0ba0*/  ISETP.GT.AND P0, PT, R235, R19, PT ;  /* 0x00000013eb00720c */ /* 0x000fda0003f04270 */
[----:B------:R-:W-:Y:S05]  /*0bb0*/  @!P0 BRA `(.L_x_684) ;  /* 0x0000008800b88947 */ /* 0x000fea0003800000 */
[----:B------:R-:W3:Y:S01]  /*0bc0*/  LDC R8, c[0x0][0x278] ;  /* 0x00009e00ff087b82 */ /* 0x000ee20000000800 */
[----:B--2---:R-:W-:Y:S01]  /*0bd0*/  IABS R10, R194 ;  /* 0x000000c2000a7213 */ /* 0x004fe20000000000 */
        /* <DEDUP_REMOVED lines=9> */
[----:B------:R-:W2:Y:S01]  /*0c70*/  LDC R32, c[0x0][0x2d4] ;  /* 0x0000b500ff207b82 */ /* 0x000ea20000000800 */
[----:B------:R-:W-:Y:S02]  /*0c80*/  SEL R36, R36, RZ, P4 ;  /* 0x000000ff24247207 */ /* 0x000fe40002000000 */
[----:B------:R-:W-:Y:S02]  /*0c90*/  SHF.R.S32.HI R195, RZ, 0x1f, R194 ;  /* 0x0000001fffc37819 */ /* 0x000fe400000114c2 */
[----:B---3--:R-:W-:-:S03]  /*0ca0*/  IABS R9, R8 ;  /* 0x0000000800097213 */ /* 0x008fc60000000000 */
[----:B------:R-:W3:Y:S01]  /*0cb0*/  LDC R31, c[0x0][0x2dc] ;  /* 0x0000b700ff1f7b82 */ /* 0x000ee20000000800 */
[----:B------:R-:W4:Y:S01]  /*0cc0*/  I2F.RP R4, R9 ;  /* 0x0000000900047306 */ /* 0x000f220000209400 */
[----:B-1----:R-:W-:-:S06]  /*0cd0*/  IMAD R16, R13, R6, RZ ;  /* 0x000000060d107224 */ /* 0x002fcc00078e02ff */
[----:B------:R-:W3:Y:S01]  /*0ce0*/  LDC R12, c[0x0][0x270] ;  /* 0x00009c00ff0c7b82 */ /* 0x000ee20000000800 */
[----:B------:R-:W-:-:S04]  /*0cf0*/  IMAD.WIDE.U32 R28, R190, R6, RZ ;  /* 0x00000006be1c7225 */ /* 0x000fc800078e00ff */
[C---:B------:R-:W-:Y:S02]  /*0d00*/  IMAD R7, R190.reuse, R7, R16 ;  /* 0x00000007be077224 */ /* 0x040fe400078e0210 */
[----:B--2---:R-:W-:Y:S01]  /*0d10*/  IMAD.WIDE.U32 R34, R190, R32, RZ ;  /* 0x00000020be227225 */ /* 0x004fe200078e00ff */
[----:B------:R-:W1:Y:S01]  /*0d20*/  LDC.U8 R6, c[0x0][0x3d8] ;  /* 0x0000f600ff067b82 */ /* 0x000e620000000000 */
[----:B----4-:R-:W2:Y:S02]  /*0d30*/  MUFU.RCP R4, R4 ;  /* 0x0000000400047308 */ /* 0x010ea40000001000 */
[----:B------:R-:W-:Y:S01]  /*0d40*/  IMAD.IADD R26, R29, 0x1, R7 ;  /* 0x000000011d1a7824 */ /* 0x000fe200078e0207 */
[----:B------:R-:W-:-:S05]  /*0d50*/  SHF.R.S32.HI R7, RZ, 0x1f, R32 ;  /* 0x0000001fff077819 */ /* 0x000fca0000011420 */
[----:B------:R-:W-:-:S04]  /*0d60*/  IMAD R7, R7, R190, RZ ;  /* 0x000000be07077224 */ /* 0x000fc800078e02ff */
[----:B------:R-:W-:Y:S02]  /*0d70*/  IMAD R7, R13, R32, R7 ;  /* 0x000000200d077224 */ /* 0x000fe400078e0207 */
[----:B---3--:R-:W-:-:S03]  /*0d80*/  IMAD.WIDE R38, R31, R12, RZ ;  /* 0x0000000c1f267225 */ /* 0x008fc600078e02ff */
[----:B------:R-:W-:Y:S02]  /*0d90*/  IADD3 R7, R35, R7, RZ ;  /* 0x0000000723077210 */ /* 0x000fe40007ffe0ff */
[----:B--2---:R-:W-:Y:S01]  /*0da0*/  IADD3 R4, R4, 0xffffffe, RZ ;  /* 0x0ffffffe04047810 */ /* 0x004fe20007ffe0ff */
[-C--:B------:R-:W-:Y:S02]  /*0db0*/  IMAD R27, R39, R34.reuse, RZ ;  /* 0x00000022271b7224 */ /* 0x080fe400078e02ff */
[C---:B------:R-:W-:Y:S01]  /*0dc0*/  IMAD.WIDE.U32 R34, R38.reuse, R34, RZ ;  /* 0x0000002226227225 */ /* 0x040fe200078e00ff */
[----:B------:R-:W2:Y:S03]  /*0dd0*/  F2I.FTZ.U32.TRUNC.NTZ R5, R4 ;  /* 0x0000000400057305 */ /* 0x000ea6000021f000 */
[C---:B------:R-:W-:Y:S02]  /*0de0*/  IMAD R27, R38.reuse, R7, R27 ;  /* 0x00000007261b7224 */ /* 0x040fe400078e021b */
[----:B------:R-:W-:-:S03]  /*0df0*/  IMAD.WIDE.U32 R24, R38, R33, RZ ;  /* 0x0000002126187225 */ /* 0x000fc600078e00ff */
[----:B------:R-:W-:Y:S02]  /*0e00*/  IADD3 R27, R35, R27, RZ ;  /* 0x0000001b231b7210 */ /* 0x000fe40007ffe0ff */
[----:B------:R-:W-:Y:S02]  /*0e10*/  SEL R30, R34, R24, !P2 ;  /* 0x00000018221e7207 */ /* 0x000fe40005000000 */
        /* <DEDUP_REMOVED lines=14> */
[----:B------:R-:W-:Y:S02]  /*0f00*/  @!P5 IADD3 R14, R14, -R9, RZ ;  /* 0x800000090e0ed210 */ /* 0x000fe40007ffe0ff */
[----:B------:R-:W-:Y:S02]  /*0f10*/  @P2 IADD3 R26, R17, R15, RZ ;  /* 0x0000000f111a2210 */ /* 0x000fe40007ffe0ff */
[----:B------:R-:W2:Y:S01]  /*0f20*/  @!P2 LDC.64 R16, c[0x0][0x418] ;  /* 0x00010600ff10ab82 */ /* 0x000ea20000000a00 */
[----:B------:R-:W-:Y:S01]  /*0f30*/  ISETP.GE.U32.AND P3, PT, R14, R9, PT ;  /* 0x000000090e00720c */ /* 0x000fe20003f66070 */
[----:B------:R-:W-:Y:S01]  /*0f40*/  @P1 IMAD.IADD R9, R236, 0x1, R238 ;  /* 0x00000001ec091824 */ /* 0x000fe200078e02ee */
[----:B------:R-:W-:Y:S02]  /*0f50*/  LOP3.LUT R14, R194, R8, RZ, 0x3c, !PT ;  /* 0x00000008c20e7212 */ /* 0x000fe400078e3cff */
[----:B------:R-:W-:Y:S01]  /*0f60*/  @!P5 IADD3 R18, R18, 0x1, RZ ;  /* 0x000000011212d810 */ /* 0x000fe20007ffe0ff */
[----:B----4-:R-:W-:Y:S01]  /*0f70*/  @P1 IMAD.WIDE.U32 R20, R9, R10, RZ ;  /* 0x0000000a09141225 */ /* 0x010fe200078e00ff */
[----:B------:R-:W-:-:S02]  /*0f80*/  ISETP.GE.AND P0, PT, R14, RZ, PT ;  /* 0x000000ff0e00720c */ /* 0x000fc40003f06270 */
[----:B------:R-:W-:Y:S01]  /*0f90*/  ISETP.NE.AND P5, PT, R8, RZ, PT ;  /* 0x000000ff0800720c */ /* 0x000fe20003fa5270 */
[----:B------:R-:W-:Y:S01]  /*0fa0*/  @P1 IMAD R22, R9, R11, RZ ;  /* 0x0000000b09161224 */ /* 0x000fe200078e02ff */
[----:B------:R-:W4:Y:S01]  /*0fb0*/  @P2 LDC.64 R14, c[0x0][0x420] ;  /* 0x00010800ff0e2b82 */ /* 0x000f220000000a00 */
[----:B------:R-:W-:Y:S02]  /*0fc0*/  @P1 MOV R23, R20 ;  /* 0x0000001400171202 */ /* 0x000fe40000000f00 */
[----:B------:R-:W-:Y:S01]  /*0fd0*/  @P3 IADD3 R18, R18, 0x1, RZ ;  /* 0x0000000112123810 */ /* 0x000fe20007ffe0ff */
[----:B------:R-:W5:Y:S01]  /*0fe0*/  S2R R20, SR_CTAID.X ;  /* 0x0000000000147919 */ /* 0x000f620000002500 */
[----:B-1----:R-:W-:Y:S01]  /*0ff0*/  ISETP.NE.AND P3, PT, R6, RZ, PT ;  /* 0x000000ff0600720c */ /* 0x002fe20003f65270 */
[----:B------:R-:W-:Y:S02]  /*1000*/  @P1 IMAD.IADD R22, R21, 0x1, R22 ;  /* 0x0000000115161824 */ /* 0x000fe400078e0216 */
[----:B------:R-:W-:Y:S01]  /*1010*/  IMAD R6, R39, R33, RZ ;  /* 0x0000002127067224 */ /* 0x000fe200078e02ff */
[----:B------:R-:W1:Y:S01]  /*1020*/  LDC R21, c[0x0][0x2c4] ;  /* 0x0000b100ff157b82 */ /* 0x000e620000000800 */
[----:B------:R-:W-:Y:S01]  /*1030*/  @!P0 IMAD.MOV R18, RZ, RZ, -R18 ;  /* 0x000000ffff128224 */ /* 0x000fe200078e0a12 */
[----:B------:R-:W-:-:S02]  /*1040*/  @!P5 LOP3.LUT R18, RZ, R8, RZ, 0x33, !PT ;  /* 0x00000008ff12d212 */ /* 0x000fc400078e33ff */
[----:B------:R-:W-:Y:S01]  /*1050*/  @P2 IADD3 R27, R25, R6, RZ ;  /* 0x00000006191b2210 */ /* 0x000fe20007ffe0ff */
[-C--:B--2---:R-:W-:Y:S01]  /*1060*/  @!P2 IMAD R25, R13, R16.reuse, RZ ;  /* 0x000000100d19a224 */ /* 0x084fe200078e02ff */
[----:B------:R-:W-:Y:S01]  /*1070*/  LOP3.LUT R8, R234, 0xffffffc0, RZ, 0xc0, !PT ;  /* 0xffffffc0ea087812 */ /* 0x000fe200078ec0ff */
[C---:B------:R-:W-:Y:S01]  /*1080*/  @!P2 IMAD.WIDE.U32 R42, R190.reuse, R16, RZ ;  /* 0x00000010be2aa225 */ /* 0x040fe200078e00ff */
[----:B------:R-:W5:Y:S01]  /*1090*/  LDC.64 R6, c[0x0][0x488] ;  /* 0x00012200ff067b82 */ /* 0x000f620000000a00 */
[----:B------:R-:W-:Y:S02]  /*10a0*/  SHF.R.S32.HI R234, RZ, 0x6, R234 ;  /* 0x00000006ffea7819 */ /* 0x000fe400000114ea */
[----:B------:R-:W-:Y:S01]  /*10b0*/  @!P2 IMAD R25, R190, R17, R25 ;  /* 0x00000011be19a224 */ /* 0x000fe200078e0219 */
[----:B------:R-:W-:Y:S01]  /*10c0*/  IADD3 R17, R8, -0x40, RZ ;  /* 0xffffffc008117810 */ /* 0x000fe20007ffe0ff */
[----:B----4-:R-:W-:-:S03]  /*10d0*/  @P2 IMAD.WIDE.U32 R44, R33, R14, RZ ;  /* 0x0000000e212c2225 */ /* 0x010fc600078e00ff */
[----:B------:R-:W2:Y:S01]  /*10e0*/  @P3 LDC R35, c[0x0][0x2e4] ;  /* 0x0000b900ff233b82 */ /* 0x000ea20000000800 */
[----:B------:R-:W-:Y:S02]  /*10f0*/  IADD3 R40, P0, R17, R40, RZ ;  /* 0x0000002811287210 */ /* 0x000fe40007f1e0ff */
[----:B------:R-:W-:Y:S01]  /*1100*/  SHF.R.S32.HI R29, RZ, 0x1f, R17 ;  /* 0x0000001fff1d7819 */ /* 0x000fe20000011411 */
[----:B------:R-:W-:Y:S01]  /*1110*/  @P2 IMAD R14, R33, R15, R45 ;  /* 0x0000000f210e2224 */ /* 0x000fe200078e022d */
[----:B------:R-:W-:Y:S01]  /*1120*/  @!P2 IADD3 R14, R43, R25, RZ ;  /* 0x000000192b0ea210 */ /* 0x000fe20007ffe0ff */
[----:B------:R-:W-:Y:S01]  /*1130*/  IMAD R15, R39, R40, RZ ;  /* 0x00000028270f7224 */ /* 0x000fe200078e02ff */
[----:B------:R-:W-:Y:S01]  /*1140*/  IADD3.X R36, R29, R36, RZ, P0, !PT ;  /* 0x000000241d247210 */ /* 0x000fe200007fe4ff */
[----:B------:R-:W4:Y:S01]  /*1150*/  @P1 LDC.64 R8, c[0x0][0x248] ;  /* 0x00009200ff081b82 */ /* 0x000f220000000a00 */
[----:B-1----:R-:W-:Y:S01]  /*1160*/  @P3 IMAD R37, R190, R21, RZ ;  /* 0x00000015be253224 */ /* 0x002fe200078e02ff */
[----:B---3--:R-:W-:Y:S01]  /*1170*/  ISETP.NE.AND P0, PT, R24, RZ, PT ;  /* 0x000000ff1800720c */ /* 0x008fe20003f05270 */
[----:B------:R-:W-:Y:S01]  /*1180*/  @P2 IMAD.MOV.U32 R34, RZ, RZ, R44 ;  /* 0x000000ffff222224 */ /* 0x000fe200078e002c */
[----:B------:R-:W-:Y:S01]  /*1190*/  @!P2 MOV R34, R42 ;  /* 0x0000002a0022a202 */ /* 0x000fe20000000f00 */
[C---:B------:R-:W-:Y:S01]  /*11a0*/  IMAD R15, R38.reuse, R36, R15 ;  /* 0x00000024260f7224 */ /* 0x040fe200078e020f */
[----:B------:R-:W-:Y:S01]  /*11b0*/  @P3 SEL R16, R37, R33, !P2 ;  /* 0x0000002125103207 */ /* 0x000fe20005000000 */
[----:B------:R-:W-:-:S04]  /*11c0*/  IMAD.WIDE.U32 R40, R38, R40, RZ ;  /* 0x0000002826287225 */ /* 0x000fc800078e00ff */
[----:B-----5:R-:W-:-:S04]  /*11d0*/  IMAD.WIDE.U32 R36, R20, R6, RZ ;  /* 0x0000000614247225 */ /* 0x020fc800078e00ff */
[----:B------:R-:W-:Y:S01]  /*11e0*/  @P1 IMAD.IADD R6, R236, 0x1, R238 ;  /* 0x00000001ec061824 */ /* 0x000fe200078e02ee */
[----:B------:R-:W-:Y:S01]  /*11f0*/  SEL R36, R36, RZ, P0 ;  /* 0x000000ff24247207 */ /* 0x000fe20000000000 */
[----:B--2---:R-:W-:Y:S02]  /*1200*/  @P3 IMAD R35, R194, R35, R16 ;  /* 0x00000023c2233224 */ /* 0x004fe400078e0210 */
[----:B------:R-:W-:Y:S02]  /*1210*/  @!P3 IMAD R16, R190, R12, R194 ;  /* 0x0000000cbe10b224 */ /* 0x000fe400078e02c2 */
[----:B------:R-:W-:Y:S01]  /*1220*/  IMAD R7, R20, R7, R37 ;  /* 0x0000000714077224 */ /* 0x000fe200078e0225 */
[----:B------:R-:W-:Y:S01]  /*1230*/  SHF.R.S32.HI R20, RZ, 0x1f, R19 ;  /* 0x0000001fff147819 */ /* 0x000fe20000011413 */
[----:B------:R-:W-:Y:S02]  /*1240*/  IMAD R38, R194, R31, RZ ;  /* 0x0000001fc2267224 */ /* 0x000fe400078e02ff */
[----:B----4-:R-:W-:-:S02]  /*1250*/  @P1 IMAD R24, R6, R9, RZ ;  /* 0x0000000906181224 */ /* 0x010fc400078e02ff */
[----:B------:R-:W-:Y:S01]  /*1260*/  @P1 IMAD.WIDE.U32 R42, R6, R8, RZ ;  /* 0x00000008062a1225 */ /* 0x000fe200078e00ff */
[----:B------:R-:W-:-:S03]  /*1270*/  SHF.R.S32.HI R37, RZ, 0x1f, R38 ;  /* 0x0000001fff257819 */ /* 0x000fc60000011426 */
[----:B------:R-:W-:Y:S01]  /*1280*/  @!P3 IMAD R35, R16, R21, RZ ;  /* 0x000000151023b224 */ /* 0x000fe200078e02ff */
        /* <DEDUP_REMOVED lines=12> */
[----:B------:R-:W-:Y:S01]  /*1350*/  IMAD R7, R190, R7, R21 ;  /* 0x00000007be077224 */ /* 0x000fe200078e0215 */
[----:B------:R-:W-:-:S05]  /*1360*/  MOV R24, R42 ;  /* 0x0000002a00187202 */ /* 0x000fca0000000f00 */
[----:B------:R-:W-:-:S05]  /*1370*/  IMAD.WIDE.U32 R42, R190, R6, R24 ;  /* 0x00000006be2a7225 */ /* 0x000fca00078e0018 */
[----:B------:R-:W-:Y:S02]  /*1380*/  IADD3 R24, R43, R7, RZ ;  /* 0x000000072b187210 */ /* 0x000fe40007ffe0ff */
[----:B------:R-:W-:Y:S02]  /*1390*/  MOV R25, R42 ;  /* 0x0000002a00197202 */ /* 0x000fe40000000f00 */
.L_x_685:
        /* <DEDUP_REMOVED lines=13> */
[----:B------:R-:W-:-:S07]  /*1470*/  MOV R23, R42 ;  /* 0x0000002a00177202 */ /* 0x000fce0000000f00 */
.L_x_686:
        /* <DEDUP_REMOVED lines=10> */
.L_x_687:
[----:B------:R-:W-:-:S04]  /*1520*/  IMAD R6, R190, R12, R194 ;  /* 0x0000000cbe067224 */ /* 0x000fc800078e02c2 */
[----:B------:R-:W-:-:S07]  /*1530*/  IMAD R32, R6, R32, RZ ;  /* 0x0000002006207224 */ /* 0x000fce00078e02ff */
.L_x_688:
[----:B------:R-:W1:Y:S01]  /*1540*/  S2R R15, SR_TID.X ;  /* 0x00000000000f7919 */ /* 0x000e620000002100 */
[----:B------:R-:W2:Y:S01]  /*1550*/  LDC.64 R6, c[0x0][0x420] ;  /* 0x00010800ff067b82 */ /* 0x000ea20000000a00 */
[----:B------:R-:W-:Y:S01]  /*1560*/  IMAD R31, R31, R12, RZ ;  /* 0x0000000c1f1f7224 */ /* 0x000fe200078e02ff */
[----:B------:R-:W-:Y:S01]  /*1570*/  IADD3 R42, P4, R188, R34, RZ ;  /* 0x00000022bc2a7210 */ /* 0x000fe20007f9e0ff */
[----:B------:R-:W-:Y:S01]  /*1580*/  IMAD.IADD R32, R17, 0x1, R32 ;  /* 0x0000000111207824 */ /* 0x000fe200078e0220 */
[----:B------:R-:W-:Y:S01]  /*1590*/  SHF.R.S32.HI R189, RZ, 0x1f, R188 ;  /* 0x0000001fffbd7819 */ /* 0x000fe200000114bc */
[----:B------:R-:W-:Y:S01]  /*15a0*/  IMAD.SHL.U32 R33, R31, 0x40, RZ ;  /* 0x000000401f217824 */ /* 0x000fe200078e00ff */
[----:B------:R-:W-:Y:S01]  /*15b0*/  IADD3 R35, R17, R35, RZ ;  /* 0x0000002311237210 */ /* 0x000fe20007ffe0ff */
[----:B------:R-:W-:Y:S01]  /*15c0*/  ULDC UR4, c[0x0][0x398] ;  /* 0x0000e60000047ab9 */ /* 0x000fe20000000800 */
[----:B------:R-:W-:Y:S01]  /*15d0*/  ULDC.64 UR6, c[0x0][0x428] ;  /* 0x00010a0000067ab9 */ /* 0x000fe20000000a00 */
[----:B------:R-:W-:Y:S01]  /*15e0*/  IMAD.X R43, R189, 0x1, R14, P4 ;  /* 0x00000001bd2b7824 */ /* 0x000fe200020e060e */
[----:B------:R-:W-:Y:S01]  /*15f0*/  IADD3 R38, P3, P2, R40, R33, R38 ;  /* 0x0000002128267210 */ /* 0x000fe20007a7e026 */
[----:B------:R-:W3:Y:S01]  /*1600*/  LDC.64 R250, c[0x0][0x2b0] ;  /* 0x0000ac00fffa7b82 */ /* 0x000ee20000000a00 */
[----:B------:R-:W-:Y:S01]  /*1610*/  SHF.R.S32.HI R33, RZ, 0x1f, R33 ;  /* 0x0000001fff217819 */ /* 0x000fe20000011421 */
[----:B------:R-:W-:Y:S01]  /*1620*/  ULDC.64 UR8, c[0x0][0x210] ;  /* 0x0000840000087ab9 */ /* 0x000fe20000000a00 */
[----:B------:R-:W-:Y:S01]  /*1630*/  BSSY B1, `(.L_x_684) ;  /* 0x0000806000017945 */ /* 0x000fe20003800000 */
[C---:B------:R-:W-:Y:S01]  /*1640*/  IADD3 R204, R188.reuse, 0x40, RZ ;  /* 0x00000040bccc7810 */ /* 0x040fe20007ffe0ff */
[----:B------:R-:W-:Y:S01]  /*1650*/  VIADD R203, R188, 0x80 ;  /* 0x00000080bccb7836 */ /* 0x000fe20000000000 */
[----:B------:R-:W-:-:S02]  /*1660*/  IADD3.X R37, R39, R33, R37, P3, P2 ;  /* 0x0000002127257210 */ /* 0x000fc40001fe4425 */
[----:B------:R-:W-:Y:S01]  /*1670*/  IADD3 R36, P3, P2, R36, R38, R30 ;  /* 0x0000002624247210 */ /* 0x000fe20007a7e01e */
[----:B------:R-:W4:Y:S01]  /*1680*/  LDC.64 R40, c[0x0][0x478] ;  /* 0x00011e00ff287b82 */ /* 0x000f220000000a00 */
[----:B------:R-:W-:Y:S02]  /*1690*/  IADD3 R30, -R235, R237, R19 ;  /* 0x000000edeb1e7210 */ /* 0x000fe40007ffe113 */
[----:B------:R-:W-:Y:S01]  /*16a0*/  IADD3 R38, P4, R187, R17, RZ ;  /* 0x00000011bb267210 */ /* 0x000fe20007f9e0ff */
[-C--:B--2---:R-:W-:Y:S01]  /*16b0*/  IMAD R33, R29, R6.reuse, RZ ;  /* 0x000000061d217224 */ /* 0x084fe200078e02ff */
[----:B------:R-:W-:Y:S01]  /*16c0*/  IADD3.X R16, R16, R37, R27, P3, P2 ;  /* 0x0000002510107210 */ /* 0x000fe20001fe441b */
[----:B------:R-:W-:-:S04]  /*16d0*/  IMAD.WIDE.U32 R42, R17, R6, R42 ;  /* 0x00000006112a7225 */ /* 0x000fc800078e002a */
[----:B------:R-:W-:Y:S01]  /*16e0*/  IMAD R33, R17, R7, R33 ;  /* 0x0000000711217224 */ /* 0x000fe200078e0221 */
[----:B-1----:R-:W-:Y:S01]  /*16f0*/  SHF.R.S32.HI R14, RZ, 0x1f, R15 ;  /* 0x0000001fff0e7819 */ /* 0x002fe2000001140f */
[----:B------:R-:W-:Y:S01]  /*1700*/  VIADD R30, R30, -UR4 ;  /* 0x800000041e1e7c36 */ /* 0x000fe20008000000 */
[----:B------:R-:W-:Y:S01]  /*1710*/  SHF.R.S32.HI R17, RZ, 0x1f, R187 ;  /* 0x0000001fff117819 */ /* 0x000fe200000114bb */
[----:B------:R-:W-:Y:S01]  /*1720*/  IMAD.IADD R43, R43, 0x1, R33 ;  /* 0x000000012b2b7824 */ /* 0x000fe200078e0221 */
[----:B------:R-:W-:Y:S01]  /*1730*/  LEA.HI R34, R14, R15, RZ, 0x5 ;  /* 0x0000000f0e227211 */ /* 0x000fe200078f28ff */
[----:B---3--:R-:W-:Y:S01]  /*1740*/  IMAD.WIDE R250, R35, 0x4, R250 ;  /* 0x0000000423fa7825 */ /* 0x008fe200078e02fa */
[----:B------:R-:W-:Y:S02]  /*1750*/  IADD3.X R29, R17, R29, RZ, P4, !PT ;  /* 0x0000001d111d7210 */ /* 0x000fe400027fe4ff */
[----:B------:R-:W-:Y:S01]  /*1760*/  LOP3.LUT R242, R34, 0xffffffe0, RZ, 0xc0, !PT ;  /* 0xffffffe022f27812 */ /* 0x000fe200078ec0ff */
[----:B------:R-:W-:Y:S01]  /*1770*/  IMAD.WIDE.U32 R42, R194, UR6, R42 ;  /* 0x00000006c22a7c25 */ /* 0x000fe2000f8e002a */
[----:B------:R-:W-:-:S02]  /*1780*/  SHF.R.S32.HI R34, RZ, 0x5, R34 ;  /* 0x00000005ff227819 */ /* 0x000fc40000011422 */
[----:B------:R-:W-:Y:S01]  /*1790*/  SHF.R.S32.HI R39, RZ, 0x1f, R30 ;  /* 0x0000001fff277819 */ /* 0x000fe2000001141e */
[----:B------:R-:W-:Y:S02]  /*17a0*/  IMAD.IADD R242, R15, 0x1, -R242 ;  /* 0x000000010ff27824 */ /* 0x000fe400078e0af2 */
[----:B------:R-:W-:Y:S01]  /*17b0*/  IMAD R27, R29, R4, RZ ;  /* 0x000000041d1b7224 */ /* 0x000fe200078e02ff */
[----:B------:R-:W-:Y:S01]  /*17c0*/  LEA.HI R30, R39, R30, RZ, 0x6 ;  /* 0x0000001e271e7211 */ /* 0x000fe200078f30ff */
[----:B------:R-:W-:Y:S02]  /*17d0*/  IMAD R34, R34, R31, R242 ;  /* 0x0000001f22227224 */ /* 0x000fe400078e02f2 */
[----:B------:R-:W-:Y:S01]  /*17e0*/  IMAD R29, R195, UR6, RZ ;  /* 0x00000006c31d7c24 */ /* 0x000fe2000f8e02ff */
[----:B------:R-:W-:Y:S01]  /*17f0*/  SHF.R.S32.HI R211, RZ, 0x6, R30 ;  /* 0x00000006ffd37819 */ /* 0x000fe2000001141e */
[----:B------:R-:W-:Y:S01]  /*1800*/  IMAD R27, R38, R5, R27 ;  /* 0x00000005261b7224 */ /* 0x000fe200078e021b */
[----:B------:R-:W-:Y:S01]  /*1810*/  IADD3 R36, P2, R34, R36, RZ ;  /* 0x0000002422247210 */ /* 0x000fe20007f5e0ff */
[----:B------:R-:W-:Y:S01]  /*1820*/  IMAD.WIDE.U32 R38, R38, R4, R188 ;  /* 0x0000000426267225 */ /* 0x000fe200078e00bc */
[----:B------:R-:W-:-:S02]  /*1830*/  VIMNMX R211, RZ, R211, !PT ;  /* 0x000000d3ffd37248 */ /* 0x000fc40007fe0100 */
[----:B------:R-:W-:Y:S01]  /*1840*/  LEA.HI.X.SX32 R16, R34, R16, 0x1, P2 ;  /* 0x0000001022107211 */ /* 0x000fe200010f0eff */
[----:B------:R-:W-:Y:S01]  /*1850*/  IMAD R29, R194, UR7, R29 ;  /* 0x00000007c21d7c24 */ /* 0x000fe2000f8e021d */
[----:B------:R-:W-:Y:S01]  /*1860*/  ULDC.64 UR6, c[0x0][0x400] ;  /* 0x0001000000067ab9 */ /* 0x000fe20000000a00 */
[----:B------:R-:W-:Y:S01]  /*1870*/  IADD3 R28, P3, R28, R38, RZ ;  /* 0x000000261c1c7210 */ /* 0x000fe20007f7e0ff */
[----:B----4-:R-:W-:Y:S01]  /*1880*/  IMAD.WIDE R32, R32, 0x4, R40 ;  /* 0x0000000420207825 */ /* 0x010fe200078e0228 */
[----:B------:R-:W-:Y:S02]  /*1890*/  LEA R244, P2, R36, UR6, 0x2 ;  /* 0x0000000624f47c11 */ /* 0x000fe4000f8410ff */
[----:B------:R-:W-:Y:S01]  /*18a0*/  ISETP.GT.AND P4, PT, R234, R211, PT ;  /* 0x000000d3ea00720c */ /* 0x000fe20003f84270 */
[----:B------:R-:W-:Y:S01]  /*18b0*/  IMAD.IADD R37, R43, 0x1, R29 ;  /* 0x000000012b257824 */ /* 0x000fe200078e021d */
[----:B------:R-:W-:Y:S01]  /*18c0*/  LEA.HI.X R245, R36, UR7, R16, 0x2, P2 ;  /* 0x0000000724f57c11 */ /* 0x000fe200090f1410 */
[----:B------:R-:W-:Y:S01]  /*18d0*/  ULDC.64 UR6, c[0x0][0x258] ;  /* 0x0000960000067ab9 */ /* 0x000fe20000000a00 */
[----:B------:R-:W-:Y:S01]  /*18e0*/  IADD3.X R29, R26, R39, R27, P3, !PT ;  /* 0x000000271a1d7210 */ /* 0x000fe20001ffe41b */
[----:B------:R-:W-:Y:S01]  /*18f0*/  IMAD R27, R195, UR6, RZ ;  /* 0x00000006c31b7c24 */ /* 0x000fe2000f8e02ff */
[----:B------:R-:W-:Y:S01]  /*1900*/  MOV R36, R42 ;  /* 0x0000002a00247202 */ /* 0x000fe20000000f00 */
[----:B------:R-:W-:-:S02]  /*1910*/  IMAD R16, R17, R6, RZ ;  /* 0x0000000611107224 */ /* 0x000fc400078e02ff */
[----:B------:R-:W-:Y:S02]  /*1920*/  IMAD.MOV.U32 R214, RZ, RZ, R32 ;  /* 0x000000ffffd67224 */ /* 0x000fe400078e0020 */
[----:B------:R-:W-:Y:S02]  /*1930*/  IMAD.MOV.U32 R213, RZ, RZ, R33 ;  /* 0x000000ffffd57224 */ /* 0x000fe400078e0021 */
[----:B------:R-:W-:-:S04]  /*1940*/  IMAD.WIDE.U32 R32, R194, UR6, R28 ;  /* 0x00000006c2207c25 */ /* 0x000fc8000f8e001c */
[----:B------:R-:W-:Y:S01]  /*1950*/  IMAD R27, R194, UR7, R27 ;  /* 0x00000007c21b7c24 */ /* 0x000fe2000f8e021b */
[----:B------:R-:W-:Y:S01]  /*1960*/  ULDC.64 UR6, c[0x0][0x3e0] ;  /* 0x0000f80000067ab9 */ /* 0x000fe20000000a00 */
[C---:B------:R-:W-:Y:S01]  /*1970*/  IMAD R29, R187.reuse, R7, R16 ;  /* 0x00000007bb1d7224 */ /* 0x040fe200078e0210 */
[----:B------:R-:W-:Y:S01]  /*1980*/  LEA R248, P3, R32, UR8, 0x1 ;  /* 0x0000000820f87c11 */ /* 0x000fe2000f8608ff */
[----:B------:R-:W-:Y:S01]  /*1990*/  IMAD.WIDE.U32 R30, R187, R6, R36 ;  /* 0x00000006bb1e7225 */ /* 0x000fe200078e0024 */
[----:B------:R-:W-:-:S03]  /*19a0*/  IADD3 R27, R33, R27, RZ ;  /* 0x0000001b211b7210 */ /* 0x000fc60007ffe0ff */
[----:B------:R-:W-:Y:S01]  /*19b0*/  IMAD.IADD R29, R31, 0x1, R29 ;  /* 0x000000011f1d7824 */ /* 0x000fe200078e021d */
[----:B------:R-:W-:Y:S01]  /*19c0*/  LEA R246, P2, R30, UR6, 0x1 ;  /* 0x000000061ef67c11 */ /* 0x000fe2000f8408ff */
[----:B------:R-:W-:Y:S01]  /*19d0*/  VIADD R234, R234, 0xffffffff ;  /* 0xffffffffeaea7836 */ /* 0x000fe20000000000 */
[----:B------:R-:W-:Y:S02]  /*19e0*/  LEA.HI.X R249, R32, UR9, R27, 0x1, P3 ;  /* 0x0000000920f97c11 */ /* 0x000fe400098f0c1b */
[----:B------:R-:W-:Y:S01]  /*19f0*/  LEA.HI.X R247, R30, UR7, R29, 0x1, P2 ;  /* 0x000000071ef77c11 */ /* 0x000fe200090f0c1d */
[----:B------:R-:W-:Y:S08]  /*1a00*/  @P4 BRA `(.L_x_689) ;  /* 0x00000008002c4947 */ /* 0x000ff00003800000 */
        /* <DEDUP_REMOVED lines=25> */
.L_x_690:
        /* <DEDUP_REMOVED lines=12> */
.L_x_691:
        /* <DEDUP_REMOVED lines=32> */
.L_x_693:
[----:B------:R-:W-:Y:S05]  /*1e60*/  BSYNC B0 ;  /* 0x0000000000007941 */ /* 0x000fea0003800000 */
.L_x_692:
        /* <DEDUP_REMOVED lines=19> */
.L_x_695:
[----:B------:R-:W-:Y:S05]  /*1fa0*/  BSYNC B0 ;  /* 0x0000000000007941 */ /* 0x000fea0003800000 */
.L_x_694:
        /* <DEDUP_REMOVED lines=28> */
.L_x_697:
[----:B------:R-:W-:Y:S05]  /*2170*/  BSYNC B0 ;  /* 0x0000000000007941 */ /* 0x000fea0003800000 */
.L_x_696:
        /* <DEDUP_REMOVED lines=20> */
.L_x_689:
[----:B------:R-:W-:Y:S01]  /*22c0*/  @P0 BAR.SYNC.DEFER_BLOCKING 0x0 ;  /* 0x0000000000000b1d */ /* 0x000fe20000010000 */
[----:B------:R-:W-:Y:S01]  /*22d0*/  IMAD R16, R234, -0x40, R237 ;  /* 0xffffffc0ea107824 */ /* 0x000fe200078e02ed */
[----:B------:R-:W-:Y:S01]  /*22e0*/  LEA R202, R186, UR5, 0x1 ;  /* 0x00000005baca7c11 */ /* 0x000fe2000f8e08ff */
[C---:B------:R-:W-:Y:S01]  /*22f0*/  VIADD R26, R187.reuse, 0x20 ;  /* 0x00000020bb1a7836 */ /* 0x040fe20000000000 */
        /* <DEDUP_REMOVED lines=30> */
.L_x_700:
[----:B------:R-:W-:Y:S05]  /*24e0*/  BSYNC B0 ;  /* 0x0000000000007941 */ /* 0x000fea0003800000 */
.L_x_699:
        /* <DEDUP_REMOVED lines=38> */
.L_x_702:
[----:B------:R-:W-:Y:S05]  /*2750*/  BSYNC B0 ;  /* 0x0000000000007941 */ /* 0x000fea0003800000 */
.L_x_701:
        /* <DEDUP_REMOVED lines=16> */
.L_x_704:
        /* <DEDUP_REMOVED lines=29> */
.L_x_705:
[----:B------:R-:W-:Y:S05]  /*2a30*/  BSYNC B0 ;  /* 0x0000000000007941 */ /* 0x000fea0003800000 */
.L_x_703:
        /* <DEDUP_REMOVED lines=17> */
.L_x_707:
        /* <DEDUP_REMOVED lines=37> */
.L_x_708:
[----:B------:R-:W-:Y:S05]  /*2da0*/  BSYNC B0 ;  /* 0x0000000000007941 */ /* 0x000fea0003800000 */
.L_x_706:
        /* <DEDUP_REMOVED lines=58> */
.L_x_710:
[----:B------:R-:W-:Y:S05]  /*3150*/  BSYNC B0 ;  /* 0x0000000000007941 */ /* 0x000fea0003800000 */
.L_x_709:
        /* <DEDUP_REMOVED lines=41> */
.L_x_712:
[----:B------:R-:W-:Y:S05]  /*33f0*/  BSYNC B0 ;  /* 0x0000000000007941 */ /* 0x000fea0003800000 */
.L_x_711:
        /* <DEDUP_REMOVED lines=45> */
.L_x_714:
[----:B------:R-:W-:Y:S05]  /*36d0*/  BSYNC B0 ;  /* 0x0000000000007941 */ /* 0x000fea0003800000 */
.L_x_713:
        /* <DEDUP_REMOVED lines=15> */
[----:B------:R-:W5:Y:S01]  /*37d0*/  @!P5 LDC.64 R8, c[0x0][0x220] ;  /* 0x00008800ff08db82 */ /* 0x000f620000000a00 */
[----:B------:R-:W-:Y:S01]  /*37e0*/  IMAD R17, R19, R11, R17 ;  /* 0x0000000b13117224 */ /* 0x000fe200078e0211 */
[----:B------:R2:W-:Y:S03]  /*37f0*/  @P5 STS.128 [R202+0x19000], RZ ;  /* 0x019000ffca005388 */ /* 0x0005e60000000c00 */
[----:B------:R-:W-:-:S03]  /*3800*/  IMAD.IADD R17, R21, 0x1, R17 ;  /* 0x0000000115117824 */ /* 0x000fc600078e0211 */
[----:B-1----:R-:W1:Y:S08]  /*3810*/  @!P4 LDC.64 R6, c[0x0][0x220] ;  /* 0x00008800ff06cb82 */ /* 0x002e700000000a00 */
[----:B------:R-:W3:Y:S01]  /*3820*/  @!P2 LDC.64 R4, c[0x0][0x220] ;  /* 0x00008800ff04ab82 */ /* 0x000ee20000000a00 */
[----:B-----5:R-:W-:-:S04]  /*3830*/  @!P5 LEA R8, P6, R20, R8, 0x1 ;  /* 0x000000081408d211 */ /* 0x020fc800078c08ff */
[C---:B------:R-:W-:Y:S02]  /*3840*/  @!P5 LEA.HI.X R9, R20.reuse, R9, R17, 0x1, P6 ;  /* 0x000000091409d211 */ /* 0x040fe400030f0c11 */
[----:B-1----:R-:W-:-:S03]  /*3850*/  @!P4 LEA R6, P3, R20, R6, 0x1 ;  /* 0x000000061406c211 */ /* 0x002fc600078608ff */
[----:B------:R-:W-:Y:S01]  /*3860*/  @!PT LDS RZ, [RZ] ;  /* 0x00000000fffff984 */ /* 0x000fe20000000800 */
[----:B------:R-:W-:Y:S01]  /*3870*/  @!PT LDS RZ, [RZ] ;  /* 0x00000000fffff984 */ /* 0x000fe20000000800 */
[----:B------:R-:W-:Y:S01]  /*3880*/  @!PT LDS RZ, [RZ] ;  /* 0x00000000fffff984 */ /* 0x000fe20000000800 */
[----:B------:R2:W-:Y:S01]  /*3890*/  @!P5 LDGSTS.E.BYPASS.LTC128B.128 [R202+0x19000], desc[UR14][R8.64] ;  /* 0x1900000008cadfae */ /* 0x0005e2000b901d4e */
[----:B------:R-:W-:-:S03]  /*38a0*/  @!P4 LEA.HI.X R7, R20, R7, R17, 0x1, P3 ;  /* 0x000000071407c211 */ /* 0x000fc600018f0c11 */
[----:B------:R2:W-:Y:S01]  /*38b0*/  @P4 STS.128 [R202+0x1b000], RZ ;  /* 0x01b000ffca004388 */ /* 0x0005e20000000c00 */
        /* <DEDUP_REMOVED lines=11> */
.L_x_716:
[----:B------:R-:W-:Y:S05]  /*3970*/  BSYNC B0 ;  /* 0x0000000000007941 */ /* 0x000fea0003800000 */
.L_x_715:
[----:B------:R-:W-:Y:S01]  /*3980*/  ULDC.64 UR6, c[0x0][0x3c8] ;  /* 0x0000f20000067ab9 */ /* 0x000fe20000000a00 */
[----:B------:R-:W3:Y:S01]  /*3990*/  LDC.64 R182, c[0x0][0x3b8] ;  /* 0x0000ee00ffb67b82 */ /* 0x000ee20000000a00 */
[----:B------:R-:W-:Y:S01]  /*39a0*/  ISETP.NE.U32.AND P5, PT, RZ, UR6, PT ;  /* 0x00000006ff007c0c */ /* 0x000fe2000bfa5070 */
[----:B--2---:R-:W-:Y:S01]  /*39b0*/  IMAD R8, R190, R12, R194 ;  /* 0x0000000cbe087224 */ /* 0x004fe200078e02c2 */
[----:B------:R-:W-:Y:S01]  /*39c0*/  ISETP.GE.AND P2, PT, R192, R16, PT ;  /* 0x00000010c000720c */ /* 0x000fe20003f46270 */
[----:B------:R-:W-:Y:S01]  /*39d0*/  IMAD.MOV.U32 R231, RZ, RZ, 0x7f800000 ;  /* 0x7f800000ffe77424 */ /* 0x000fe200078e00ff */
[----:B------:R-:W-:Y:S01]  /*39e0*/  ISETP.NE.AND.EX P5, PT, RZ, UR7, PT, P5 ;  /* 0x00000007ff007c0c */ /* 0x000fe2000bfa5350 */
[----:B------:R-:W-:Y:S01]  /*39f0*/  IMAD.MOV.U32 R232, RZ, RZ, 0x7f800000 ;  /* 0x7f800000ffe87424 */ /* 0x000fe200078e00ff */
[----:B------:R-:W0:Y:S01]  /*3a00*/  LDGDEPBAR ;  /* 0x00000000000079af */ /* 0x000e220000000000 */
[----:B------:R-:W2:Y:S01]  /*3a10*/  LDC R205, c[0x0][0x270] ;  /* 0x00009c00ffcd7b82 */ /* 0x000ea20000000800 */
[----:B------:R-:W-:Y:S01]  /*3a20*/  IMAD.SHL.U32 R210, R184, 0x20, RZ ;  /* 0x00000020b8d27824 */ /* 0x000fe200078e00ff */
[----:B------:R-:W-:Y:S01]  /*3a30*/  SHF.R.S32.HI R216, RZ, 0x1f, R242 ;  /* 0x0000001fffd87819 */ /* 0x000fe200000114f2 */
[----:B------:R-:W-:Y:S01]  /*3a40*/  IMAD.MOV.U32 R174, RZ, RZ, 0x20 ;  /* 0x00000020ffae7424 */ /* 0x000fe200078e00ff */
[----:B------:R-:W-:Y:S01]  /*3a50*/  ULDC UR4, c[0x0][0x2d0] ;  /* 0x0000b40000047ab9 */ /* 0x000fe20000000800 */
[----:B------:R-:W-:-:S02]  /*3a60*/  IMAD.MOV.U32 R173, RZ, RZ, 0x40 ;  /* 0x00000040ffad7424 */ /* 0x000fc400078e00ff */
[----:B------:R-:W-:Y:S02]  /*3a70*/  VIADD R176, R179, 0x3000 ;  /* 0x00003000b3b07836 */ /* 0x000fe40000000000 */
[----:B------:R-:W-:Y:S01]  /*3a80*/  VIADD R175, R180, 0x3000 ;  /* 0x00003000b4af7836 */ /* 0x000fe20000000000 */
[----:B-1----:R-:W1:Y:S01]  /*3a90*/  @P5 LDC.64 R4, c[0x0][0x3d0] ;  /* 0x0000f400ff045b82 */ /* 0x002e620000000a00 */
[----:B------:R-:W-:Y:S01]  /*3aa0*/  IMAD.MOV.U32 R230, RZ, RZ, RZ ;  /* 0x000000ffffe67224 */ /* 0x000fe200078e00ff */
[----:B------:R-:W-:Y:S01]  /*3ab0*/  CS2R R142, SRZ ;  /* 0x00000000008e7805 */ /* 0x000fe2000001ff00 */
[----:B------:R-:W-:Y:S01]  /*3ac0*/  IMAD.MOV.U32 R229, RZ, RZ, R233 ;  /* 0x000000ffffe57224 */ /* 0x000fe200078e00e9 */
[----:B------:R-:W-:Y:S02]  /*3ad0*/  CS2R R140, SRZ ;  /* 0x00000000008c7805 */ /* 0x000fe4000001ff00 */
[----:B------:R-:W-:Y:S01]  /*3ae0*/  CS2R R146, SRZ ;  /* 0x0000000000927805 */ /* 0x000fe2000001ff00 */
[----:B---3--:R-:W3:Y:S01]  /*3af0*/  LDG.E.64 R10, desc[UR14][R182.64+0x8] ;  /* 0x0000080eb60a7981 */ /* 0x008ee2000c1e1b00 */
        /* <DEDUP_REMOVED lines=17> */
[-C--:B-1----:R-:W-:Y:S01]  /*3c10*/  @P5 IMAD R13, R13, R4.reuse, RZ ;  /* 0x000000040d0d5224 */ /* 0x082fe200078e02ff */
[----:B------:R-:W-:Y:S01]  /*3c20*/  CS2R R106, SRZ ;  /* 0x00000000006a7805 */ /* 0x000fe2000001ff00 */
[----:B------:R-:W-:Y:S01]  /*3c30*/  @P5 IMAD.WIDE.U32 R6, R190, R4, R194 ;  /* 0x00000004be065225 */ /* 0x000fe200078e00c2 */
[----:B------:R-:W-:-:S02]  /*3c40*/  CS2R R104, SRZ ;  /* 0x0000000000687805 */ /* 0x000fc4000001ff00 */
[----:B------:R-:W-:Y:S02]  /*3c50*/  CS2R R102, SRZ ;  /* 0x0000000000667805 */ /* 0x000fe4000001ff00 */
[----:B------:R-:W-:Y:S01]  /*3c60*/  CS2R R100, SRZ ;  /* 0x0000000000647805 */ /* 0x000fe2000001ff00 */
[----:B------:R-:W-:Y:S01]  /*3c70*/  @P5 IMAD R5, R190, R5, R13 ;  /* 0x00000005be055224 */ /* 0x000fe200078e020d */
[----:B------:R-:W-:Y:S01]  /*3c80*/  @P5 LEA R4, P1, R6, UR6, 0x2 ;  /* 0x0000000606045c11 */ /* 0x000fe2000f8210ff */
[----:B------:R-:W4:Y:S01]  /*3c90*/  LDG.E.64 R182, desc[UR14][R182.64] ;  /* 0x0000000eb6b67981 */ /* 0x000f22000c1e1b00 */
[----:B------:R-:W-:Y:S01]  /*3ca0*/  IMAD.SHL.U32 R8, R8, 0x20, RZ ;  /* 0x0000002008087824 */ /* 0x000fe200078e00ff */
[----:B------:R-:W-:Y:S01]  /*3cb0*/  SEL R176, R176, R179, !P0 ;  /* 0x000000b3b0b07207 */ /* 0x000fe20004000000 */
[----:B------:R-:W-:Y:S01]  /*3cc0*/  @P5 IMAD.IADD R5, R7, 0x1, R5 ;  /* 0x0000000107055824 */ /* 0x000fe200078e0205 */
[----:B------:R-:W-:Y:S02]  /*3cd0*/  SEL R175, R175, R180, !P0 ;  /* 0x000000b4afaf7207 */ /* 0x000fe40004000000 */
[----:B------:R-:W-:-:S02]  /*3ce0*/  CS2R R62, SRZ ;  /* 0x00000000003e7805 */ /* 0x000fc4000001ff00 */
[----:B------:R-:W-:Y:S02]  /*3cf0*/  CS2R R60, SRZ ;  /* 0x00000000003c7805 */ /* 0x000fe4000001ff00 */
[----:B------:R-:W-:Y:S02]  /*3d00*/  CS2R R66, SRZ ;  /* 0x0000000000427805 */ /* 0x000fe4000001ff00 */
[----:B------:R-:W-:Y:S02]  /*3d10*/  @P5 LEA.HI.X R5, R6, UR7, R5, 0x2, P1 ;  /* 0x0000000706055c11 */ /* 0x000fe400088f1405 */
[----:B------:R-:W-:Y:S02]  /*3d20*/  CS2R R64, SRZ ;  /* 0x0000000000407805 */ /* 0x000fe4000001ff00 */
[----:B------:R-:W-:Y:S01]  /*3d30*/  LEA.HI R7, R14, R15, RZ, 0x4 ;  /* 0x0000000f0e077211 */ /* 0x000fe200078f20ff */
[----:B------:R-:W1:Y:S01]  /*3d40*/  @P5 LDC R6, c[0x0][0x2e8] ;  /* 0x0000ba00ff065b82 */ /* 0x000e620000000800 */
[----:B------:R-:W-:Y:S01]  /*3d50*/  CS2R R58, SRZ ;  /* 0x00000000003a7805 */ /* 0x000fe2000001ff00 */
[----:B------:R2:W4:Y:S01]  /*3d60*/  @P5 LDG.E R4, desc[UR14][R4.64] ;  /* 0x0000000e04045981 */ /* 0x000522000c1e1900 */
[----:B------:R-:W-:-:S02]  /*3d70*/  LOP3.LUT R7, R7, 0xfffffff0, RZ, 0xc0, !PT ;  /* 0xfffffff007077812 */ /* 0x000fc400078ec0ff */
        /* <DEDUP_REMOVED lines=19> */
[----:B------:R-:W-:Y:S01]  /*3eb0*/  LEA R176, R176, UR5, 0x1 ;  /* 0x00000005b0b07c11 */ /* 0x000fe2000f8e08ff */
[----:B------:R-:W-:Y:S01]  /*3ec0*/  ULDC UR6, c[0x0][0x2dc] ;  /* 0x0000b70000067ab9 */ /* 0x000fe20000000800 */
[----:B------:R-:W-:Y:S01]  /*3ed0*/  LEA R175, R175, UR5, 0x1 ;  /* 0x00000005afaf7c11 */ /* 0x000fe2000f8e08ff */
[----:B------:R-:W-:Y:S01]  /*3ee0*/  ULDC.U8 UR8, c[0x0][0x388] ;  /* 0x0000e20000087ab9 */ /* 0x000fe20000000000 */
[----:B--2---:R-:W-:Y:S01]  /*3ef0*/  VIADD R5, R192, 0x8 ;  /* 0x00000008c0057836 */ /* 0x004fe20000000000 */
[----:B------:R-:W-:-:S04]  /*3f00*/  ULDC UR7, c[0x0][0x2ec] ;  /* 0x0000bb0000077ab9 */ /* 0x000fc80000000800 */
[----:B------:R-:W-:Y:S02]  /*3f10*/  ISETP.GE.AND P1, PT, R5, R16, PT ;  /* 0x000000100500720c */ /* 0x000fe40003f26270 */
[----:B------:R-:W2:Y:S01]  /*3f20*/  S2R R5, SR_TID.X ;  /* 0x0000000000057919 */ /* 0x000ea20000002100 */
[----:B------:R-:W-:-:S05]  /*3f30*/  IMAD.IADD R15, R15, 0x1, -R7 ;  /* 0x000000010f0f7824 */ /* 0x000fca00078e0a07 */
[----:B------:R-:W-:-:S04]  /*3f40*/  SHF.R.S32.HI R7, RZ, 0x1f, R15 ;  /* 0x0000001fff077819 */ /* 0x000fc8000001140f */
[----:B------:R-:W-:-:S04]  /*3f50*/  LEA.HI R7, R7, R15, RZ, 0x3 ;  /* 0x0000000f07077211 */ /* 0x000fc800078f18ff */
[----:B------:R-:W-:Y:S01]  /*3f60*/  LOP3.LUT R7, R7, 0xfffffff8, RZ, 0xc0, !PT ;  /* 0xfffffff807077812 */ /* 0x000fe200078ec0ff */
[----:B------:R-:W-:Y:S01]  /*3f70*/  IMAD.WIDE R16, R192, 0x4, R250 ;  /* 0x00000004c0107825 */ /* 0x000fe200078e02fa */
[----:B-1----:R-:W1:Y:S03]  /*3f80*/  @P5 MUFU.RCP R6, R6 ;  /* 0x0000000600065308 */ /* 0x002e660000001000 */
[----:B------:R-:W-:Y:S01]  /*3f90*/  IMAD.IADD R7, R15, 0x1, -R7 ;  /* 0x000000010f077824 */ /* 0x000fe200078e0a07 */
[----:B------:R1:W5:Y:S04]  /*3fa0*/  @!P2 LDG.E R231, desc[UR14][R16.64] ;  /* 0x0000000e10e7a981 */ /* 0x000368000c1e1900 */
[----:B------:R1:W5:Y:S01]  /*3fb0*/  @!P1 LDG.E R232, desc[UR14][R16.64+0x20] ;  /* 0x0000200e10e89981 */ /* 0x000362000c1e1900 */
[----:B--2---:R-:W-:-:S05]  /*3fc0*/  IMAD.SHL.U32 R5, R5, 0x2, RZ ;  /* 0x0000000205057824 */ /* 0x004fca00078e00ff */
[----:B------:R-:W-:-:S05]  /*3fd0*/  LOP3.LUT R210, R210, 0x6, R5, 0xf8, !PT ;  /* 0x00000006d2d27812 */ /* 0x000fca00078ef805 */
[----:B------:R-:W-:-:S04]  /*3fe0*/  IMAD R210, R191, 0x40, R210 ;  /* 0x00000040bfd27824 */ /* 0x000fc800078e02d2 */
[C---:B------:R-:W-:Y:S02]  /*3ff0*/  VIADD R209, R210.reuse, 0x18 ;  /* 0x00000018d2d17836 */ /* 0x040fe40000000000 */
[C---:B------:R-:W-:Y:S02]  /*4000*/  VIADD R208, R210.reuse, 0x11 ;  /* 0x00000011d2d07836 */ /* 0x040fe40000000000 */
[C---:B------:R-:W-:Y:S02]  /*4010*/  VIADD R207, R210.reuse, 0x10 ;  /* 0x00000010d2cf7836 */ /* 0x040fe40000000000 */
[C---:B------:R-:W-:Y:S02]  /*4020*/  VIADD R206, R210.reuse, 0x9 ;  /* 0x00000009d2ce7836 */ /* 0x040fe40000000000 */
[C---:B------:R-:W-:Y:S02]  /*4030*/  VIADD R240, R210.reuse, 0x8 ;  /* 0x00000008d2f07836 */ /* 0x040fe40000000000 */
[----:B------:R-:W-:-:S02]  /*4040*/  VIADD R239, R210, 0x1 ;  /* 0x00000001d2ef7836 */ /* 0x000fc40000000000 */
[----:B------:R-:W-:Y:S01]  /*4050*/  VIADD R200, R210, 0x19 ;  /* 0x00000019d2c87836 */ /* 0x000fe20000000000 */
[----:B------:R-:W-:Y:S02]  /*4060*/  I2FP.F32.S32 R201, R210 ;  /* 0x000000d200c97245 */ /* 0x000fe40000201400 */
[----:B------:R-:W-:Y:S02]  /*4070*/  I2FP.F32.S32 R209, R209 ;  /* 0x000000d100d17245 */ /* 0x000fe40000201400 */
[----:B------:R-:W-:Y:S02]  /*4080*/  I2FP.F32.S32 R208, R208 ;  /* 0x000000d000d07245 */ /* 0x000fe40000201400 */
[----:B------:R-:W-:Y:S02]  /*4090*/  I2FP.F32.S32 R207, R207 ;  /* 0x000000cf00cf7245 */ /* 0x000fe40000201400 */
[----:B------:R-:W-:Y:S02]  /*40a0*/  I2FP.F32.S32 R206, R206 ;  /* 0x000000ce00ce7245 */ /* 0x000fe40000201400 */
[----:B------:R-:W-:-:S02]  /*40b0*/  I2FP.F32.S32 R240, R240 ;  /* 0x000000f000f07245 */ /* 0x000fc40000201400 */
[----:B------:R-:W-:Y:S02]  /*40c0*/  I2FP.F32.S32 R239, R239 ;  /* 0x000000ef00ef7245 */ /* 0x000fe40000201400 */
[----:B------:R-:W-:Y:S02]  /*40d0*/  I2FP.F32.S32 R241, R200 ;  /* 0x000000c800f17245 */ /* 0x000fe40000201400 */
[----:B---3--:R-:W-:-:S04]  /*40e0*/  IADD3 R242, P4, P3, R8, R10, R242 ;  /* 0x0000000a08f27210 */ /* 0x008fc80007b9e0f2 */
[----:B------:R-:W-:-:S05]  /*40f0*/  R2P PR, R7, 0x6 ;  /* 0x0000000607007804 */ /* 0x000fca0000000000 */
[----:B------:R-:W-:Y:S02]  /*4100*/  SEL R174, R174, 0xffffffe0, !P1 ;  /* 0xffffffe0aeae7807 */ /* 0x000fe40004800000 */
[----:B------:R-:W-:Y:S02]  /*4110*/  SEL R173, R173, 0xffffffc0, !P2 ;  /* 0xffffffc0adad7807 */ /* 0x000fe40005000000 */
[----:B------:R-:W-:Y:S01]  /*4120*/  SHF.R.S32.HI R8, RZ, 0x1f, R8 ;  /* 0x0000001fff087819 */ /* 0x000fe20000011408 */
[----:B------:R-:W-:Y:S02]  /*4130*/  IMAD.IADD R172, R177, 0x1, R174 ;  /* 0x00000001b1ac7824 */ /* 0x000fe400078e02ae */
[----:B------:R-:W-:Y:S01]  /*4140*/  IMAD.WIDE.U32 R242, R242, -0x2daee0ad, RZ ;  /* 0xd2511f53f2f27825 */ /* 0x000fe200078e00ff */
[----:B------:R-:W-:-:S03]  /*4150*/  IADD3.X R216, R8, R11, R216, P4, P3 ;  /* 0x0000000b08d87210 */ /* 0x000fc600027e64d8 */
[----:B------:R-:W-:Y:S02]  /*4160*/  IMAD.IADD R170, R177, 0x1, R173 ;  /* 0x00000001b1aa7824 */ /* 0x000fe400078e02ad */
[----:B------:R-:W-:Y:S02]  /*4170*/  IMAD.IADD R171, R173, 0x1, R172 ;  /* 0x00000001adab7824 */ /* 0x000fe400078e02ac */
[C---:B----4-:R-:W-:Y:S02]  /*4180*/  VIADD R228, R183.reuse, 0x646e171e ;  /* 0x646e171eb7e47836 */ /* 0x050fe40000000000 */
[C---:B------:R-:W-:Y:S02]  /*4190*/  VIADD R227, R182.reuse, 0xb54cda56 ;  /* 0xb54cda56b6e37836 */ /* 0x040fe40000000000 */
[----:B------:R-:W-:Y:S02]  /*41a0*/  VIADD R226, R183, 0xa9066899 ;  /* 0xa9066899b7e27836 */ /* 0x000fe40000000000 */
[----:B------:R-:W-:-:S02]  /*41b0*/  VIADD R225, R182, 0x1715609d ;  /* 0x1715609db6e17836 */ /* 0x000fc40000000000 */
[C---:B------:R-:W-:Y:S02]  /*41c0*/  VIADD R224, R183.reuse, 0xed9eba14 ;  /* 0xed9eba14b7e07836 */ /* 0x040fe40000000000 */
[----:B------:R-:W-:Y:S02]  /*41d0*/  VIADD R223, R182, 0x78dde6e4 ;  /* 0x78dde6e4b6df7836 */ /* 0x000fe40000000000 */
[C---:B------:R-:W-:Y:S02]  /*41e0*/  VIADD R222, R183.reuse, 0x32370b8f ;  /* 0x32370b8fb7de7836 */ /* 0x040fe40000000000 */
[----:B-1----:R-:W-:Y:S01]  /*41f0*/  @P5 FMUL.FTZ R230, R4, R6 ;  /* 0x0000000604e65220 */ /* 0x002fe20000410000 */
[C---:B------:R-:W-:Y:S02]  /*4200*/  VIADD R221, R182.reuse, 0xdaa66d2b ;  /* 0xdaa66d2bb6dd7836 */ /* 0x040fe40000000000 */
[----:B------:R-:W-:Y:S02]  /*4210*/  VIADD R220, R183, 0x76cf5d0a ;  /* 0x76cf5d0ab7dc7836 */ /* 0x000fe40000000000 */
[----:B------:R-:W-:-:S02]  /*4220*/  VIADD R219, R182, 0x3c6ef372 ;  /* 0x3c6ef372b6db7836 */ /* 0x000fc40000000000 */
[----:B------:R-:W-:Y:S02]  /*4230*/  VIADD R218, R183, 0xbb67ae85 ;  /* 0xbb67ae85b7da7836 */ /* 0x000fe40000000000 */
[----:B------:R-:W-:-:S07]  /*4240*/  VIADD R217, R182, 0x9e3779b9 ;  /* 0x9e3779b9b6d97836 */ /* 0x000fce0000000000 */
.L_x_719:
[----:B------:R-:W0:Y:S01]  /*4250*/  LDGDEPBAR ;  /* 0x00000000000079af */ /* 0x000e220000000000 */
[C---:B------:R-:W-:Y:S01]  /*4260*/  IMAD.IADD R98, R175.reuse, 0x1, R174 ;  /* 0x00000001af627824 */ /* 0x040fe200078e02ae */
[----:B------:R-:W-:Y:S01]  /*4270*/  LEA R151, R180, UR5, 0x1 ;  /* 0x00000005b4977c11 */ /* 0x000fe2000f8e08ff */
[--C-:B------:R-:W-:Y:S01]  /*4280*/  IMAD.IADD R97, R175, 0x1, R173.reuse ;  /* 0x00000001af617824 */ /* 0x100fe200078e02ad */
[----:B-----5:R-:W-:Y:S01]  /*4290*/  FSETP.NEU.FTZ.AND P5, PT, R232, -INF , PT ;  /* 0xff800000e800780b */ /* 0x020fe20003fbd000 */
[----:B------:R-:W-:Y:S01]  /*42a0*/  IMAD.IADD R96, R98, 0x1, R173 ;  /* 0x0000000162607824 */ /* 0x000fe200078e02ad */
[----:B------:R-:W-:Y:S01]  /*42b0*/  FSETP.NEU.FTZ.AND P6, PT, R231, -INF , PT ;  /* 0xff800000e700780b */ /* 0x000fe20003fdd000 */
[----:B------:R-:W-:Y:S02]  /*42c0*/  IMAD.MOV.U32 R215, RZ, RZ, R213 ;  /* 0x000000ffffd77224 */ /* 0x000fe400078e00d5 */
[--C-:B------:R-:W-:Y:S02]  /*42d0*/  IMAD.IADD R150, R174, 0x1, R151.reuse ;  /* 0x00000001ae967824 */ /* 0x100fe400078e0297 */
[C---:B------:R-:W-:Y:S02]  /*42e0*/  IMAD.IADD R149, R173.reuse, 0x1, R151 ;  /* 0x00000001ad957824 */ /* 0x040fe400078e0297 */
[----:B------:R-:W-:Y:S01]  /*42f0*/  IMAD.IADD R148, R173, 0x1, R150 ;  /* 0x00000001ad947824 */ /* 0x000fe200078e0296 */
        /* <DEDUP_REMOVED lines=76> */
[----:B------:R-:W-:Y:S05]  /*47c0*/  HMMA.16816.F32 R16, R76, R74, R16 ;  /* 0x0000004a4c10723c */ /* 0x000fea0000001810 */
[----:B------:R-:W-:Y:S01]  /*47d0*/  IMAD.SHL.U32 R73, R191, 0x40, RZ ;  /* 0x00000040bf497824 */ /* 0x000fe200078e00ff */
[C---:B----4-:R-:W-:Y:S05]  /*47e0*/  HMMA.16816.F32 R4, R80.reuse, R88, R4 ;  /* 0x000000585004723c */ /* 0x050fea0000001804 */
[----:B------:R-:W-:Y:S01]  /*47f0*/  IADD3 R74, R237, 0x40, R73 ;  /* 0x00000040ed4a7810 */ /* 0x000fe20007ffe049 */
[C---:B------:R-:W-:Y:S05]  /*4800*/  HMMA.16816.F32 R8, R80.reuse, R90, R8 ;  /* 0x0000005a5008723c */ /* 0x040fea0000001808 */
[----:B------:R-:W-:Y:S01]  /*4810*/  IMAD.SHL.U32 R72, R234, 0x40, RZ ;  /* 0x00000040ea487824 */ /* 0x000fe200078e00ff */
[C---:B-1----:R-:W-:Y:S05]  /*4820*/  HMMA.16816.F32 R12, R80.reuse, R68, R12 ;  /* 0x00000044500c723c */ /* 0x042fea000000180c */
[----:B------:R-:W-:Y:S01]  /*4830*/  IMAD.IADD R74, R74, 0x1, -R235 ;  /* 0x000000014a4a7824 */ /* 0x000fe200078e0aeb */
[----:B------:R-:W-:Y:S04]  /*4840*/  HMMA.16816.F32 R16, R80, R70, R16 ;  /* 0x000000465010723c */ /* 0x000fe80000001810 */
[----:B------:R-:W-:Y:S01]  /*4850*/  ISETP.GE.AND P3, PT, R72, R74, PT ;  /* 0x0000004a4800720c */ /* 0x000fe20003f66270 */
[----:B------:R-:W-:Y:S01]  /*4860*/  IMAD R76, R234, 0x4, R185 ;  /* 0x00000004ea4c7824 */ /* 0x000fe200078e02b9 */
[C---:B--2---:R-:W-:Y:S05]  /*4870*/  HMMA.16816.F32 R4, R84.reuse, R92, R4 ;  /* 0x0000005c5404723c */ /* 0x044fea0000001804 */
[----:B------:R-:W-:Y:S01]  /*4880*/  VIADD R74, R73, 0x40 ;  /* 0x00000040494a7836 */ /* 0x000fe20000000000 */
[C---:B------:R-:W-:Y:S04]  /*4890*/  HMMA.16816.F32 R8, R84.reuse, R94, R8 ;  /* 0x0000005e5408723c */ /* 0x040fe80000001808 */
[----:B------:R-:W-:Y:S01]  /*48a0*/  ISETP.LT.AND P3, PT, R74, R235, P3 ;  /* 0x000000eb4a00720c */ /* 0x000fe20001f61270 */
[----:B------:R-:W-:Y:S06]  /*48b0*/  IMAD.WIDE.U32 R76, R76, -0x326172a9, RZ ;  /* 0xcd9e8d574c4c7825 */ /* 0x000fec00078e00ff */
[----:B------:R-:W-:Y:S01]  /*48c0*/  IMAD R75, R191, 0x2, R184 ;  /* 0x00000002bf4b7824 */ /* 0x000fe200078e02b8 */
[----:B------:R-:W-:Y:S04]  /*48d0*/  LOP3.LUT R74, R77, R216, R182, 0x96, !PT ;  /* 0x000000d84d4a7212 */ /* 0x000fe800078e96b6 */
[----:B------:R-:W-:Y:S01]  /*48e0*/  LOP3.LUT R73, R183, R75, RZ, 0x3c, !PT ;  /* 0x0000004bb7497212 */ /* 0x000fe200078e3cff */
[----:B------:R-:W-:Y:S04]  /*48f0*/  IMAD.WIDE.U32 R74, R74, -0x2daee0ad, RZ ;  /* 0xd2511f534a4a7825 */ /* 0x000fe800078e00ff */
[-C--:B------:R-:W-:Y:S01]  /*4900*/  FFMA.FTZ R4, R201, R230.reuse, R4 ;  /* 0x000000e6c9047223 */ /* 0x080fe20000010004 */
[----:B------:R-:W-:Y:S01]  /*4910*/  LOP3.LUT R73, R73, R243, RZ, 0x3c, !PT ;  /* 0x000000f349497212 */ /* 0x000fe200078e3cff */
[----:B------:R-:W-:Y:S01]  /*4920*/  FFMA.FTZ R5, R239, R230, R5 ;  /* 0x000000e6ef057223 */ /* 0x000fe20000010005 */
[----:B------:R-:W-:Y:S01]  /*4930*/  LOP3.LUT R68, R75, R242, R218, 0x96, !PT ;  /* 0x000000f24b447212 */ /* 0x000fe200078e96da */
[-C--:B------:R-:W-:Y:S01]  /*4940*/  FFMA.FTZ R6, R201, R230.reuse, R6 ;  /* 0x000000e6c9067223 */ /* 0x080fe20000010006 */
[-C--:B------:R-:W-:Y:S01]  /*4950*/  FFMA.FTZ R11, R206, R230.reuse, R11 ;  /* 0x000000e6ce0b7223 */ /* 0x080fe2000001000b */
[----:B------:R-:W-:Y:S01]  /*4960*/  IMAD.WIDE.U32 R78, R73, -0x326172a9, RZ ;  /* 0xcd9e8d57494e7825 */ /* 0x000fe200078e00ff */
[----:B------:R-:W-:Y:S03]  /*4970*/  @!P3 IADD3 R73, -R237, 0x1, R192 ;  /* 0x00000001ed49b810 */ /* 0x000fe60007ffe1c0 */
[----:B------:R-:W-:Y:S01]  /*4980*/  FFMA.FTZ R7, R239, R230, R7 ;  /* 0x000000e6ef077223 */ /* 0x000fe20000010007 */
[----:B------:R-:W-:Y:S01]  /*4990*/  IMAD.WIDE.U32 R82, R68, -0x326172a9, RZ ;  /* 0xcd9e8d5744527825 */ /* 0x000fe200078e00ff */
[----:B------:R-:W-:Y:S01]  /*49a0*/  LOP3.LUT R76, R79, R76, R217, 0x96, !PT ;  /* 0x0000004c4f4c7212 */ /* 0x000fe200078e96d9 */
[----:B------:R-:W1:Y:S01]  /*49b0*/  LDSM.16.M88.4 R68, [R2+0x16800] ;  /* 0x016800000244783b */ /* 0x000e620000000200 */
[----:B------:R-:W-:Y:S01]  /*49c0*/  @!P3 IADD3 R73, R72, R73, R235 ;  /* 0x000000494849b210 */ /* 0x000fe20007ffe0eb */
[----:B------:R-:W-:Y:S01]  /*49d0*/  @!P3 VIADD R72, R210, 0x1 ;  /* 0x00000001d248b836 */ /* 0x000fe20000000000 */
[----:B------:R-:W-:Y:S01]  /*49e0*/  LOP3.LUT R80, R83, R78, R219, 0x96, !PT ;  /* 0x0000004e53507212 */ /* 0x000fe200078e96db */
[----:B------:R-:W-:Y:S01]  /*49f0*/  IMAD.WIDE.U32 R76, R76, -0x2daee0ad, RZ ;  /* 0xd2511f534c4c7825 */ /* 0x000fe200078e00ff */
[----:B------:R-:W-:Y:S03]  /*4a00*/  @!P3 VIMNMX R75, R73, R235, PT ;  /* 0x000000eb494bb248 */ /* 0x000fe60003fe0100 */
[----:B------:R-:W-:Y:S01]  /*4a10*/  FFMA.FTZ R9, R206, R230, R9 ;  /* 0x000000e6ce097223 */ /* 0x000fe20000010009 */
[----:B------:R-:W-:Y:S01]  /*4a20*/  IMAD.WIDE.U32 R80, R80, -0x2daee0ad, RZ ;  /* 0xd2511f5350507825 */ /* 0x000fe200078e00ff */
[----:B------:R-:W-:Y:S02]  /*4a30*/  LOP3.LUT R78, R77, R74, R220, 0x96, !PT ;  /* 0x0000004a4d4e7212 */ /* 0x000fe400078e96dc */
[----:B------:R-:W-:Y:S01]  /*4a40*/  @!P3 VIADDMNMX R74, R73, 0x8, R235, PT ;  /* 0x00000008494ab846 */ /* 0x000fe200038001eb */
[----:B------:R-:W-:Y:S01]  /*4a50*/  FMUL.FTZ R73, R231, 1.4426950216293334961 ;  /* 0x3fb8aa3be7497820 */ /* 0x000fe20000410000 */
[-C--:B------:R-:W-:Y:S01]  /*4a60*/  @!P3 ISETP.GE.AND P1, PT, R72, R75.reuse, PT ;  /* 0x0000004b4800b20c */ /* 0x080fe20003f26270 */
[----:B------:R-:W-:Y:S01]  /*4a70*/  IMAD.WIDE.U32 R78, R78, -0x326172a9, RZ ;  /* 0xcd9e8d574e4e7825 */ /* 0x000fe200078e00ff */
[----:B------:R-:W-:Y:S02]  /*4a80*/  @!P3 ISETP.GE.AND P4, PT, R72, R74, PT ;  /* 0x0000004a4800b20c */ /* 0x000fe40003f86270 */
[----:B------:R-:W-:Y:S01]  /*4a90*/  LOP3.LUT R77, R81, R76, R222, 0x96, !PT ;  /* 0x0000004c514d7212 */ /* 0x000fe200078e96de */
[C---:B------:R-:W-:Y:S01]  /*4aa0*/  @!P3 VIADD R72, R210.reuse, 0x8 ;  /* 0x00000008d248b836 */ /* 0x040fe20000000000 */
[----:B------:R-:W-:Y:S01]  /*4ab0*/  LOP3.LUT R76, R79, R82, R221, 0x96, !PT ;  /* 0x000000524f4c7212 */ /* 0x000fe200078e96dd */
[----:B------:R-:W-:Y:S01]  /*4ac0*/  @!P3 VIADD R79, R210, 0x9 ;  /* 0x00000009d24fb836 */ /* 0x000fe20000000000 */
[----:B------:R-:W-:Y:S01]  /*4ad0*/  FSEL R73, R73, RZ, P6 ;  /* 0x000000ff49497208 */ /* 0x000fe20003000000 */
[----:B------:R-:W-:Y:S01]  /*4ae0*/  IMAD.WIDE.U32 R82, R77, -0x326172a9, RZ ;  /* 0xcd9e8d574d527825 */ /* 0x000fe200078e00ff */
[CC--:B------:R-:W-:Y:S02]  /*4af0*/  @!P3 ISETP.GE.AND P2, PT, R72.reuse, R75.reuse, PT ;  /* 0x0000004b4800b20c */ /* 0x0c0fe40003f46270 */
[-C--:B------:R-:W-:Y:S01]  /*4b00*/  @!P3 ISETP.GE.AND P0, PT, R72, R74.reuse, PT ;  /* 0x0000004a4800b20c */ /* 0x080fe20003f06270 */
[----:B------:R-:W-:Y:S01]  /*4b10*/  FMUL.FTZ R72, R232, 1.4426950216293334961 ;  /* 0x3fb8aa3be8487820 */ /* 0x000fe20000410000 */
[-C--:B------:R-:W-:Y:S01]  /*4b20*/  @!P3 ISETP.GE.AND P6, PT, R210, R74.reuse, PT ;  /* 0x0000004ad200b20c */ /* 0x080fe20003fc6270 */
[----:B------:R-:W-:Y:S01]  /*4b30*/  IMAD.WIDE.U32 R76, R76, -0x2daee0ad, RZ ;  /* 0xd2511f534c4c7825 */ /* 0x000fe200078e00ff */
[----:B------:R-:W-:Y:S02]  /*4b40*/  @!P3 FSEL R5, R5, -INF , !P1 ;  /* 0xff8000000505b808 */ /* 0x000fe40004800000 */
[----:B------:R-:W-:Y:S01]  /*4b50*/  FSEL R72, R72, RZ, P5 ;  /* 0x000000ff48487208 */ /* 0x000fe20002800000 */
[C---:B------:R-:W-:Y:S01]  /*4b60*/  @!P3 VIADD R81, R210.reuse, 0x10 ;  /* 0x00000010d251b836 */ /* 0x040fe20000000000 */
[-C--:B------:R-:W-:Y:S01]  /*4b70*/  @!P3 ISETP.GE.AND P5, PT, R210, R75.reuse, PT ;  /* 0x0000004bd200b20c */ /* 0x080fe20003fa6270 */
[--C-:B------:R-:W-:Y:S01]  /*4b80*/  FFMA.FTZ R5, R5, UR7, -R73.reuse ;  /* 0x0000000705057c23 */ /* 0x100fe20008010849 */
[C---:B------:R-:W-:Y:S01]  /*4b90*/  @!P3 ISETP.GE.AND P1, PT, R79.reuse, R74, PT ;  /* 0x0000004a4f00b20c */ /* 0x040fe20003f26270 */
[-C--:B------:R-:W-:Y:S01]  /*4ba0*/  FFMA.FTZ R10, R240, R230.reuse, R10 ;  /* 0x000000e6f00a7223 */ /* 0x080fe2000001000a */
[----:B------:R-:W-:Y:S01]  /*4bb0*/  @!P3 FSEL R4, R4, -INF , !P5 ;  /* 0xff8000000404b808 */ /* 0x000fe20006800000 */
[----:B------:R-:W-:Y:S01]  /*4bc0*/  MUFU.EX2 R153, R5 ;  /* 0x0000000500997308 */ /* 0x000fe20000000800 */
[-C--:B------:R-:W-:Y:S01]  /*4bd0*/  @!P3 ISETP.GE.AND P5, PT, R79, R75.reuse, PT ;  /* 0x0000004b4f00b20c */ /* 0x080fe20003fa6270 */
[C---:B-1----:R-:W-:Y:S03]  /*4be0*/  HMMA.16816.F32 R12, R84.reuse, R68, R12 ;  /* 0x00000044540c723c */ /* 0x042fe6000000180c */
[----:B------:R-:W-:Y:S01]  /*4bf0*/  FFMA.FTZ R4, R4, UR7, -R73 ;  /* 0x0000000704047c23 */ /* 0x000fe20008010849 */
[----:B------:R-:W-:Y:S01]  /*4c00*/  @!P3 FSEL R11, R11, -INF , !P1 ;  /* 0xff8000000b0bb808 */ /* 0x000fe20004800000 */
[----:B------:R-:W-:Y:S01]  /*4c10*/  FFMA.FTZ R8, R240, R230, R8 ;  /* 0x000000e6f0087223 */ /* 0x000fe20000010008 */
[----:B------:R-:W-:Y:S02]  /*4c20*/  HMMA.16816.F32 R16, R84, R70, R16 ;  /* 0x000000465410723c */ /* 0x000fe40000001810 */
[----:B------:R1:W-:Y:S01]  /*4c30*/  MUFU.EX2 R152, R4 ;  /* 0x0000000400987308 */ /* 0x0003e20000000800 */
[-C--:B------:R-:W-:Y:S02]  /*4c40*/  @!P3 ISETP.GE.AND P1, PT, R200, R75.reuse, PT ;  /* 0x0000004bc800b20c */ /* 0x080fe40003f26270 */
[----:B------:R-:W-:Y:S01]  /*4c50*/  LOP3.LUT R78, R83, R78, R223, 0x96, !PT ;  /* 0x0000004e534e7212 */ /* 0x000fe200078e96df */
[----:B------:R-:W-:Y:S01]  /*4c60*/  FFMA.FTZ R11, R11, UR7, -R72 ;  /* 0x000000070b0b7c23 */ /* 0x000fe20008010848 */
[----:B------:R-:W-:Y:S01]  /*4c70*/  LOP3.LUT R80, R77, R80, R224, 0x96, !PT ;  /* 0x000000504d507212 */ /* 0x000fe200078e96e0 */
[----:B------:R-:W-:Y:S04]  /*4c80*/  @!P3 VIADD R68, R210, 0x11 ;  /* 0x00000011d244b836 */ /* 0x000fe80000000000 */
[----:B------:R2:W3:Y:S01]  /*4c90*/  MUFU.EX2 R159, R11 ;  /* 0x0000000b009f7308 */ /* 0x0004e20000000800 */
[----:B------:R-:W-:Y:S01]  /*4ca0*/  IMAD.WIDE.U32 R78, R78, -0x2daee0ad, RZ ;  /* 0xd2511f534e4e7825 */ /* 0x000fe200078e00ff */
[----:B------:R-:W-:Y:S02]  /*4cb0*/  @!P3 FSEL R6, R6, -INF , !P6 ;  /* 0xff8000000606b808 */ /* 0x000fe40007000000 */
[----:B------:R-:W-:Y:S02]  /*4cc0*/  @!P3 FSEL R7, R7, -INF , !P4 ;  /* 0xff8000000707b808 */ /* 0x000fe40006000000 */
[----:B------:R-:W-:Y:S01]  /*4cd0*/  LOP3.LUT R76, R79, R76, R226, 0x96, !PT ;  /* 0x0000004c4f4c7212 */ /* 0x000fe200078e96e2 */
[----:B------:R-:W-:Y:S01]  /*4ce0*/  FFMA.FTZ R6, R6, UR7, -R72 ;  /* 0x0000000706067c23 */ /* 0x000fe20008010848 */
[CC--:B------:R-:W-:Y:S01]  /*4cf0*/  @!P3 ISETP.GE.AND P6, PT, R81.reuse, R75.reuse, PT ;  /* 0x0000004b5100b20c */ /* 0x0c0fe20003fc6270 */
[----:B-1----:R-:W-:Y:S01]  /*4d00*/  @!P3 VIADD R4, R210, 0x18 ;  /* 0x00000018d204b836 */ /* 0x002fe20000000000 */
[----:B------:R-:W-:Y:S01]  /*4d10*/  @!P3 ISETP.GE.AND P4, PT, R81, R74, PT ;  /* 0x0000004a5100b20c */ /* 0x000fe20003f86270 */
[----:B------:R-:W-:Y:S01]  /*4d20*/  IMAD.WIDE.U32 R80, R80, -0x326172a9, RZ ;  /* 0xcd9e8d5750507825 */ /* 0x000fe200078e00ff */
[----:B------:R-:W-:Y:S01]  /*4d30*/  @!P3 FSEL R9, R9, -INF , !P5 ;  /* 0xff8000000909b808 */ /* 0x000fe20006800000 */
[----:B------:R1:W4:Y:S02]  /*4d40*/  MUFU.EX2 R154, R6 ;  /* 0x00000006009a7308 */ /* 0x0003240000000800 */
[----:B------:R-:W-:Y:S01]  /*4d50*/  FFMA.FTZ R15, R208, R230, R15 ;  /* 0x000000e6d00f7223 */ /* 0x000fe2000001000f */
[----:B------:R-:W-:Y:S01]  /*4d60*/  IMAD.WIDE.U32 R76, R76, -0x326172a9, RZ ;  /* 0xcd9e8d574c4c7825 */ /* 0x000fe200078e00ff */
[----:B------:R-:W-:Y:S03]  /*4d70*/  @!P3 ISETP.GE.AND P5, PT, R68, R74, PT ;  /* 0x0000004a4400b20c */ /* 0x000fe60003fa6270 */
[----:B------:R-:W-:Y:S01]  /*4d80*/  FFMA.FTZ R156, R9, UR7, -R73 ;  /* 0x00000007099c7c23 */ /* 0x000fe20008010849 */
[----:B------:R-:W-:Y:S01]  /*4d90*/  @!P3 FSEL R10, R10, -INF , !P0 ;  /* 0xff8000000a0ab808 */ /* 0x000fe20004000000 */
[----:B------:R-:W-:Y:S01]  /*4da0*/  FFMA.FTZ R16, R209, R230, R16 ;  /* 0x000000e6d1107223 */ /* 0x000fe20000010010 */
[----:B------:R-:W-:Y:S01]  /*4db0*/  LOP3.LUT R5, R77, R80, R227, 0x96, !PT ;  /* 0x000000504d057212 */ /* 0x000fe200078e96e3 */
[-C--:B------:R-:W-:Y:S01]  /*4dc0*/  FFMA.FTZ R12, R207, R230.reuse, R12 ;  /* 0x000000e6cf0c7223 */ /* 0x080fe2000001000c */
[----:B------:R-:W-:Y:S01]  /*4dd0*/  SHF.R.U32.HI R9, RZ, 0x18, R76 ;  /* 0x00000018ff097819 */ /* 0x000fe2000001164c */
[-C--:B------:R-:W-:Y:S01]  /*4de0*/  FFMA.FTZ R18, R209, R230.reuse, R18 ;  /* 0x000000e6d1127223 */ /* 0x080fe20000010012 */
[-C--:B------:R-:W-:Y:S01]  /*4df0*/  @!P3 ISETP.GE.AND P0, PT, R4, R75.reuse, PT ;  /* 0x0000004b0400b20c */ /* 0x080fe20003f06270 */
[-C--:B------:R-:W-:Y:S01]  /*4e00*/  FFMA.FTZ R17, R241, R230.reuse, R17 ;  /* 0x000000e6f1117223 */ /* 0x080fe20000010011 */
[----:B------:R-:W-:Y:S01]  /*4e10*/  @!P3 FSEL R15, R15, -INF , !P5 ;  /* 0xff8000000f0fb808 */ /* 0x000fe20006800000 */
[-C--:B------:R-:W-:Y:S01]  /*4e20*/  FFMA.FTZ R13, R208, R230.reuse, R13 ;  /* 0x000000e6d00d7223 */ /* 0x080fe2000001000d */
[----:B--2---:R-:W-:Y:S01]  /*4e30*/  LOP3.LUT R11, R5, 0xff, RZ, 0xc0, !PT ;  /* 0x000000ff050b7812 */ /* 0x004fe200078ec0ff */
[--C-:B------:R-:W-:Y:S01]  /*4e40*/  FFMA.FTZ R7, R7, UR7, -R72.reuse ;  /* 0x0000000707077c23 */ /* 0x100fe20008010848 */
[----:B------:R-:W-:Y:S01]  /*4e50*/  ISETP.LE.U32.AND P5, PT, R9, UR8, PT ;  /* 0x0000000809007c0c */ /* 0x000fe2000bfa3070 */
[-C--:B------:R-:W-:Y:S01]  /*4e60*/  FFMA.FTZ R19, R241, R230.reuse, R19 ;  /* 0x000000e6f1137223 */ /* 0x080fe20000010013 */
[----:B------:R-:W-:Y:S01]  /*4e70*/  LOP3.LUT R9, R5, 0xffff, RZ, 0xc0, !PT ;  /* 0x0000ffff05097812 */ /* 0x000fe200078ec0ff */
[----:B------:R-:W-:Y:S01]  /*4e80*/  FFMA.FTZ R158, R10, UR7, -R72 ;  /* 0x000000070a9e7c23 */ /* 0x000fe20008010848 */
[----:B------:R-:W-:Y:S01]  /*4e90*/  @!P3 FSEL R16, R16, -INF , !P0 ;  /* 0xff8000001010b808 */ /* 0x000fe20004000000 */
[----:B------:R-:W2:Y:S01]  /*4ea0*/  MUFU.EX2 R155, R7 ;  /* 0x00000007009b7308 */ /* 0x000ea20000000800 */
[----:B------:R-:W-:Y:S01]  /*4eb0*/  ISETP.LE.U32.AND P0, PT, R11, UR8, PT ;  /* 0x000000080b007c0c */ /* 0x000fe2000bf03070 */
[----:B------:R-:W-:Y:S01]  /*4ec0*/  FFMA.FTZ R14, R207, R230, R14 ;  /* 0x000000e6cf0e7223 */ /* 0x000fe2000001000e */
[----:B------:R-:W-:Y:S01]  /*4ed0*/  SHF.R.U32.HI R11, RZ, 0x10, R5 ;  /* 0x00000010ff0b7819 */ /* 0x000fe20000011605 */
[--C-:B------:R-:W-:Y:S01]  /*4ee0*/  FFMA.FTZ R15, R15, UR7, -R72.reuse ;  /* 0x000000070f0f7c23 */ /* 0x100fe20008010848 */
[----:B------:R-:W-:Y:S01]  /*4ef0*/  SHF.R.U32.HI R9, RZ, 0x8, R9 ;  /* 0x00000008ff097819 */ /* 0x000fe20000011609 */
[--C-:B------:R-:W-:Y:S01]  /*4f00*/  FFMA.FTZ R16, R16, UR7, -R73.reuse ;  /* 0x0000000710107c23 */ /* 0x100fe20008010849 */
[----:B------:R-:W-:Y:S03]  /*4f10*/  @!P3 FSEL R12, R12, -INF , !P6 ;  /* 0xff8000000c0cb808 */ /* 0x000fe60007000000 */
[----:B------:R-:W2:Y:S01]  /*4f20*/  MUFU.EX2 R158, R158 ;  /* 0x0000009e009e7308 */ /* 0x000ea20000000800 */
[----:B------:R-:W-:Y:S01]  /*4f30*/  @!P3 ISETP.GE.AND P6, PT, R4, R74, PT ;  /* 0x0000004a0400b20c */ /* 0x000fe20003fc6270 */
[----:B---3--:R-:W-:Y:S01]  /*4f40*/  @!P5 FADD.FTZ R159, -R159, -RZ ;  /* 0x800000ff9f9fd221 */ /* 0x008fe20000010100 */
[----:B------:R-:W-:Y:S01]  /*4f50*/  LOP3.LUT R11, R11, 0xff, RZ, 0xc0, !PT ;  /* 0x000000ff0b0b7812 */ /* 0x000fe200078ec0ff */
[--C-:B------:R-:W-:Y:S01]  /*4f60*/  FFMA.FTZ R12, R12, UR7, -R73.reuse ;  /* 0x000000070c0c7c23 */ /* 0x100fe20008010849 */
[----:B------:R-:W-:Y:S01]  /*4f70*/  LOP3.LUT R9, R9, 0xffff, RZ, 0xc0, !PT ;  /* 0x0000ffff09097812 */ /* 0x000fe200078ec0ff */
[----:B------:R-:W-:Y:S01]  /*4f80*/  @!P0 FADD.FTZ R152, -R152, -RZ ;  /* 0x800000ff98988221 */ /* 0x000fe20000010100 */
[----:B------:R-:W-:Y:S03]  /*4f90*/  @!P3 FSEL R8, R8, -INF , !P2 ;  /* 0xff8000000808b808 */ /* 0x000fe60005000000 */
[----:B------:R-:W-:Y:S01]  /*4fa0*/  MUFU.EX2 R156, R156 ;  /* 0x0000009c009c7308 */ /* 0x000fe20000000800 */
[----:B------:R-:W-:Y:S02]  /*4fb0*/  @!P3 ISETP.GE.AND P2, PT, R68, R75, PT ;  /* 0x0000004b4400b20c */ /* 0x000fe40003f46270 */
[----:B------:R-:W-:Y:S01]  /*4fc0*/  @!P3 FSEL R18, R18, -INF , !P6 ;  /* 0xff8000001212b808 */ /* 0x000fe20007000000 */
[----:B------:R-:W-:Y:S01]  /*4fd0*/  FFMA.FTZ R8, R8, UR7, -R73 ;  /* 0x0000000708087c23 */ /* 0x000fe20008010849 */
[----:B------:R-:W-:Y:S02]  /*4fe0*/  @!P3 FSEL R17, R17, -INF , !P1 ;  /* 0xff8000001111b808 */ /* 0x000fe40004800000 */
[----:B------:R-:W-:Y:S03]  /*4ff0*/  ISETP.LE.U32.AND P6, PT, R11, UR8, PT ;  /* 0x000000080b007c0c */ /* 0x000fe6000bfc3070 */
[----:B------:R-:W3:Y:S01]  /*5000*/  MUFU.EX2 R157, R8 ;  /* 0x00000008009d7308 */ /* 0x000ee20000000800 */
[----:B------:R-:W-:Y:S01]  /*5010*/  ISETP.LE.U32.AND P1, PT, R9, UR8, PT ;  /* 0x0000000809007c0c */ /* 0x000fe2000bf23070 */
[----:B------:R-:W-:Y:S01]  /*5020*/  FFMA.FTZ R18, R18, UR7, -R72 ;  /* 0x0000000712127c23 */ /* 0x000fe20008010848 */
[----:B------:R-:W-:Y:S02]  /*5030*/  LOP3.LUT R82, R81, R82, R225, 0x96, !PT ;  /* 0x0000005251527212 */ /* 0x000fe400078e96e1 */
[----:B-1----:R-:W-:Y:S02]  /*5040*/  LOP3.LUT R6, R76, 0xffff, RZ, 0xc0, !PT ;  /* 0x0000ffff4c067812 */ /* 0x002fe400078ec0ff */
[----:B------:R-:W-:Y:S01]  /*5050*/  @!P3 FSEL R13, R13, -INF , !P2 ;  /* 0xff8000000d0db808 */ /* 0x000fe20005000000 */
[----:B------:R-:W-:Y:S01]  /*5060*/  IMAD.WIDE.U32 R82, R82, -0x2daee0ad, RZ ;  /* 0xd2511f5352527825 */ /* 0x000fe200078e00ff */
[----:B------:R-:W-:Y:S01]  /*5070*/  @!P3 ISETP.GE.AND P2, PT, R200, R74, PT ;  /* 0x0000004ac800b20c */ /* 0x000fe20003f46270 */
[----:B------:R-:W1:Y:S01]  /*5080*/  MUFU.EX2 R160, R12 ;  /* 0x0000000c00a07308 */ /* 0x000e620000000800 */
[----:B------:R-:W-:Y:S01]  /*5090*/  SHF.R.U32.HI R5, RZ, 0x18, R5 ;  /* 0x00000018ff057819 */ /* 0x000fe20000011605 */
[----:B----4-:R-:W-:Y:S01]  /*50a0*/  @!P6 FADD.FTZ R154, -R154, -RZ ;  /* 0x800000ff9a9ae221 */ /* 0x010fe20000010100 */
[----:B------:R-:W-:Y:S01]  /*50b0*/  SHF.R.U32.HI R4, RZ, 0x10, R76 ;  /* 0x00000010ff047819 */ /* 0x000fe2000001164c */
[----:B------:R-:W-:Y:S01]  /*50c0*/  @!P1 FADD.FTZ R153, -R153, -RZ ;  /* 0x800000ff99999221 */ /* 0x000fe20000010100 */
[----:B------:R-:W-:Y:S01]  /*50d0*/  SHF.R.U32.HI R6, RZ, 0x8, R6 ;  /* 0x00000008ff067819 */ /* 0x000fe20000011606 */
[--C-:B------:R-:W-:Y:S01]  /*50e0*/  FFMA.FTZ R13, R13, UR7, -R73.reuse ;  /* 0x000000070d0d7c23 */ /* 0x100fe20008010849 */
[----:B------:R-:W-:Y:S01]  /*50f0*/  @!P3 FSEL R19, R19, -INF , !P2 ;  /* 0xff8000001313b808 */ /* 0x000fe20005000000 */
[----:B------:R-:W-:Y:S01]  /*5100*/  FFMA.FTZ R73, R17, UR7, -R73 ;  /* 0x0000000711497c23 */ /* 0x000fe20008010849 */
[----:B------:R-:W-:Y:S01]  /*5110*/  ISETP.LE.U32.AND P2, PT, R5, UR8, PT ;  /* 0x0000000805007c0c */ /* 0x000fe2000bf43070 */
[----:B------:R-:W4:Y:S01]  /*5120*/  MUFU.EX2 R161, R13 ;  /* 0x0000000d00a17308 */ /* 0x000f220000000800 */
[----:B------:R-:W-:Y:S02]  /*5130*/  LOP3.LUT R5, R4, 0xff, RZ, 0xc0, !PT ;  /* 0x000000ff04057812 */ /* 0x000fe400078ec0ff */
[----:B------:R-:W-:Y:S02]  /*5140*/  LOP3.LUT R68, R76, 0xff, RZ, 0xc0, !PT ;  /* 0x000000ff4c447812 */ /* 0x000fe400078ec0ff */
[----:B------:R-:W-:Y:S02]  /*5150*/  LOP3.LUT R6, R6, 0xffff, RZ, 0xc0, !PT ;  /* 0x0000ffff06067812 */ /* 0x000fe400078ec0ff */
[----:B------:R-:W-:Y:S03]  /*5160*/  LOP3.LUT R78, R83, R78, R228, 0x96, !PT ;  /* 0x0000004e534e7212 */ /* 0x000fe600078e96e4 */
[----:B------:R-:W4:Y:S01]  /*5170*/  MUFU.EX2 R164, R15 ;  /* 0x0000000f00a47308 */ /* 0x000f220000000800 */
[----:B------:R-:W-:Y:S02]  /*5180*/  @!P3 FSEL R14, R14, -INF , !P4 ;  /* 0xff8000000e0eb808 */ /* 0x000fe40006000000 */
[----:B------:R-:W-:Y:S01]  /*5190*/  ISETP.LE.U32.AND P6, PT, R5, UR8, PT ;  /* 0x0000000805007c0c */ /* 0x000fe2000bfc3070 */
[----:B--2---:R-:W-:Y:S01]  /*51a0*/  @!P2 FADD.FTZ R155, -R155, -RZ ;  /* 0x800000ff9b9ba221 */ /* 0x004fe20000010100 */
[----:B------:R-:W-:Y:S01]  /*51b0*/  ISETP.LE.U32.AND P4, PT, R68, UR8, PT ;  /* 0x0000000844007c0c */ /* 0x000fe2000bf83070 */
[--C-:B------:R-:W-:Y:S01]  /*51c0*/  FFMA.FTZ R14, R14, UR7, -R72.reuse ;  /* 0x000000070e0e7c23 */ /* 0x100fe20008010848 */
[----:B------:R-:W-:Y:S01]  /*51d0*/  ISETP.LE.U32.AND P1, PT, R6, UR8, PT ;  /* 0x0000000806007c0c */ /* 0x000fe2000bf23070 */
[----:B------:R-:W-:Y:S01]  /*51e0*/  FFMA.FTZ R72, R19, UR7, -R72 ;  /* 0x0000000713487c23 */ /* 0x000fe20008010848 */
[C---:B------:R-:W-:Y:S01]  /*51f0*/  LOP3.LUT R5, R78.reuse, 0xffff, RZ, 0xc0, !PT ;  /* 0x0000ffff4e057812 */ /* 0x040fe200078ec0ff */
[----:B------:R-:W2:Y:S01]  /*5200*/  MUFU.EX2 R165, R14 ;  /* 0x0000000e00a57308 */ /* 0x000ea20000000800 */
[----:B------:R-:W-:Y:S02]  /*5210*/  LOP3.LUT R4, R78, 0xff, RZ, 0xc0, !PT ;  /* 0x000000ff4e047812 */ /* 0x000fe400078ec0ff */
[----:B------:R-:W-:Y:S02]  /*5220*/  SHF.R.U32.HI R5, RZ, 0x8, R5 ;  /* 0x00000008ff057819 */ /* 0x000fe40000011605 */
[----:B------:R-:W-:Y:S01]  /*5230*/  ISETP.LE.U32.AND P2, PT, R4, UR8, PT ;  /* 0x0000000804007c0c */ /* 0x000fe2000bf43070 */
[----:B------:R-:W-:Y:S01]  /*5240*/  @!P6 FADD.FTZ R158, -R158, -RZ ;  /* 0x800000ff9e9ee221 */ /* 0x000fe20000010100 */
[----:B------:R-:W-:Y:S01]  /*5250*/  LOP3.LUT R5, R5, 0xffff, RZ, 0xc0, !PT ;  /* 0x0000ffff05057812 */ /* 0x000fe200078ec0ff */
[----:B---3--:R-:W-:Y:S01]  /*5260*/  @!P4 FADD.FTZ R157, -R157, -RZ ;  /* 0x800000ff9d9dc221 */ /* 0x008fe20000010100 */
[--C-:B------:R-:W-:Y:S01]  /*5270*/  SHF.R.U32.HI R4, RZ, 0x18, R78.reuse ;  /* 0x00000018ff047819 */ /* 0x100fe2000001164e */
[----:B------:R-:W-:Y:S01]  /*5280*/  @!P1 FADD.FTZ R156, -R156, -RZ ;  /* 0x800000ff9c9c9221 */ /* 0x000fe20000010100 */
[----:B------:R-:W-:Y:S01]  /*5290*/  ISETP.LE.U32.AND P6, PT, R5, UR8, PT ;  /* 0x0000000805007c0c */ /* 0x000fe2000bfc3070 */
[----:B------:R-:W3:Y:S01]  /*52a0*/  MUFU.EX2 R167, R16 ;  /* 0x0000001000a77308 */ /* 0x000ee20000000800 */
[----:B------:R-:W-:Y:S02]  /*52b0*/  F2FP.RELU.F16.F32.PACK_AB R6, R153, R152 ;  /* 0x000000989906723e */ /* 0x000fe400000008ff */
[----:B------:R-:W-:Y:S02]  /*52c0*/  F2FP.RELU.F16.F32.PACK_AB R5, R155, R154 ;  /* 0x0000009a9b05723e */ /* 0x000fe400000008ff */
[----:B------:R-:W-:Y:S01]  /*52d0*/  ISETP.LE.U32.AND P4, PT, R4, UR8, PT ;  /* 0x0000000804007c0c */ /* 0x000fe2000bf83070 */
[----:B------:R-:W-:Y:S01]  /*52e0*/  STS [R198+0x20000], R6 ;  /* 0x02000006c6007388 */ /* 0x000fe20000000800 */
[----:B------:R-:W-:Y:S03]  /*52f0*/  F2FP.RELU.F16.F32.PACK_AB R4, R156, R157 ;  /* 0x0000009d9c04723e */ /* 0x000fe600000008ff */
[----:B------:R-:W-:Y:S01]  /*5300*/  MUFU.EX2 R166, R73 ;  /* 0x0000004900a67308 */ /* 0x000fe20000000800 */
[----:B------:R-:W-:Y:S01]  /*5310*/  LOP3.LUT R7, R82, 0xffff, RZ, 0xc0, !PT ;  /* 0x0000ffff52077812 */ /* 0x000fe200078ec0ff */
[----:B------:R-:W-:Y:S01]  /*5320*/  STS [R198+0x20400], R5 ;  /* 0x02040005c6007388 */ /* 0x000fe20000000800 */
[----:B------:R-:W-:Y:S01]  /*5330*/  SHF.R.U32.HI R78, RZ, 0x10, R78 ;  /* 0x00000010ff4e7819 */ /* 0x000fe2000001164e */
[----:B-1----:R-:W-:Y:S01]  /*5340*/  @!P2 FADD.FTZ R160, -R160, -RZ ;  /* 0x800000ffa0a0a221 */ /* 0x002fe20000010100 */
[--C-:B------:R-:W-:Y:S02]  /*5350*/  SHF.R.U32.HI R8, RZ, 0x10, R82.reuse ;  /* 0x00000010ff087819 */ /* 0x100fe40000011652 */
[----:B------:R1:W-:Y:S01]  /*5360*/  STS [R199+0x20000], R4 ;  /* 0x02000004c7007388 */ /* 0x0003e20000000800 */
[----:B------:R-:W-:Y:S02]  /*5370*/  LOP3.LUT R78, R78, 0xff, RZ, 0xc0, !PT ;  /* 0x000000ff4e4e7812 */ /* 0x000fe400078ec0ff */
[----:B------:R-:W-:Y:S01]  /*5380*/  MUFU.EX2 R163, R18 ;  /* 0x0000001200a37308 */ /* 0x000fe20000000800 */
[----:B------:R-:W-:Y:S01]  /*5390*/  SHF.R.U32.HI R7, RZ, 0x8, R7 ;  /* 0x00000008ff077819 */ /* 0x000fe20000011607 */
[----:B----4-:R-:W-:Y:S01]  /*53a0*/  @!P6 FADD.FTZ R161, -R161, -RZ ;  /* 0x800000ffa1a1e221 */ /* 0x010fe20000010100 */
[----:B------:R-:W-:Y:S01]  /*53b0*/  LOP3.LUT R69, R82, 0xff, RZ, 0xc0, !PT ;  /* 0x000000ff52457812 */ /* 0x000fe200078ec0ff */
[----:B------:R-:W-:Y:S01]  /*53c0*/  @!P4 FADD.FTZ R164, -R164, -RZ ;  /* 0x800000ffa4a4c221 */ /* 0x000fe20000010100 */
[----:B------:R-:W-:Y:S02]  /*53d0*/  SHF.R.U32.HI R10, RZ, 0x18, R82 ;  /* 0x00000018ff0a7819 */ /* 0x000fe40000011652 */
[----:B------:R-:W-:Y:S03]  /*53e0*/  LOP3.LUT R8, R8, 0xff, RZ, 0xc0, !PT ;  /* 0x000000ff08087812 */ /* 0x000fe600078ec0ff */
[----:B------:R-:W4:Y:S01]  /*53f0*/  MUFU.EX2 R162, R72 ;  /* 0x0000004800a27308 */ /* 0x000f220000000800 */
[----:B------:R-:W-:Y:S02]  /*5400*/  ISETP.LE.U32.AND P5, PT, R78, UR8, PT ;  /* 0x000000084e007c0c */ /* 0x000fe4000bfa3070 */
[----:B------:R-:W-:Y:S02]  /*5410*/  LOP3.LUT R7, R7, 0xffff, RZ, 0xc0, !PT ;  /* 0x0000ffff07077812 */ /* 0x000fe400078ec0ff */
[----:B------:R-:W-:Y:S02]  /*5420*/  ISETP.LE.U32.AND P3, PT, R69, UR8, PT ;  /* 0x0000000845007c0c */ /* 0x000fe4000bf63070 */
[----:B------:R-:W-:Y:S02]  /*5430*/  ISETP.LE.U32.AND P0, PT, R10, UR8, PT ;  /* 0x000000080a007c0c */ /* 0x000fe4000bf03070 */
[----:B------:R-:W-:Y:S02]  /*5440*/  ISETP.LE.U32.AND P1, PT, R8, UR8, PT ;  /* 0x0000000808007c0c */ /* 0x000fe4000bf23070 */
[----:B------:R-:W-:Y:S02]  /*5450*/  ISETP.LE.U32.AND P2, PT, R7, UR8, PT ;  /* 0x0000000807007c0c */ /* 0x000fe4000bf43070 */
[----:B------:R-:W-:Y:S01]  /*5460*/  F2FP.RELU.F16.F32.PACK_AB R7, R161, R160 ;  /* 0x000000a0a107723e */ /* 0x000fe200000008ff */
[----:B--2---:R-:W-:Y:S01]  /*5470*/  @!P5 FADD.FTZ R165, -R165, -RZ ;  /* 0x800000ffa5a5d221 */ /* 0x004fe20000010100 */
[----:B-1----:R-:W-:Y:S02]  /*5480*/  F2FP.RELU.F16.F32.PACK_AB R4, R159, R158 ;  /* 0x0000009e9f04723e */ /* 0x002fe400000008ff */
[----:B------:R-:W-:Y:S01]  /*5490*/  ISETP.GT.AND P4, PT, R234, R211, PT ;  /* 0x000000d3ea00720c */ /* 0x000fe20003f84270 */
[----:B---3--:R-:W-:Y:S01]  /*54a0*/  @!P3 FADD.FTZ R167, -R167, -RZ ;  /* 0x800000ffa7a7b221 */ /* 0x008fe20000010100 */
[----:B------:R-:W-:Y:S01]  /*54b0*/  F2FP.RELU.F16.F32.PACK_AB R6, R164, R165 ;  /* 0x000000a5a406723e */ /* 0x000fe200000008ff */
[----:B------:R1:W-:Y:S01]  /*54c0*/  STS [R199+0x20400], R4 ;  /* 0x02040004c7007388 */ /* 0x0003e20000000800 */
[----:B----4-:R-:W-:Y:S01]  /*54d0*/  @!P0 FADD.FTZ R162, -R162, -RZ ;  /* 0x800000ffa2a28221 */ /* 0x010fe20000010100 */
[----:B------:R-:W-:Y:S01]  /*54e0*/  @!P1 FADD.FTZ R163, -R163, -RZ ;  /* 0x800000ffa3a39221 */ /* 0x000fe20000010100 */
[----:B------:R-:W-:Y:S01]  /*54f0*/  LEA R92, P0, R192, R214, 0x2 ;  /* 0x000000d6c05c7211 */ /* 0x000fe200078010ff */
[----:B------:R-:W-:Y:S01]  /*5500*/  @!P2 FADD.FTZ R166, -R166, -RZ ;  /* 0x800000ffa6a6a221 */ /* 0x000fe20000010100 */
[----:B------:R-:W-:Y:S01]  /*5510*/  STS [R197+0x20000], R7 ;  /* 0x02000007c5007388 */ /* 0x000fe20000000800 */
[----:B------:R-:W-:Y:S02]  /*5520*/  FSETP.GE.FTZ.AND P1, PT, R152, RZ, PT ;  /* 0x000000ff9800720b */ /* 0x000fe40003f36000 */
[----:B------:R-:W-:Y:S02]  /*5530*/  LEA.HI.X.SX32 R93, R192, R215, 0x2, P0 ;  /* 0x000000d7c05d7211 */ /* 0x000fe400000f16ff */
[----:B------:R-:W-:Y:S01]  /*5540*/  STS [R197+0x20400], R6 ;  /* 0x02040006c5007388 */ /* 0x000fe20000000800 */
[----:B------:R-:W-:Y:S02]  /*5550*/  F2FP.RELU.F16.F32.PACK_AB R5, R166, R167 ;  /* 0x000000a7a605723e */ /* 0x000fe400000008ff */
[----:B------:R-:W-:Y:S02]  /*5560*/  FSETP.GE.FTZ.AND P0, PT, R153, RZ, PT ;  /* 0x000000ff9900720b */ /* 0x000fe40003f16000 */
[----:B------:R-:W2:Y:S01]  /*5570*/  LDG.E R181, desc[UR14][R92.64] ;  /* 0x0000000e5cb57981 */ /* 0x000ea2000c1e1900 */
[----:B------:R-:W-:Y:S02]  /*5580*/  FSETP.GE.FTZ.AND P2, PT, R156, RZ, PT ;  /* 0x000000ff9c00720b */ /* 0x000fe40003f56000 */
[----:B------:R-:W-:Y:S02]  /*5590*/  FSETP.GE.FTZ.AND P3, PT, R157, RZ, PT ;  /* 0x000000ff9d00720b */ /* 0x000fe40003f76000 */
[----:B------:R-:W-:Y:S01]  /*55a0*/  STS [R212+0x20000], R5 ;  /* 0x02000005d4007388 */ /* 0x000fe20000000800 */
[----:B------:R-:W-:Y:S02]  /*55b0*/  FSETP.GE.FTZ.AND P6, PT, R154, RZ, PT ;  /* 0x000000ff9a00720b */ /* 0x000fe40003fd6000 */
[----:B------:R-:W-:Y:S02]  /*55c0*/  FSETP.GE.FTZ.AND P5, PT, R155, RZ, PT ;  /* 0x000000ff9b00720b */ /* 0x000fe40003fb6000 */
[----:B------:R3:W4:Y:S01]  /*55d0*/  LDG.E R215, desc[UR14][R92.64+0x20] ;  /* 0x0000200e5cd77981 */ /* 0x000722000c1e1900 */
[----:B-1----:R-:W-:Y:S05]  /*55e0*/  F2FP.RELU.F16.F32.PACK_AB R4, R162, R163 ;  /* 0x000000a3a204723e */ /* 0x002fea00000008ff */
[----:B------:R-:W-:Y:S05]  /*55f0*/  STS [R212+0x20400], R4 ;  /* 0x02040004d4007388 */ /* 0x000fea0000000800 */
[----:B------:R-:W-:Y:S05]  /*5600*/  LDSM.16.M88.4 R16, [R151+0xc000] ;  /* 0x00c000009710783b */ /* 0x000fea0000000200 */
[----:B------:R-:W1:Y:S05]  /*5610*/  LDSM.16.M88.4 R8, [R169+0x18000] ;  /* 0x01800000a908783b */ /* 0x000e6a0000000200 */
[----:B------:R-:W1:Y:S05]  /*5620*/  LDSM.16.M88.4 R68, [R169+0x18800] ;  /* 0x01880000a944783b */ /* 0x000e6a0000000200 */
[----:B------:R-:W-:Y:S05]  /*5630*/  LDSM.16.M88.4 R72, [R150+0xc000] ;  /* 0x00c000009648783b */ /* 0x000fea0000000200 */
[----:B------:R-:W1:Y:S05]  /*5640*/  LDSM.16.M88.4 R76, [R168+0x18000] ;  /* 0x01800000a84c783b */ /* 0x000e6a0000000200 */
[----:B------:R-:W1:Y:S05]  /*5650*/  LDSM.16.M88.4 R80, [R168+0x18800] ;  /* 0x01880000a850783b */ /* 0x000e6a0000000200 */
[----:B------:R-:W-:Y:S05]  /*5660*/  LDSM.16.M88.4 R84, [R149+0xc000] ;  /* 0x00c000009554783b */ /* 0x000fea0000000200 */
[----:B------:R-:W1:Y:S05]  /*5670*/  LDSM.16.M88.4 R88, [R3+0x18000] ;  /* 0x018000000358783b */ /* 0x000e6a0000000200 */
[----:B---3--:R-:W-:Y:S01]  /*5680*/  LDSM.16.M88.4 R92, [R148+0xc000] ;  /* 0x00c00000945c783b */ /* 0x008fe20000000200 */
[C---:B-1----:R-:W-:Y:S04]  /*5690*/  HMMA.16816.F32 R4, R16.reuse, R8, RZ ;  /* 0x000000081004723c */ /* 0x042fe800000018ff */
[----:B------:R-:W-:Y:S02]  /*56a0*/  LDSM.16.M88.4 R96, [R2+0x18000] ;  /* 0x018000000260783b */ /* 0x000fe40000000200 */
[C---:B------:R-:W-:Y:S06]  /*56b0*/  HMMA.16816.F32 R8, R16.reuse, R10, RZ ;  /* 0x0000000a1008723c */ /* 0x040fec00000018ff */
[C---:B------:R-:W-:Y:S06]  /*56c0*/  HMMA.16816.F32 R12, R16.reuse, R68, RZ ;  /* 0x00000044100c723c */ /* 0x040fec00000018ff */
[----:B------:R-:W-:Y:S01]  /*56d0*/  HMMA.16816.F32 R16, R16, R70, RZ ;  /* 0x000000461010723c */ /* 0x000fe200000018ff */
[----:B------:R-:W1:Y:S05]  /*56e0*/  LDSM.16.M88.4 R68, [R3+0x18800] ;  /* 0x018800000344783b */ /* 0x000e6a0000000200 */
[C---:B------:R-:W-:Y:S06]  /*56f0*/  HMMA.16816.F32 R4, R72.reuse, R76, R4 ;  /* 0x0000004c4804723c */ /* 0x040fec0000001804 */
[C---:B------:R-:W-:Y:S01]  /*5700*/  HMMA.16816.F32 R8, R72.reuse, R78, R8 ;  /* 0x0000004e4808723c */ /* 0x040fe20000001808 */
[----:B------:R-:W-:Y:S05]  /*5710*/  LDSM.16.M88.4 R76, [R151+0xe000] ;  /* 0x00e00000974c783b */ /* 0x000fea0000000200 */
[C---:B------:R-:W-:Y:S06]  /*5720*/  HMMA.16816.F32 R12, R72.reuse, R80, R12 ;  /* 0x00000050480c723c */ /* 0x040fec000000180c */
[----:B------:R-:W-:Y:S01]  /*5730*/  HMMA.16816.F32 R16, R72, R82, R16 ;  /* 0x000000524810723c */ /* 0x000fe20000001810 */
[----:B------:R-:W3:Y:S05]  /*5740*/  LDSM.16.M88.4 R72, [R2+0x18800] ;  /* 0x018800000248783b */ /* 0x000eea0000000200 */
[C---:B------:R-:W-:Y:S01]  /*5750*/  HMMA.16816.F32 R4, R84.reuse, R88, R4 ;  /* 0x000000585404723c */ /* 0x040fe20000001804 */
[----:B------:R-:W3:Y:S05]  /*5760*/  LDSM.16.M88.4 R80, [R169+0x1a000] ;  /* 0x01a00000a950783b */ /* 0x000eea0000000200 */
        /* <DEDUP_REMOVED lines=9> */
[C---:B---3--:R-:W-:Y:S06]  /*5800*/  HMMA.16816.F32 R12, R92.reuse, R72, R12 ;  /* 0x000000485c0c723c */ /* 0x048fec000000180c */
        /* <DEDUP_REMOVED lines=31> */
[----:B------:R-:W2:Y:S05]  /*5a00*/  LDSM.16.M88.4 R76, [R149+0x10000] ;  /* 0x01000000954c783b */ /* 0x000eaa0000000200 */
[C---:B------:R-:W-:Y:S01]  /*5a10*/  HMMA.16816.F32 R8, R84.reuse, R90, R8 ;  /* 0x0000005a5408723c */ /* 0x040fe20000001808 */
[----:B------:R-:W-:Y:S05]  /*5a20*/  LDSM.16.M88.4 R88, [R2+0x1c000] ;  /* 0x01c000000258783b */ /* 0x000fea0000000200 */
[C---:B-1----:R-:W-:Y:S06]  /*5a30*/  HMMA.16816.F32 R12, R84.reuse, R68, R12 ;  /* 0x00000044540c723c */ /* 0x042fec000000180c */
[----:B------:R-:W-:Y:S01]  /*5a40*/  HMMA.16816.F32 R16, R84, R70, R16 ;  /* 0x000000465410723c */ /* 0x000fe20000001810 */
[----:B------:R-:W1:Y:S05]  /*5a50*/  LDSM.16.M88.4 R68, [R3+0x1c800] ;  /* 0x01c800000344783b */ /* 0x000e6a0000000200 */
[C---:B------:R-:W-:Y:S01]  /*5a60*/  HMMA.16816.F32 R4, R92.reuse, R96, R4 ;  /* 0x000000605c04723c */ /* 0x040fe20000001804 */
[----:B------:R-:W4:Y:S05]  /*5a70*/  LDSM.16.M88.4 R84, [R148+0x10000] ;  /* 0x010000009454783b */ /* 0x000f2a0000000200 */
[C---:B------:R-:W-:Y:S06]  /*5a80*/  HMMA.16816.F32 R8, R92.reuse, R98, R8 ;  /* 0x000000625c08723c */ /* 0x040fec0000001808 */
[C---:B---3--:R-:W-:Y:S06]  /*5a90*/  HMMA.16816.F32 R12, R92.reuse, R72, R12 ;  /* 0x000000485c0c723c */ /* 0x048fec000000180c */
[----:B------:R-:W-:Y:S01]  /*5aa0*/  HMMA.16816.F32 R16, R92, R74, R16 ;  /* 0x0000004a5c10723c */ /* 0x000fe20000001810 */
[----:B------:R-:W3:Y:S05]  /*5ab0*/  LDSM.16.M88.4 R72, [R2+0x1c800] ;  /* 0x01c800000248783b */ /* 0x000eea0000000200 */
[C---:B--2---:R-:W-:Y:S06]  /*5ac0*/  HMMA.16816.F32 R4, R76.reuse, R80, R4 ;  /* 0x000000504c04723c */ /* 0x044fec0000001804 */
[C---:B------:R-:W-:Y:S06]  /*5ad0*/  HMMA.16816.F32 R8, R76.reuse, R82, R8 ;  /* 0x000000524c08723c */ /* 0x040fec0000001808 */
[C---:B-1----:R-:W-:Y:S06]  /*5ae0*/  HMMA.16816.F32 R12, R76.reuse, R68, R12 ;  /* 0x000000444c0c723c */ /* 0x042fec000000180c */
[----:B------:R-:W-:Y:S06]  /*5af0*/  HMMA.16816.F32 R16, R76, R70, R16 ;  /* 0x000000464c10723c */ /* 0x000fec0000001810 */
[C---:B----4-:R-:W-:Y:S06]  /*5b00*/  HMMA.16816.F32 R4, R84.reuse, R88, R4 ;  /* 0x000000585404723c */ /* 0x050fec0000001804 */
[C---:B------:R-:W-:Y:S06]  /*5b10*/  HMMA.16816.F32 R8, R84.reuse, R90, R8 ;  /* 0x0000005a5408723c */ /* 0x040fec0000001808 */
[C---:B---3--:R-:W-:Y:S06]  /*5b20*/  HMMA.16816.F32 R12, R84.reuse, R72, R12 ;  /* 0x00000048540c723c */ /* 0x048fec000000180c */
[----:B------:R-:W-:Y:S06]  /*5b30*/  HMMA.16816.F32 R16, R84, R74, R16 ;  /* 0x0000004a5410723c */ /* 0x000fec0000001810 */
[C---:B------:R-:W-:Y:S01]  /*5b40*/  FADD.FTZ R5, -R181.reuse, R5 ;  /* 0x00000005b5057221 */ /* 0x040fe20000010100 */
        /* <DEDUP_REMOVED lines=8> */
[-C--:B------:R-:W-:Y:S01]  /*5bd0*/  FSEL R9, R9, R181.reuse, P2 ;  /* 0x000000b509097208 */ /* 0x080fe20001000000 */
[C---:B------:R-:W-:Y:S01]  /*5be0*/  FADD.FTZ R12, -R181.reuse, R12 ;  /* 0x0000000cb50c7221 */ /* 0x040fe20000010100 */
[----:B------:R-:W-:Y:S01]  /*5bf0*/  FSETP.GE.FTZ.AND P1, PT, R160, RZ, PT ;  /* 0x000000ffa000720b */ /* 0x000fe20003f36000 */
[----:B------:R-:W-:Y:S01]  /*5c00*/  FADD.FTZ R13, -R181, R13 ;  /* 0x0000000db50d7221 */ /* 0x000fe20000010100 */
[----:B------:R-:W-:Y:S01]  /*5c10*/  FSETP.GE.FTZ.AND P2, PT, R161, RZ, PT ;  /* 0x000000ffa100720b */ /* 0x000fe20003f56000 */
[----:B------:R-:W-:Y:S01]  /*5c20*/  FMUL.FTZ R4, R152, R4 ;  /* 0x0000000498047220 */ /* 0x000fe20000410000 */
[-C--:B------:R-:W-:Y:S01]  /*5c30*/  FSEL R8, R8, R181.reuse, P3 ;  /* 0x000000b508087208 */ /* 0x080fe20001800000 */
[----:B------:R-:W-:Y:S01]  /*5c40*/  FADD.FTZ R16, -R181, R16 ;  /* 0x00000010b5107221 */ /* 0x000fe20000010100 */
[----:B------:R-:W-:Y:S01]  /*5c50*/  FSEL R12, R12, R181, P1 ;  /* 0x000000b50c0c7208 */ /* 0x000fe20000800000 */
[----:B------:R-:W-:Y:S01]  /*5c60*/  FMUL.FTZ R9, R156, R9 ;  /* 0x000000099c097220 */ /* 0x000fe20000410000 */
[----:B------:R-:W-:Y:S01]  /*5c70*/  FSEL R13, R13, R181, P2 ;  /* 0x000000b50d0d7208 */ /* 0x000fe20001000000 */
[----:B------:R-:W-:Y:S01]  /*5c80*/  FMUL.FTZ R8, R157, R8 ;  /* 0x000000089d087220 */ /* 0x000fe20000410000 */
[----:B------:R-:W-:Y:S01]  /*5c90*/  FSETP.GE.FTZ.AND P1, PT, R167, RZ, PT ;  /* 0x000000ffa700720b */ /* 0x000fe20003f36000 */
[----:B------:R-:W-:Y:S01]  /*5ca0*/  FMUL.FTZ R12, R160, R12 ;  /* 0x0000000ca00c7220 */ /* 0x000fe20000410000 */
[----:B------:R-:W-:Y:S01]  /*5cb0*/  F2FP.F16.F32.PACK_AB R4, R5, R4 ;  /* 0x000000040504723e */ /* 0x000fe200000000ff */
[----:B------:R-:W-:Y:S01]  /*5cc0*/  FMUL.FTZ R13, R161, R13 ;  /* 0x0000000da10d7220 */ /* 0x000fe20000410000 */
[----:B------:R-:W-:Y:S01]  /*5cd0*/  FSEL R16, R16, R181, P1 ;  /* 0x000000b510107208 */ /* 0x000fe20000800000 */
[----:B------:R-:W-:Y:S01]  /*5ce0*/  @P0 FADD.FTZ R181, -R181, R17 ;  /* 0x00000011b5b50221 */ /* 0x000fe20000010100 */
[----:B------:R-:W-:Y:S01]  /*5cf0*/  F2FP.F16.F32.PACK_AB R8, R9, R8 ;  /* 0x000000080908723e */ /* 0x000fe200000000ff */
[----:B------:R-:W-:Y:S01]  /*5d00*/  FADD.FTZ R68, -R215, R7 ;  /* 0x00000007d7447221 */ /* 0x000fe20000010100 */
[----:B------:R-:W-:Y:S01]  /*5d10*/  F2FP.F16.F32.PACK_AB R12, R13, R12 ;  /* 0x0000000c0d0c723e */ /* 0x000fe200000000ff */
[----:B------:R-:W-:Y:S01]  /*5d20*/  FMUL.FTZ R167, R167, R16 ;  /* 0x00000010a7a77220 */ /* 0x000fe20000410000 */
        /* <DEDUP_REMOVED lines=14> */
[----:B------:R-:W-:Y:S02]  /*5e10*/  LEA R70, P0, R9, R248, 0x1 ;  /* 0x000000f809467211 */ /* 0x000fe400078008ff */
[----:B------:R-:W-:Y:S02]  /*5e20*/  LEA R13, P3, R7, R9, 0x5 ;  /* 0x00000009070d7211 */ /* 0x000fe400078628ff */
[-C--:B------:R-:W-:Y:S02]  /*5e30*/  LEA.HI.X.SX32 R71, R9, R249.reuse, 0x1, P0 ;  /* 0x000000f909477211 */ /* 0x080fe400000f0eff */
[----:B------:R-:W-:Y:S02]  /*5e40*/  ISETP.GE.AND P0, PT, R188, UR4, PT ;  /* 0x00000004bc007c0c */ /* 0x000fe4000bf06270 */
[----:B------:R-:W-:Y:S04]  /*5e50*/  SHF.R.S32.HI R16, RZ, 0x1f, R9 ;  /* 0x0000001fff107819 */ /* 0x000fe80000011409 */
[----:B--2---:R-:W-:Y:S02]  /*5e60*/  LEA.HI.X R16, R7, R16, R5, 0x5, P3 ;  /* 0x0000001007107211 */ /* 0x004fe400018f2c05 */
[CC--:B------:R-:W-:Y:S04]  /*5e70*/  @!P2 LEA R72, P3, R13.reuse, R248.reuse, 0x1 ;  /* 0x000000f80d48a211 */ /* 0x0c0fe800078608ff */
[CC--:B------:R-:W-:Y:S01]  /*5e80*/  @!P2 LEA.HI.X R73, R13.reuse, R249.reuse, R16, 0x1, P3 ;  /* 0x000000f90d49a211 */ /* 0x0c0fe200018f0c10 */
[----:B------:R1:W-:Y:S01]  /*5e90*/  @P0 STS [R233], RZ ;  /* 0x000000ffe9000388 */ /* 0x0003e20000000800 */
[C---:B------:R-:W-:Y:S01]  /*5ea0*/  @!P1 LEA R74, P3, R13.reuse, R248, 0x1 ;  /* 0x000000f80d4a9211 */ /* 0x040fe200078608ff */
[----:B------:R-:W-:Y:S02]  /*5eb0*/  IMAD.MOV.U32 R248, RZ, RZ, R70 ;  /* 0x000000fffff87224 */ /* 0x000fe400078e0046 */
[----:B------:R1:W-:Y:S01]  /*5ec0*/  @P0 STS [R233+0x4], RZ ;  /* 0x000004ffe9000388 */ /* 0x0003e20000000800 */
[----:B------:R-:W-:Y:S01]  /*5ed0*/  @!P1 LEA.HI.X R75, R13, R249, R16, 0x1, P3 ;  /* 0x000000f90d4b9211 */ /* 0x000fe200018f0c10 */
[----:B------:R-:W-:Y:S01]  /*5ee0*/  IMAD.MOV.U32 R249, RZ, RZ, R71 ;  /* 0x000000fffff97224 */ /* 0x000fe200078e0047 */
[C---:B------:R-:W-:Y:S01]  /*5ef0*/  @!P0 LEA R76, P3, R7.reuse, R70, 0x6 ;  /* 0x00000046074c8211 */ /* 0x040fe200078630ff */
[----:B------:R1:W-:Y:S03]  /*5f00*/  @P0 STS [R233+0x8], RZ ;  /* 0x000008ffe9000388 */ /* 0x0003e60000000800 */
[----:B------:R-:W-:Y:S01]  /*5f10*/  @!P0 LEA.HI.X R77, R7, R71, R5, 0x6, P3 ;  /* 0x00000047074d8211 */ /* 0x000fe200018f3405 */
        /* <DEDUP_REMOVED lines=46> */
.L_x_717:
[C---:B------:R-:W-:Y:S01]  /*6200*/  FADD.FTZ R10, -R215.reuse, R10 ;  /* 0x0000000ad70a7221 */ /* 0x040fe20000010100 */
[----:B------:R-:W-:Y:S01]  /*6210*/  FSETP.GE.FTZ.AND P0, PT, R158, RZ, PT ;  /* 0x000000ff9e00720b */ /* 0x000fe20003f16000 */
[C---:B------:R-:W-:Y:S01]  /*6220*/  FADD.FTZ R11, -R215.reuse, R11 ;  /* 0x0000000bd70b7221 */ /* 0x040fe20000010100 */
[-C--:B------:R-:W-:Y:S01]  /*6230*/  FSEL R6, R6, R215.reuse, P6 ;  /* 0x000000d706067208 */ /* 0x080fe20003000000 */
[C---:B------:R-:W-:Y:S01]  /*6240*/  FADD.FTZ R14, -R215.reuse, R14 ;  /* 0x0000000ed70e7221 */ /* 0x040fe20000010100 */
[-C--:B------:R-:W-:Y:S01]  /*6250*/  FSEL R10, R10, R215.reuse, P0 ;  /* 0x000000d70a0a7208 */ /* 0x080fe20000000000 */
[C---:B------:R-:W-:Y:S01]  /*6260*/  FADD.FTZ R15, -R215.reuse, R15 ;  /* 0x0000000fd70f7221 */ /* 0x040fe20000010100 */
[-C--:B------:R-:W-:Y:S01]  /*6270*/  FSEL R68, R68, R215.reuse, P5 ;  /* 0x000000d744447208 */ /* 0x080fe20002800000 */
[----:B------:R-:W-:Y:S01]  /*6280*/  FMUL.FTZ R6, R154, R6 ;  /* 0x000000069a067220 */ /* 0x000fe20000410000 */
[----:B------:R-:W-:Y:S01]  /*6290*/  FSETP.GE.FTZ.AND P0, PT, R162, RZ, PT ;  /* 0x000000ffa200720b */ /* 0x000fe20003f16000 */
[----:B------:R-:W-:Y:S01]  /*62a0*/  FADD.FTZ R18, -R215, R18 ;  /* 0x00000012d7127221 */ /* 0x000fe20000010100 */
[----:B------:R-:W-:Y:S01]  /*62b0*/  FSETP.GE.FTZ.AND P1, PT, R159, RZ, PT ;  /* 0x000000ff9f00720b */ /* 0x000fe20003f36000 */
[----:B------:R-:W-:Y:S01]  /*62c0*/  FMUL.FTZ R68, R155, R68 ;  /* 0x000000449b447220 */ /* 0x000fe20000410000 */
[----:B------:R-:W-:Y:S01]  /*62d0*/  FSETP.GE.FTZ.AND P3, PT, R165, RZ, PT ;  /* 0x000000ffa500720b */ /* 0x000fe20003f76000 */
[----:B------:R-:W-:Y:S01]  /*62e0*/  FMUL.FTZ R10, R158, R10 ;  /* 0x0000000a9e0a7220 */ /* 0x000fe20000410000 */
[-C--:B------:R-:W-:Y:S01]  /*62f0*/  FSEL R11, R11, R215.reuse, P1 ;  /* 0x000000d70b0b7208 */ /* 0x080fe20000800000 */
[----:B------:R-:W-:Y:S01]  /*6300*/  STS [R198+0x1e000], R4 ;  /* 0x01e00004c6007388 */ /* 0x000fe20000000800 */
[----:B------:R-:W-:Y:S02]  /*6310*/  FSETP.GE.FTZ.AND P2, PT, R164, RZ, PT ;  /* 0x000000ffa400720b */ /* 0x000fe40003f56000 */
[----:B------:R-:W-:Y:S01]  /*6320*/  FSEL R14, R14, R215, P3 ;  /* 0x000000d70e0e7208 */ /* 0x000fe20001800000 */
[----:B------:R-:W-:Y:S01]  /*6330*/  FMUL.FTZ R11, R159, R11 ;  /* 0x0000000b9f0b7220 */ /* 0x000fe20000410000 */
[----:B------:R-:W-:Y:S02]  /*6340*/  FSEL R15, R15, R215, P2 ;  /* 0x000000d70f0f7208 */ /* 0x000fe40001000000 */
[----:B------:R-:W-:Y:S01]  /*6350*/  FSETP.GE.FTZ.AND P1, PT, R163, RZ, PT ;  /* 0x000000ffa300720b */ /* 0x000fe20003f36000 */
[----:B------:R-:W-:Y:S01]  /*6360*/  FMUL.FTZ R14, R165, R14 ;  /* 0x0000000ea50e7220 */ /* 0x000fe20000410000 */
[----:B------:R-:W-:Y:S01]  /*6370*/  F2FP.F16.F32.PACK_AB R6, R68, R6 ;  /* 0x000000064406723e */ /* 0x000fe200000000ff */
[----:B------:R-:W-:Y:S01]  /*6380*/  FMUL.FTZ R15, R164, R15 ;  /* 0x0000000fa40f7220 */ /* 0x000fe20000410000 */
[----:B------:R-:W-:Y:S01]  /*6390*/  FSEL R18, R18, R215, P1 ;  /* 0x000000d712127208 */ /* 0x000fe20000800000 */
[----:B------:R-:W-:Y:S01]  /*63a0*/  @P0 FADD.FTZ R215, -R215, R19 ;  /* 0x00000013d7d70221 */ /* 0x000fe20000010100 */
[----:B------:R-:W-:Y:S01]  /*63b0*/  F2FP.F16.F32.PACK_AB R10, R11, R10 ;  /* 0x0000000a0b0a723e */ /* 0x000fe200000000ff */
[----:B------:R-:W-:Y:S01]  /*63c0*/  STS [R198+0x1e400], R6 ;  /* 0x01e40006c6007388 */ /* 0x000fe20000000800 */
[----:B------:R-:W-:Y:S01]  /*63d0*/  F2FP.F16.F32.PACK_AB R14, R15, R14 ;  /* 0x0000000e0f0e723e */ /* 0x000fe200000000ff */
[----:B------:R-:W-:Y:S01]  /*63e0*/  FMUL.FTZ R18, R163, R18 ;  /* 0x00000012a3127220 */ /* 0x000fe20000410000 */
[----:B------:R-:W-:Y:S01]  /*63f0*/  FMUL.FTZ R162, R162, R215 ;  /* 0x000000d7a2a27220 */ /* 0x000fe20000410000 */
[----:B------:R-:W-:Y:S01]  /*6400*/  STS [R199+0x1e000], R8 ;  /* 0x01e00008c7007388 */ /* 0x000fe20000000800 */
[----:B------:R-:W-:Y:S01]  /*6410*/  F2FP.F16.F32.PACK_AB R166, R166, R167 ;  /* 0x000000a7a6a6723e */ /* 0x000fe200000000ff */
[----:B------:R-:W-:Y:S01]  /*6420*/  IMAD R215, R205, UR6, RZ ;  /* 0x00000006cdd77c24 */ /* 0x000fe2000f8e02ff */
[----:B------:R-:W-:Y:S01]  /*6430*/  LEA R181, R179, UR5, 0x1 ;  /* 0x00000005b3b57c11 */ /* 0x000fe2000f8e08ff */
[----:B------:R-:W-:Y:S01]  /*6440*/  STS [R199+0x1e400], R10 ;  /* 0x01e4000ac7007388 */ /* 0x000fe20000000800 */
[----:B------:R-:W-:Y:S03]  /*6450*/  F2FP.F16.F32.PACK_AB R18, R162, R18 ;  /* 0x00000012a212723e */ /* 0x000fe600000000ff */
[----:B------:R-:W-:Y:S04]  /*6460*/  STS [R197+0x1e000], R12 ;  /* 0x01e0000cc5007388 */ /* 0x000fe80000000800 */
[----:B------:R-:W-:Y:S04]  /*6470*/  STS [R197+0x1e400], R14 ;  /* 0x01e4000ec5007388 */ /* 0x000fe80000000800 */
[----:B------:R-:W-:Y:S04]  /*6480*/  STS [R212+0x1e000], R166 ;  /* 0x01e000a6d4007388 */ /* 0x000fe80000000800 */
[----:B------:R-:W-:Y:S01]  /*6490*/  STS [R212+0x1e400], R18 ;  /* 0x01e40012d4007388 */ /* 0x000fe20000000800 */
[----:B------:R-:W-:Y:S06]  /*64a0*/  BAR.SYNC.DEFER_BLOCKING 0x0 ;  /* 0x0000000000007b1d */ /* 0x000fec0000010000 */
[----:B------:R-:W-:Y:S04]  /*64b0*/  LDSM.16.MT88.4 R4, [R178+0x20000] ;  /* 0x02000000b204783b */ /* 0x000fe80000004200 */
[----:B------:R-:W2:Y:S04]  /*64c0*/  LDSM.16.MT88.4 R8, [R181+0xc000] ;  /* 0x00c00000b508783b */ /* 0x000ea80000004200 */
[----:B------:R-:W3:Y:S04]  /*64d0*/  LDSM.16.MT88.4 R12, [R0+0x20000] ;  /* 0x02000000000c783b */ /* 0x000ee80000004200 */
[----:B------:R-:W4:Y:S04]  /*64e0*/  LDSM.16.MT88.4 R16, [R181+0xe000] ;  /* 0x00e00000b510783b */ /* 0x000f280000004200 */
[----:B-1----:R-:W1:Y:S04]  /*64f0*/  LDSM.16.MT88.4 R68, [R181+0x10000] ;  /* 0x01000000b544783b */ /* 0x002e680000004200 */
[----:B------:R-:W-:Y:S04]  /*6500*/  LDSM.16.MT88.4 R72, [R178+0x20800] ;  /* 0x02080000b248783b */ /* 0x000fe80000004200 */
[----:B------:R-:W5:Y:S04]  /*6510*/  LDSM.16.MT88.4 R76, [R181+0xc800] ;  /* 0x00c80000b54c783b */ /* 0x000f680000004200 */
[----:B------:R-:W5:Y:S04]  /*6520*/  LDSM.16.MT88.4 R80, [R0+0x20800] ;  /* 0x020800000050783b */ /* 0x000f680000004200 */
[----:B------:R-:W5:Y:S04]  /*6530*/  LDSM.16.MT88.4 R84, [R181+0xe800] ;  /* 0x00e80000b554783b */ /* 0x000f680000004200 */
[----:B------:R-:W5:Y:S01]  /*6540*/  LDSM.16.MT88.4 R88, [R181+0x10800] ;  /* 0x01080000b558783b */ /* 0x000f620000004200 */
[-C--:B--2---:R-:W-:Y:S06]  /*6550*/  HMMA.16816.F32 R20, R4, R8.reuse, R20 ;  /* 0x000000080414723c */ /* 0x084fec0000001814 */
        /* <DEDUP_REMOVED lines=9> */
[-C--:B-1----:R-:W-:Y:S06]  /*65f0*/  HMMA.16816.F32 R52, R4, R68.reuse, R52 ;  /* 0x000000440434723c */ /* 0x082fec0000001834 */
        /* <DEDUP_REMOVED lines=104> */
.L_x_718:
        /* <DEDUP_REMOVED lines=8> */
[----:B------:R-:W4:Y:S01]  /*6d00*/  LDSM.16.MT88.4 R164, [R181+0x14800] ;  /* 0x01480000b5a4783b */ /* 0x000f220000004200 */
[-C--:B---3--:R-:W-:Y:S06]  /*6d10*/  HMMA.16816.F32 R4, R96, R16.reuse, RZ ;  /* 0x000000106004723c */ /* 0x088fec00000018ff */
        /* <DEDUP_REMOVED lines=22> */
[-C--:B-1----:R-:W-:Y:S06]  /*6e80*/  HMMA.16816.F32 R84, R152, R148.reuse, R84 ;  /* 0x000000949854723c */ /* 0x082fec0000001854 */
[C---:B------:R-:W-:Y:S06]  /*6e90*/  HMMA.16816.F32 R88, R160.reuse, R148, R88 ;  /* 0x00000094a058723c */ /* 0x040fec0000001858 */
[-C--:B------:R-:W-:Y:S01]  /*6ea0*/  HMMA.16816.F32 R92, R160, R150.reuse, R92 ;  /* 0x00000096a05c723c */ /* 0x080fe2000000185c */
[----:B------:R-:W1:Y:S05]  /*6eb0*/  LDSM.16.MT88.4 R160, [R181+0x13000] ;  /* 0x01300000b5a0783b */ /* 0x000e6a0000004200 */
[----:B------:R-:W-:Y:S01]  /*6ec0*/  HMMA.16816.F32 R96, R152, R150, R96 ;  /* 0x000000969860723c */ /* 0x000fe20000001860 */
[----:B------:R-:W2:Y:S04]  /*6ed0*/  LDSM.16.MT88.4 R148, [R181+0x15000] ;  /* 0x01500000b594783b */ /* 0x000ea80000004200 */
[----:B------:R-:W3:Y:S01]  /*6ee0*/  LDSM.16.MT88.4 R152, [R181+0x17000] ;  /* 0x01700000b598783b */ /* 0x000ee20000004200 */
        /* <DEDUP_REMOVED lines=9> */
[----:B------:R-:W1:Y:S05]  /*6f80*/  LDSM.16.M88.4 R148, [R171] ;  /* 0x00000000ab94783b */ /* 0x000e6a0000000200 */
[-C--:B---3--:R-:W-:Y:S06]  /*6f90*/  HMMA.16816.F32 R84, R156, R152.reuse, R84 ;  /* 0x000000989c54723c */ /* 0x088fec0000001854 */
[C---:B------:R-:W-:Y:S06]  /*6fa0*/  HMMA.16816.F32 R88, R164.reuse, R152, R88 ;  /* 0x00000098a458723c */ /* 0x040fec0000001858 */
[-C--:B------:R-:W-:Y:S01]  /*6fb0*/  HMMA.16816.F32 R92, R164, R154.reuse, R92 ;  /* 0x0000009aa45c723c */ /* 0x080fe2000000185c */
[----:B------:R-:W2:Y:S05]  /*6fc0*/  LDSM.16.M88.4 R164, [R171+0x1000] ;  /* 0x00100000aba4783b */ /* 0x000eaa0000000200 */
[----:B------:R-:W-:Y:S01]  /*6fd0*/  HMMA.16816.F32 R96, R156, R154, R96 ;  /* 0x0000009a9c60723c */ /* 0x000fe20000001860 */
[----:B------:R-:W3:Y:S04]  /*6fe0*/  LDSM.16.MT88.4 R152, [R181+0x15800] ;  /* 0x01580000b598783b */ /* 0x000ee80000004200 */
[----:B------:R-:W4:Y:S01]  /*6ff0*/  LDSM.16.MT88.4 R156, [R181+0x17800] ;  /* 0x01780000b59c783b */ /* 0x000f220000004200 */
[-C--:B-1----:R-:W-:Y:S06]  /*7000*/  HMMA.16816.F32 R4, R148, R160.reuse, R4 ;  /* 0x000000a09404723c */ /* 0x082fec0000001804 */
[C---:B--2---:R-:W-:Y:S06]  /*7010*/  HMMA.16816.F32 R8, R164.reuse, R160, R8 ;  /* 0x000000a0a408723c */ /* 0x044fec0000001808 */
[-C--:B------:R-:W-:Y:S06]  /*7020*/  HMMA.16816.F32 R12, R164, R162.reuse, R12 ;  /* 0x000000a2a40c723c */ /* 0x080fec000000180c */
[C---:B------:R-:W-:Y:S06]  /*7030*/  HMMA.16816.F32 R16, R148.reuse, R162, R16 ;  /* 0x000000a29410723c */ /* 0x040fec0000001810 */
[-C--:B---3--:R-:W-:Y:S06]  /*7040*/  HMMA.16816.F32 R68, R148, R152.reuse, R68 ;  /* 0x000000989444723c */ /* 0x088fec0000001844 */
[C---:B------:R-:W-:Y:S06]  /*7050*/  HMMA.16816.F32 R72, R164.reuse, R152, R72 ;  /* 0x00000098a448723c */ /* 0x040fec0000001848 */
[-C--:B------:R-:W-:Y:S05]  /*7060*/  HMMA.16816.F32 R76, R164, R154.reuse, R76 ;  /* 0x0000009aa44c723c */ /* 0x080fea000000184c */
[----:B------:R-:W-:Y:S01]  /*7070*/  @P4 IADD3 R152, P0, R250, -0x100, RZ ;  /* 0xffffff00fa984810 */ /* 0x000fe20007f1e0ff */
[C---:B------:R-:W-:Y:S05]  /*7080*/  HMMA.16816.F32 R80, R148.reuse, R154, R80 ;  /* 0x0000009a9450723c */ /* 0x040fea0000001850 */
[----:B------:R-:W-:Y:S01]  /*7090*/  @P4 IADD3.X R153, R251, -0x1, RZ, P0, !PT ;  /* 0xfffffffffb994810 */ /* 0x000fe200007fe4ff */
[-C--:B----4-:R-:W-:Y:S05]  /*70a0*/  HMMA.16816.F32 R84, R148, R156.reuse, R84 ;  /* 0x0000009c9454723c */ /* 0x090fea0000001854 */
[----:B------:R-:W-:Y:S01]  /*70b0*/  @P4 IMAD.MOV.U32 R250, RZ, RZ, R152 ;  /* 0x000000fffffa4224 */ /* 0x000fe200078e0098 */
[C---:B------:R-:W-:Y:S05]  /*70c0*/  HMMA.16816.F32 R88, R164.reuse, R156, R88 ;  /* 0x0000009ca458723c */ /* 0x040fea0000001858 */
[----:B------:R-:W-:Y:S01]  /*70d0*/  @P4 IMAD.MOV.U32 R251, RZ, RZ, R153 ;  /* 0x000000fffffb4224 */ /* 0x000fe200078e0099 */
[-C--:B------:R-:W-:Y:S05]  /*70e0*/  HMMA.16816.F32 R92, R164, R158.reuse, R92 ;  /* 0x0000009ea45c723c */ /* 0x080fea000000185c */
[----:B------:R-:W-:Y:S01]  /*70f0*/  @P4 IMAD.WIDE R154, R192, 0x4, R250 ;  /* 0x00000004c09a4825 */ /* 0x000fe200078e02fa */
[----:B------:R-:W-:Y:S04]  /*7100*/  HMMA.16816.F32 R96, R148, R158, R96 ;  /* 0x0000009e9460723c */ /* 0x000fe80000001860 */
[----:B------:R-:W5:Y:S01]  /*7110*/  @P4 LDG.E R231, desc[UR14][R154.64] ;  /* 0x0000000e9ae74981 */ /* 0x000f62000c1e1900 */
[C---:B------:R-:W-:Y:S02]  /*7120*/  IMAD.SHL.U32 R153, R215.reuse, 0x8, RZ ;  /* 0x00000008d7997824 */ /* 0x040fe400078e00ff */
[C---:B------:R-:W-:Y:S01]  /*7130*/  IMAD.SHL.U32 R152, R215.reuse, 0x10, RZ ;  /* 0x00000010d7987824 */ /* 0x040fe200078e00ff */
[----:B------:R1:W5:Y:S03]  /*7140*/  @P4 LDG.E R232, desc[UR14][R154.64+0x20] ;  /* 0x0000200e9ae84981 */ /* 0x000366000c1e1900 */
[----:B------:R-:W-:Y:S01]  /*7150*/  IMAD R148, R215, 0x18, RZ ;  /* 0x00000018d7947824 */ /* 0x000fe200078e02ff */
[----:B------:R2:W-:Y:S01]  /*7160*/  REDG.E.ADD.F32.FTZ.RN.STRONG.GPU desc[UR14][R244.64], R4 ;  /* 0x00000004f40079a6 */ /* 0x0005e2000c10f38e */
[CC--:B------:R-:W-:Y:S04]  /*7170*/  LEA R158, P1, R152.reuse, R244.reuse, 0x2 ;  /* 0x000000f4989e7211 */ /* 0x0c0fe800078210ff */
[-C--:B------:R-:W-:Y:S02]  /*7180*/  LEA.HI.X.SX32 R159, R152, R245.reuse, 0x2, P1 ;  /* 0x000000f5989f7211 */ /* 0x080fe400008f16ff */
[CC--:B-1----:R-:W-:Y:S04]  /*7190*/  LEA R154, P0, R153.reuse, R244.reuse, 0x2 ;  /* 0x000000f4999a7211 */ /* 0x0c2fe800078010ff */
[-C--:B------:R-:W-:Y:S01]  /*71a0*/  LEA.HI.X.SX32 R155, R153, R245.reuse, 0x2, P0 ;  /* 0x000000f5999b7211 */ /* 0x080fe200000f16ff */
[C---:B--2---:R-:W-:Y:S01]  /*71b0*/  IMAD.SHL.U32 R4, R215.reuse, 0x20, RZ ;  /* 0x00000020d7047824 */ /* 0x044fe200078e00ff */
[-C--:B------:R-:W-:Y:S03]  /*71c0*/  LEA R156, P0, R148, R244.reuse, 0x2 ;  /* 0x000000f4949c7211 */ /* 0x080fe600078010ff */
[----:B------:R1:W-:Y:S01]  /*71d0*/  REDG.E.ADD.F32.FTZ.RN.STRONG.GPU desc[UR14][R154.64], R5 ;  /* 0x000000059a0079a6 */ /* 0x0003e2000c10f38e */
[-C--:B------:R-:W-:Y:S03]  /*71e0*/  LEA R150, P1, R4, R244.reuse, 0x2 ;  /* 0x000000f404967211 */ /* 0x080fe600078210ff */
[----:B------:R2:W-:Y:S01]  /*71f0*/  REDG.E.ADD.F32.FTZ.RN.STRONG.GPU desc[UR14][R158.64], R6 ;  /* 0x000000069e0079a6 */ /* 0x0005e2000c10f38e */
[-C--:B------:R-:W-:Y:S02]  /*7200*/  LEA.HI.X.SX32 R157, R148, R245.reuse, 0x2, P0 ;  /* 0x000000f5949d7211 */ /* 0x080fe400000f16ff */
[-C--:B------:R-:W-:Y:S01]  /*7210*/  LEA.HI.X.SX32 R151, R4, R245.reuse, 0x2, P1 ;  /* 0x000000f504977211 */ /* 0x080fe200008f16ff */
[----:B------:R-:W-:Y:S02]  /*7220*/  VIADD R4, R152, 0x20 ;  /* 0x0000002098047836 */ /* 0x000fe40000000000 */
[----:B------:R3:W-:Y:S04]  /*7230*/  REDG.E.ADD.F32.FTZ.RN.STRONG.GPU desc[UR14][R156.64], R7 ;  /* 0x000000079c0079a6 */ /* 0x0007e8000c10f38e */
[----:B------:R4:W-:Y:S01]  /*7240*/  REDG.E.ADD.F32.FTZ.RN.STRONG.GPU desc[UR14][R150.64], R8 ;  /* 0x00000008960079a6 */ /* 0x0009e2000c10f38e */
[C---:B-1----:R-:W-:Y:S02]  /*7250*/  IMAD R5, R215.reuse, 0x28, RZ ;  /* 0x00000028d7057824 */ /* 0x042fe400078e02ff */
[----:B--2---:R-:W-:Y:S03]  /*7260*/  IMAD R6, R215, 0x30, RZ ;  /* 0x00000030d7067824 */ /* 0x004fe600078e02ff */
[-C--:B------:R-:W-:Y:S01]  /*7270*/  LEA R148, P0, R5, R244.reuse, 0x2 ;  /* 0x000000f405947211 */ /* 0x080fe200078010ff */
[----:B------:R-:W-:Y:S03]  /*7280*/  IMAD R215, R215, 0x38, RZ ;  /* 0x00000038d7d77824 */ /* 0x000fe600078e02ff */
[-C--:B------:R-:W-:Y:S01]  /*7290*/  LEA.HI.X.SX32 R149, R5, R245.reuse, 0x2, P0 ;  /* 0x000000f505957211 */ /* 0x080fe200000f16ff */
[----:B------:R-:W-:Y:S01]  /*72a0*/  IMAD.IADD R5, R153, 0x1, R4 ;  /* 0x0000000199057824 */ /* 0x000fe200078e0204 */
[CC--:B---3--:R-:W-:Y:S03]  /*72b0*/  LEA R156, P1, R6.reuse, R244.reuse, 0x2 ;  /* 0x000000f4069c7211 */ /* 0x0c8fe600078210ff */
[----:B------:R1:W-:Y:S01]  /*72c0*/  REDG.E.ADD.F32.FTZ.RN.STRONG.GPU desc[UR14][R148.64], R9 ;  /* 0x00000009940079a6 */ /* 0x0003e2000c10f38e */
[CC--:B----4-:R-:W-:Y:S02]  /*72d0*/  LEA R8, P0, R215.reuse, R244.reuse, 0x2 ;  /* 0x000000f4d7087211 */ /* 0x0d0fe400078010ff */
[-C--:B------:R-:W-:Y:S05]  /*72e0*/  LEA.HI.X.SX32 R157, R6, R245.reuse, 0x2, P1 ;  /* 0x000000f5069d7211 */ /* 0x080fea00008f16ff */
[----:B------:R-:W-:Y:S01]  /*72f0*/  REDG.E.ADD.F32.FTZ.RN.STRONG.GPU desc[UR14][R156.64], R10 ;  /* 0x0000000a9c0079a6 */ /* 0x000fe2000c10f38e */
[-C--:B-1----:R-:W-:Y:S02]  /*7300*/  LEA.HI.X.SX32 R9, R215, R245.reuse, 0x2, P0 ;  /* 0x000000f5d7097211 */ /* 0x082fe400000f16ff */
[CC--:B------:R-:W-:Y:S03]  /*7310*/  LEA R6, P0, R4.reuse, R244.reuse, 0x2 ;  /* 0x000000f404067211 */ /* 0x0c0fe600078010ff */
[----:B------:R1:W-:Y:S01]  /*7320*/  REDG.E.ADD.F32.FTZ.RN.STRONG.GPU desc[UR14][R8.64], R11 ;  /* 0x0000000b080079a6 */ /* 0x0003e2000c10f38e */
[-C--:B------:R-:W-:Y:S01]  /*7330*/  LEA.HI.X.SX32 R7, R4, R245.reuse, 0x2, P0 ;  /* 0x000000f504077211 */ /* 0x080fe200000f16ff */
[----:B------:R-:W-:Y:S02]  /*7340*/  IMAD.IADD R4, R153, 0x1, R5 ;  /* 0x0000000199047824 */ /* 0x000fe400078e0205 */
[----:B------:R2:W-:Y:S04]  /*7350*/  REDG.E.ADD.F32.FTZ.RN.STRONG.GPU desc[UR14][R244.64+0x80], R16 ;  /* 0x00008010f40079a6 */ /* 0x0005e8000c10f38e */
[----:B------:R-:W-:Y:S04]  /*7360*/  REDG.E.ADD.F32.FTZ.RN.STRONG.GPU desc[UR14][R154.64+0x80], R17 ;  /* 0x000080119a0079a6 */ /* 0x000fe8000c10f38e */
[----:B------:R3:W-:Y:S01]  /*7370*/  REDG.E.ADD.F32.FTZ.RN.STRONG.GPU desc[UR14][R6.64], R18 ;  /* 0x00000012060079a6 */ /* 0x0007e2000c10f38e */
[CC--:B-1----:R-:W-:Y:S04]  /*7380*/  LEA R8, P0, R5.reuse, R244.reuse, 0x2 ;  /* 0x000000f405087211 */ /* 0x0c2fe800078010ff */
[-C--:B------:R-:W-:Y:S01]  /*7390*/  LEA.HI.X.SX32 R9, R5, R245.reuse, 0x2, P0 ;  /* 0x000000f505097211 */ /* 0x080fe200000f16ff */
[----:B------:R-:W-:Y:S01]  /*73a0*/  IMAD.IADD R5, R153, 0x1, R4 ;  /* 0x0000000199057824 */ /* 0x000fe200078e0204 */
[CC--:B--2---:R-:W-:Y:S03]  /*73b0*/  LEA R16, P1, R4.reuse, R244.reuse, 0x2 ;  /* 0x000000f404107211 */ /* 0x0c4fe600078210ff */
[----:B------:R1:W-:Y:S01]  /*73c0*/  REDG.E.ADD.F32.FTZ.RN.STRONG.GPU desc[UR14][R8.64], R19 ;  /* 0x00000013080079a6 */ /* 0x0003e2000c10f38e */
[-C--:B------:R-:W-:Y:S01]  /*73d0*/  LEA R10, P0, R5, R244.reuse, 0x2 ;  /* 0x000000f4050a7211 */ /* 0x080fe200078010ff */
[----:B---3--:R-:W-:Y:S01]  /*73e0*/  IMAD.IADD R6, R153, 0x1, R5 ;  /* 0x0000000199067824 */ /* 0x008fe200078e0205 */
[-C--:B------:R-:W-:Y:S02]  /*73f0*/  LEA.HI.X.SX32 R17, R4, R245.reuse, 0x2, P1 ;  /* 0x000000f504117211 */ /* 0x080fe400008f16ff */
[-C--:B------:R-:W-:Y:S01]  /*7400*/  LEA.HI.X.SX32 R11, R5, R245.reuse, 0x2, P0 ;  /* 0x000000f5050b7211 */ /* 0x080fe200000f16ff */
[C---:B------:R-:W-:Y:S02]  /*7410*/  IMAD.IADD R4, R153.reuse, 0x1, R6 ;  /* 0x0000000199047824 */ /* 0x040fe400078e0206 */
        /* <DEDUP_REMOVED lines=8> */
[----:B------:R-:W-:Y:S04]  /*74a0*/  IMAD.IADD R4, R153, 0x1, R5 ;  /* 0x0000000199047824 */ /* 0x000fe800078e0205 */
[----:B------:R2:W-:Y:S04]  /*74b0*/  REDG.E.ADD.F32.FTZ.RN.STRONG.GPU desc[UR14][R6.64], R15 ;  /* 0x0000000f060079a6 */ /* 0x0005e8000c10f38e */
[----:B------:R-:W-:Y:S04]  /*74c0*/  REDG.E.ADD.F32.FTZ.RN.STRONG.GPU desc[UR14][R244.64+0x100], R68 ;  /* 0x00010044f40079a6 */ /* 0x000fe8000c10f38e */
[----:B------:R-:W-:Y:S01]  /*74d0*/  REDG.E.ADD.F32.FTZ.RN.STRONG.GPU desc[UR14][R154.64+0x100], R69 ;  /* 0x000100459a0079a6 */ /* 0x000fe2000c10f38e */
[CC--:B-1----:R-:W-:Y:S04]  /*74e0*/  LEA R8, P0, R5.reuse, R244.reuse, 0x2 ;  /* 0x000000f405087211 */ /* 0x0c2fe800078010ff */
[-C--:B------:R-:W-:Y:S01]  /*74f0*/  LEA.HI.X.SX32 R9, R5, R245.reuse, 0x2, P0 ;  /* 0x000000f505097211 */ /* 0x080fe200000f16ff */
[C---:B------:R-:W-:Y:S01]  /*7500*/  IMAD.IADD R5, R153.reuse, 0x1, R4 ;  /* 0x0000000199057824 */ /* 0x040fe200078e0204 */
[CC--:B------:R-:W-:Y:S03]  /*7510*/  LEA R10, P0, R4.reuse, R244.reuse, 0x2 ;  /* 0x000000f4040a7211 */ /* 0x0c0fe600078010ff */
[----:B------:R1:W-:Y:S01]  /*7520*/  REDG.E.ADD.F32.FTZ.RN.STRONG.GPU desc[UR14][R8.64], R70 ;  /* 0x00000046080079a6 */ /* 0x0003e2000c10f38e */
[-C--:B------:R-:W-:Y:S01]  /*7530*/  LEA.HI.X.SX32 R11, R4, R245.reuse, 0x2, P0 ;  /* 0x000000f5040b7211 */ /* 0x080fe200000f16ff */
[----:B------:R-:W-:Y:S01]  /*7540*/  IMAD.IADD R4, R153, 0x1, R5 ;  /* 0x0000000199047824 */ /* 0x000fe200078e0205 */
[CC--:B------:R-:W-:Y:S03]  /*7550*/  LEA R12, P1, R5.reuse, R244.reuse, 0x2 ;  /* 0x000000f4050c7211 */ /* 0x0c0fe600078210ff */
[----:B------:R3:W-:Y:S01]  /*7560*/  REDG.E.ADD.F32.FTZ.RN.STRONG.GPU desc[UR14][R10.64], R71 ;  /* 0x000000470a0079a6 */ /* 0x0007e2000c10f38e */
[-C--:B------:R-:W-:Y:S01]  /*7570*/  LEA.HI.X.SX32 R13, R5, R245.reuse, 0x2, P1 ;  /* 0x000000f5050d7211 */ /* 0x080fe200008f16ff */
[C---:B--2---:R-:W-:Y:S02]  /*7580*/  IMAD.IADD R6, R153.reuse, 0x1, R4 ;  /* 0x0000000199067824 */ /* 0x044fe400078e0204 */
[----:B------:R-:W-:Y:S01]  /*7590*/  VIADD R5, R152, 0x60 ;  /* 0x0000006098057836 */ /* 0x000fe20000000000 */
[----:B------:R-:W-:Y:S04]  /*75a0*/  LDSM.16.MT88.4 R68, [R176+0x4000] ;  /* 0x00400000b044783b */ /* 0x000fe80000004200 */
[----:B------:R-:W-:Y:S01]  /*75b0*/  REDG.E.ADD.F32.FTZ.RN.STRONG.GPU desc[UR14][R12.64], R72 ;  /* 0x000000480c0079a6 */ /* 0x000fe2000c10f38e */
[CC--:B-1----:R-:W-:Y:S04]  /*75c0*/  LEA R8, P0, R4.reuse, R244.reuse, 0x2 ;  /* 0x000000f404087211 */ /* 0x0c2fe800078010ff */
[-C--:B------:R-:W-:Y:S01]  /*75d0*/  LEA.HI.X.SX32 R9, R4, R245.reuse, 0x2, P0 ;  /* 0x000000f504097211 */ /* 0x080fe200000f16ff */
[C---:B------:R-:W-:Y:S01]  /*75e0*/  IMAD.IADD R4, R153.reuse, 0x1, R6 ;  /* 0x0000000199047824 */ /* 0x040fe200078e0206 */
[CC--:B---3--:R-:W-:Y:S03]  /*75f0*/  LEA R10, P0, R6.reuse, R244.reuse, 0x2 ;  /* 0x000000f4060a7211 */ /* 0x0c8fe600078010ff */
[----:B------:R1:W-:Y:S01]  /*7600*/  REDG.E.ADD.F32.FTZ.RN.STRONG.GPU desc[UR14][R8.64], R73 ;  /* 0x00000049080079a6 */ /* 0x0003e2000c10f38e */
[-C--:B------:R-:W-:Y:S02]  /*7610*/  LEA.HI.X.SX32 R11, R6, R245.reuse, 0x2, P0 ;  /* 0x000000f5060b7211 */ /* 0x080fe400000f16ff */
[CC--:B------:R-:W-:Y:S03]  /*7620*/  LEA R6, P0, R4.reuse, R244.reuse, 0x2 ;  /* 0x000000f404067211 */ /* 0x0c0fe600078010ff */
[----:B------:R2:W-:Y:S01]  /*7630*/  REDG.E.ADD.F32.FTZ.RN.STRONG.GPU desc[UR14][R10.64], R74 ;  /* 0x0000004a0a0079a6 */ /* 0x0005e2000c10f38e */
[-C--:B------:R-:W-:Y:S01]  /*7640*/  LEA.HI.X.SX32 R7, R4, R245.reuse, 0x2, P0 ;  /* 0x000000f504077211 */ /* 0x080fe200000f16ff */
[----:B------:R-:W-:Y:S04]  /*7650*/  IMAD.IADD R4, R153, 0x1, R5 ;  /* 0x0000000199047824 */ /* 0x000fe800078e0205 */
[----:B------:R3:W-:Y:S04]  /*7660*/  REDG.E.ADD.F32.FTZ.RN.STRONG.GPU desc[UR14][R6.64], R75 ;  /* 0x0000004b060079a6 */ /* 0x0007e8000c10f38e */
[----:B------:R-:W-:Y:S04]  /*7670*/  REDG.E.ADD.F32.FTZ.RN.STRONG.GPU desc[UR14][R244.64+0x180], R80 ;  /* 0x00018050f40079a6 */ /* 0x000fe8000c10f38e */
[----:B------:R-:W-:Y:S04]  /*7680*/  REDG.E.ADD.F32.FTZ.RN.STRONG.GPU desc[UR14][R154.64+0x180], R81 ;  /* 0x000180519a0079a6 */ /* 0x000fe8000c10f38e */
[----:B------:R-:W-:Y:S01]  /*7690*/  LDSM.16.MT88.4 R72, [R178+0x1e800] ;  /* 0x01e80000b248783b */ /* 0x000fe20000004200 */
[CC--:B-1----:R-:W-:Y:S04]  /*76a0*/  LEA R8, P0, R5.reuse, R244.reuse, 0x2 ;  /* 0x000000f405087211 */ /* 0x0c2fe800078010ff */
[-C--:B------:R-:W-:Y:S01]  /*76b0*/  LEA.HI.X.SX32 R9, R5, R245.reuse, 0x2, P0 ;  /* 0x000000f505097211 */ /* 0x080fe200000f16ff */
[C---:B------:R-:W-:Y:S01]  /*76c0*/  IMAD.IADD R5, R153.reuse, 0x1, R4 ;  /* 0x0000000199057824 */ /* 0x040fe200078e0204 */
[CC--:B--2---:R-:W-:Y:S03]  /*76d0*/  LEA R10, P0, R4.reuse, R244.reuse, 0x2 ;  /* 0x000000f4040a7211 */ /* 0x0c4fe600078010ff */
[----:B------:R1:W-:Y:S01]  /*76e0*/  REDG.E.ADD.F32.FTZ.RN.STRONG.GPU desc[UR14][R8.64], R82 ;  /* 0x00000052080079a6 */ /* 0x0003e2000c10f38e */
[-C--:B------:R-:W-:Y:S01]  /*76f0*/  LEA.HI.X.SX32 R11, R4, R245.reuse, 0x2, P0 ;  /* 0x000000f5040b7211 */ /* 0x080fe200000f16ff */
[----:B------:R-:W-:Y:S01]  /*7700*/  IMAD.IADD R4, R153, 0x1, R5 ;  /* 0x0000000199047824 */ /* 0x000fe200078e0205 */
[CC--:B------:R-:W-:Y:S03]  /*7710*/  LEA R12, P1, R5.reuse, R244.reuse, 0x2 ;  /* 0x000000f4050c7211 */ /* 0x0c0fe600078210ff */
[----:B------:R2:W-:Y:S01]  /*7720*/  REDG.E.ADD.F32.FTZ.RN.STRONG.GPU desc[UR14][R10.64], R83 ;  /* 0x000000530a0079a6 */ /* 0x0005e2000c10f38e */
[-C--:B------:R-:W-:Y:S01]  /*7730*/  LEA.HI.X.SX32 R13, R5, R245.reuse, 0x2, P1 ;  /* 0x000000f5050d7211 */ /* 0x080fe200008f16ff */
[C---:B---3--:R-:W-:Y:S02]  /*7740*/  IMAD.IADD R6, R153.reuse, 0x1, R4 ;  /* 0x0000000199067824 */ /* 0x048fe400078e0204 */
[C---:B------:R-:W-:Y:S01]  /*7750*/  VIADD R5, R152.reuse, 0x80 ;  /* 0x0000008098057836 */ /* 0x040fe20000000000 */
[----:B------:R-:W-:Y:S01]  /*7760*/  LDSM.16.MT88.4 R80, [R0+0x1e800] ;  /* 0x01e800000050783b */ /* 0x000fe20000004200 */
[----:B------:R-:W-:Y:S03]  /*7770*/  VIADD R152, R152, 0xa0 ;  /* 0x000000a098987836 */ /* 0x000fe60000000000 */
[----:B------:R-:W-:Y:S01]  /*7780*/  REDG.E.ADD.F32.FTZ.RN.STRONG.GPU desc[UR14][R12.64], R76 ;  /* 0x0000004c0c0079a6 */ /* 0x000fe2000c10f38e */
[CC--:B-1----:R-:W-:Y:S04]  /*7790*/  LEA R8, P0, R4.reuse, R244.reuse, 0x2 ;  /* 0x000000f404087211 */ /* 0x0c2fe800078010ff */
[-C--:B------:R-:W-:Y:S01]  /*77a0*/  LEA.HI.X.SX32 R9, R4, R245.reuse, 0x2, P0 ;  /* 0x000000f504097211 */ /* 0x080fe200000f16ff */
[C---:B------:R-:W-:Y:S01]  /*77b0*/  IMAD.IADD R4, R153.reuse, 0x1, R6 ;  /* 0x0000000199047824 */ /* 0x040fe200078e0206 */
[CC--:B--2---:R-:W-:Y:S03]  /*77c0*/  LEA R10, P0, R6.reuse, R244.reuse, 0x2 ;  /* 0x000000f4060a7211 */ /* 0x0c4fe600078010ff */
        /* <DEDUP_REMOVED lines=21> */
[----:B------:R-:W-:Y:S04]  /*7920*/  LDSM.16.MT88.4 R84, [R176+0x2800] ;  /* 0x00280000b054783b */ /* 0x000fe80000004200 */
        /* <DEDUP_REMOVED lines=12> */
[C---:B------:R-:W-:Y:S03]  /*79f0*/  IMAD.IADD R5, R153.reuse, 0x1, R4 ;  /* 0x0000000199057824 */ /* 0x040fe600078e0204 */
        /* <DEDUP_REMOVED lines=8> */
[----:B---3--:R-:W-:Y:S01]  /*7a80*/  IMAD.IADD R6, R153, 0x1, R5 ;  /* 0x0000000199067824 */ /* 0x008fe200078e0205 */
[-C--:B------:R-:W-:Y:S03]  /*7a90*/  LEA R12, P0, R5, R244.reuse, 0x2 ;  /* 0x000000f4050c7211 */ /* 0x080fe600078010ff */
        /* <DEDUP_REMOVED lines=8> */
[----:B------:R-:W-:Y:S02]  /*7b20*/  LEA.HI.X.SX32 R15, R4, R245, 0x2, P1 ;  /* 0x000000f5040f7211 */ /* 0x000fe400008f16ff */
[----:B------:R-:W-:Y:S01]  /*7b30*/  LDSM.16.MT88.4 R4, [R178+0x1e000] ;  /* 0x01e00000b204783b */ /* 0x000fe20000004200 */
[----:B------:R-:W-:Y:S02]  /*7b40*/  ISETP.GT.AND P2, PT, R234, R211, PT ;  /* 0x000000d3ea00720c */ /* 0x000fe40003f44270 */
[----:B------:R-:W-:Y:S01]  /*7b50*/  @P4 IADD3 R214, P1, R214, -0x100, RZ ;  /* 0xffffff00d6d64810 */ /* 0x000fe20007f3e0ff */
[----:B------:R-:W-:Y:S03]  /*7b60*/  REDG.E.ADD.F32.FTZ.RN.STRONG.GPU desc[UR14][R16.64], R93 ;  /* 0x0000005d100079a6 */ /* 0x000fe6000c10f38e */
[----:B------:R-:W-:Y:S01]  /*7b70*/  @P4 IADD3.X R213, R213, -0x1, RZ, P1, !PT ;  /* 0xffffffffd5d54810 */ /* 0x000fe20000ffe4ff */
        /* <DEDUP_REMOVED lines=40> */
[----:B------:R4:W4:Y:S05]  /*7e00*/  LDSM.16.MT88.4 R72, [R176+0x5800] ;  /* 0x00580000b048783b */ /* 0x00092a0000004200 */
        /* <DEDUP_REMOVED lines=18> */
[----:B------:R-:W-:Y:S01]  /*7f30*/  VIADD R234, R234, 0xffffffff ;  /* 0xffffffffeaea7836 */ /* 0x000fe20000000000 */
[C---:B------:R-:W-:Y:S05]  /*7f40*/  HMMA.16816.F32 R112, R76.reuse, R82, R112 ;  /* 0x000000524c70723c */ /* 0x040fea0000001870 */
[----:B------:R-:W-:Y:S01]  /*7f50*/  @P0 VIADD R4, R176, 0x6000 ;  /* 0x00006000b0040836 */ /* 0x000fe20000000000 */
[-C--:B------:R-:W-:Y:S05]  /*7f60*/  HMMA.16816.F32 R116, R76, R92.reuse, R116 ;  /* 0x0000005c4c74723c */ /* 0x080fea0000001874 */
[----:B----4-:R-:W-:Y:S01]  /*7f70*/  IMAD.MOV.U32 R176, RZ, RZ, R4 ;  /* 0x000000ffffb07224 */ /* 0x010fe200078e0004 */
        /* <DEDUP_REMOVED lines=85> */
[----:B------:R-:W-:Y:S01]  /*84d0*/  STS [R196+0x1000], R104 ;  /* 0x00100068c4007388 */ /* 0x000fe20000000800 */
        /* <DEDUP_REMOVED lines=81> */
[----:B------:R-:W1:Y:S01]  /*89f0*/  @P0 LDC.64 R6, c[0x0][0x450] ;  /* 0x00011400ff060b82 */ /* 0x000e620000000a00 */
[----:B------:R-:W-:Y:S01]  /*8a00*/  FMUL.FTZ R60, R60, UR6 ;  /* 0x000000063c3c7c20 */ /* 0x000fe20008410000 */
[----:B------:R-:W-:Y:S01]  /*8a10*/  STS [R196+0x6400], R22 ;  /* 0x00640016c4007388 */ /* 0x000fe20000000800 */
[----:B------:R-:W-:Y:S01]  /*8a20*/  FMUL.FTZ R61, R61, UR6 ;  /* 0x000000063d3d7c20 */ /* 0x000fe20008410000 */
[----:B------:R-:W-:Y:S01]  /*8a30*/  FMUL.FTZ R62, R62, UR6 ;  /* 0x000000063e3e7c20 */ /* 0x000fe20008410000 */
[----:B------:R-:W-:Y:S01]  /*8a40*/  FMUL.FTZ R63, R63, UR6 ;  /* 0x000000063f3f7c20 */ /* 0x000fe20008410000 */
[----:B------:R-:W-:Y:S01]  /*8a50*/  F2FP.F16.F32.PACK_AB R40, R41, R40 ;  /* 0x000000282928723e */ /* 0x000fe200000000ff */
[----:B------:R-:W-:Y:S01]  /*8a60*/  STS [R193+0x6000], R32 ;  /* 0x00600020c1007388 */ /* 0x000fe20000000800 */
[----:B------:R-:W-:Y:S01]  /*8a70*/  F2FP.F16.F32.PACK_AB R42, R43, R42 ;  /* 0x0000002a2b2a723e */ /* 0x000fe200000000ff */
[----:B------:R-:W2:Y:S01]  /*8a80*/  @P0 LDC.64 R4, c[0x0][0x458] ;  /* 0x00011600ff040b82 */ /* 0x000ea20000000a00 */
        /* <DEDUP_REMOVED lines=15> */
[CC--:B------:R-:W-:Y:S01]  /*8b80*/  @P0 IADD3 R10, R236.reuse, R238.reuse, RZ ;  /* 0x000000eeec0a0210 */ /* 0x0c0fe20007ffe0ff */
[----:B------:R-:W-:Y:S01]  /*8b90*/  STS [R196+0x8000], R36 ;  /* 0x00800024c4007388 */ /* 0x000fe20000000800 */
[----:B------:R-:W-:Y:S02]  /*8ba0*/  @P0 IADD3 R8, R236, R238, RZ ;  /* 0x000000eeec080210 */ /* 0x000fe40007ffe0ff */
[----:B------:R-:W-:Y:S01]  /*8bb0*/  LEA R61, R186, UR5, 0x1 ;  /* 0x00000005ba3d7c11 */ /* 0x000fe2000f8e08ff */
[----:B------:R-:W-:Y:S04]  /*8bc0*/  STS [R196+0x8400], R38 ;  /* 0x00840026c4007388 */ /* 0x000fe80000000800 */
[----:B------:R-:W-:Y:S04]  /*8bd0*/  STS [R193+0x8000], R48 ;  /* 0x00800030c1007388 */ /* 0x000fe80000000800 */
[----:B------:R-:W-:Y:S04]  /*8be0*/  STS [R193+0x8400], R50 ;  /* 0x00840032c1007388 */ /* 0x000fe80000000800 */
[----:B------:R1:W-:Y:S04]  /*8bf0*/  STS [R196+0x9000], R40 ;  /* 0x00900028c4007388 */ /* 0x0003e80000000800 */
[----:B------:R-:W-:Y:S04]  /*8c00*/  STS [R196+0x9400], R42 ;  /* 0x0094002ac4007388 */ /* 0x000fe80000000800 */
[----:B------:R-:W-:Y:S04]  /*8c10*/  STS [R193+0x9000], R44 ;  /* 0x0090002cc1007388 */ /* 0x000fe80000000800 */
[----:B------:R-:W-:Y:S04]  /*8c20*/  STS [R193+0x9400], R46 ;  /* 0x0094002ec1007388 */ /* 0x000fe80000000800 */
[----:B------:R2:W-:Y:S04]  /*8c30*/  STS [R196+0xa000], R52 ;  /* 0x00a00034c4007388 */ /* 0x0005e80000000800 */
[----:B------:R3:W-:Y:S04]  /*8c40*/  STS [R196+0xa400], R54 ;  /* 0x00a40036c4007388 */ /* 0x0007e80000000800 */
[----:B------:R3:W-:Y:S01]  /*8c50*/  STS [R193+0xa000], R64 ;  /* 0x00a00040c1007388 */ /* 0x0007e20000000800 */
[----:B-1----:R-:W-:-:S02]  /*8c60*/  @P0 IMAD R40, R10, R7, RZ ;  /* 0x000000070a280224 */ /* 0x002fc400078e02ff */
[----:B------:R-:W-:Y:S01]  /*8c70*/  @P0 IMAD.WIDE.U32 R10, R10, R6, RZ ;  /* 0x000000060a0a0225 */ /* 0x000fe200078e00ff */
[----:B------:R3:W-:Y:S04]  /*8c80*/  STS [R193+0xa400], R66 ;  /* 0x00a40042c1007388 */ /* 0x0007e80000000800 */
[----:B------:R3:W-:Y:S01]  /*8c90*/  STS [R196+0xb000], R56 ;  /* 0x00b00038c4007388 */ /* 0x0007e20000000800 */
[----:B------:R-:W-:Y:S02]  /*8ca0*/  @P0 MOV R41, R10 ;  /* 0x0000000a00290202 */ /* 0x000fe40000000f00 */
[----:B------:R-:W-:Y:S01]  /*8cb0*/  @P0 IADD3 R40, R11, R40, RZ ;  /* 0x000000280b280210 */ /* 0x000fe20007ffe0ff */
[----:B------:R3:W-:Y:S01]  /*8cc0*/  STS [R196+0xb400], R58 ;  /* 0x00b4003ac4007388 */ /* 0x0007e20000000800 */
[----:B------:R-:W-:-:S03]  /*8cd0*/  SHF.R.S32.HI R10, RZ, 0x1f, R190 ;  /* 0x0000001fff0a7819 */ /* 0x000fc600000114be */
[----:B------:R3:W-:Y:S01]  /*8ce0*/  STS [R193+0xb000], R60 ;  /* 0x00b0003cc1007388 */ /* 0x0007e20000000800 */
[C---:B--2---:R-:W-:Y:S02]  /*8cf0*/  @P0 IMAD R52, R8.reuse, R5, RZ ;  /* 0x0000000508340224 */ /* 0x044fe400078e02ff */
[----:B------:R-:W-:Y:S01]  /*8d00*/  @P0 IMAD.WIDE.U32 R8, R8, R4, RZ ;  /* 0x0000000408080225 */ /* 0x000fe200078e00ff */
[----:B------:R3:W-:Y:S04]  /*8d10*/  STS [R193+0xb400], R62 ;  /* 0x00b4003ec1007388 */ /* 0x0007e80000000800 */
        /* <DEDUP_REMOVED lines=16> */
.L_x_720:
        /* <DEDUP_REMOVED lines=13> */
.L_x_721:
[----:B------:R-:W-:Y:S01]  /*8ef0*/  BAR.SYNC.DEFER_BLOCKING 0x0 ;  /* 0x0000000000007b1d */ /* 0x000fe20000010000 */
[C---:B------:R-:W-:Y:S01]  /*8f00*/  IMAD.SHL.U32 R55, R191.reuse, 0x40, RZ ;  /* 0x00000040bf377824 */ /* 0x040fe200078e00ff */
[--C-:B------:R-:W-:Y:S01]  /*8f10*/  SHF.R.S32.HI R65, RZ, 0x1f, R188.reuse ;  /* 0x0000001fff417819 */ /* 0x100fe200000114bc */
[----:B---3--:R-:W-:Y:S01]  /*8f20*/  IMAD.MOV.U32 R64, RZ, RZ, R188 ;  /* 0x000000ffff407224 */ /* 0x008fe200078e00bc */
[----:B------:R-:W-:Y:S01]  /*8f30*/  SHF.R.S32.HI R56, RZ, 0x1f, R194 ;  /* 0x0000001fff387819 */ /* 0x000fe200000114c2 */
[----:B------:R-:W-:Y:S01]  /*8f40*/  IMAD R235, R191, -0x40, R235 ;  /* 0xffffffc0bfeb7824 */ /* 0x000fe200078e02eb */
[----:B------:R-:W-:Y:S01]  /*8f50*/  SHF.R.S32.HI R54, RZ, 0x1f, R55 ;  /* 0x0000001fff367819 */ /* 0x000fe20000011437 */
[-C--:B------:R-:W-:Y:S01]  /*8f60*/  IMAD.WIDE.U32 R44, R55, R6.reuse, R64 ;  /* 0x00000006372c7225 */ /* 0x080fe200078e0040 */
        /* <DEDUP_REMOVED lines=8> */
[----:B------:R-:W-:Y:S01]  /*8ff0*/  SHF.R.S32.HI R59, RZ, 0x1f, R187 ;  /* 0x0000001fff3b7819 */ /* 0x000fe200000114bb */
[----:B------:R-:W-:Y:S01]  /*9000*/  IMAD R60, R194, UR7, R60 ;  /* 0x00000007c23c7c24 */ /* 0x000fe2000f8e023c */
[----:B------:R-:W-:Y:S01]  /*9010*/  ISETP.GE.AND P3, PT, R41, R235, PT ;  /* 0x000000eb2900720c */ /* 0x000fe20003f66270 */
[----:B------:R-:W-:Y:S01]  /*9020*/  VIADD R58, R188, 0x40 ;  /* 0x00000040bc3a7836 */ /* 0x000fe20000000000 */
[----:B------:R-:W-:-:S02]  /*9030*/  IADD3.X R67, R40, R45, R42, P0, !PT ;  /* 0x0000002d28437210 */ /* 0x000fc400007fe42a */
[----:B------:R-:W-:Y:S01]  /*9040*/  IADD3 R57, R188, 0x80, RZ ;  /* 0x00000080bc397810 */ /* 0x000fe20007ffe0ff */
        /* <DEDUP_REMOVED lines=30> */
.L_x_723:
[----:B------:R-:W-:Y:S05]  /*9230*/  BSYNC B0 ;  /* 0x0000000000007941 */ /* 0x000fea0003800000 */
.L_x_722:
        /* <DEDUP_REMOVED lines=21> */
.L_x_725:
[----:B------:R-:W-:Y:S05]  /*9390*/  BSYNC B0 ;  /* 0x0000000000007941 */ /* 0x000fea0003800000 */
.L_x_724:
        /* <DEDUP_REMOVED lines=28> */
.L_x_727:
[----:B------:R-:W-:Y:S05]  /*9560*/  BSYNC B0 ;  /* 0x0000000000007941 */ /* 0x000fea0003800000 */
.L_x_726:
        /* <DEDUP_REMOVED lines=15> */
[----:B-1----:R3:W-:Y:S04]  /*9660*/  @!P2 STG.E.128 desc[UR14][R4.64], R24 ;  /* 0x000000180400a986 */ /* 0x0027e8000c101d0e */
[----:B------:R3:W-:Y:S04]  /*9670*/  @!P1 STG.E.128 desc[UR14][R4.64+0x80], R16 ;  /* 0x0000801004009986 */ /* 0x0007e8000c101d0e */
[----:B------:R3:W-:Y:S02]  /*9680*/  @!P0 STG.E.128 desc[UR14][R4.64+0x100], R8 ;  /* 0x0001000804008986 */ /* 0x0007e4000c101d0e */
.L_x_698:
[----:B------:R-:W-:Y:S05]  /*9690*/  BSYNC B1 ;  /* 0x0000000000017941 */ /* 0x000fea0003800000 */
.L_x_684:
[----:B---34-:R-:W3:Y:S02]  /*96a0*/  LDC R4, c[0x0][0xc] ;  /* 0x00000300ff047b82 */ /* 0x018ee40000000800 */
[----:B---3--:R-:W-:-:S04]  /*96b0*/  IADD3 R191, R4, R191, RZ ;  /* 0x000000bf04bf7210 */ /* 0x008fc80007ffe0ff */
[----:B------:R-:W-:-:S13]  /*96c0*/  ISETP.GE.AND P0, PT, R191, UR12, PT ;  /* 0x0000000cbf007c0c */ /* 0x000fda000bf06270 */
[----:B------:R-:W-:Y:S05]  /*96d0*/  @P0 BRA `(.L_x_728) ;  /* 0x0000000000040947 */ /* 0x000fea0003800000 */
[----:B------:R-:W-:Y:S05]  /*96e0*/  BRA `(.L_x_729) ;  /* 0xffffff7000687947 */ /* 0x000fea000383ffff */
.L_x_728:
[----:B------:R-:W-:Y:S05]  /*96f0*/  EXIT ;  /* 0x000000000000794d */ /* 0x000fea0003800000 */
.L_x_730:
        /* <DEDUP_REMOVED lines=16> */
.L_x_822:


//--------------------- .text._ZN5flash44flash_bwd_dq_dk_dv_loop_seqk_parallel_kernelI23Flash_bwd_kernel_traitsILi192ELi64ELi64ELi8ELi4ELi2ELi2ELb0ELb0EN7cutlass6half_tE19Flash_kernel_traitsILi192ELi64ELi64ELi8ES3_EELb0ELb1ELb0ELb1ELb0ELb0ELb1EEEvNS_16Flash_bwd_paramsE --------------------------
	.section	.text._ZN5flash44flash_bwd_dq_dk_dv_loop_seqk_parallel_kernelI23Flash_bwd_kernel_traitsILi192ELi64ELi64ELi8ELi4ELi2ELi2ELb0ELb0EN7cutlass6half_tE19Flash_kernel_traitsILi192ELi64ELi64ELi8ES3_EELb0ELb1ELb0ELb1ELb0ELb0ELb1EEEvNS_16Flash_bwd_paramsE,"ax",@progbits
	.align	128
        .global         _ZN5flash44flash_bwd_dq_dk_dv_loop_seqk_parallel_kernelI23Flash_bwd_kernel_traitsILi192ELi64ELi64ELi8ELi4ELi2ELi2ELb0ELb0EN7cutlass6half_tE19Flash_kernel_traitsILi192ELi64ELi64ELi8ES3_EELb0ELb1ELb0ELb1ELb0ELb0ELb1EEEvNS_16Flash_bwd_paramsE
        .type           _ZN5flash44flash_bwd_dq_dk_dv_loop_seqk_parallel_kernelI23Flash_bwd_kernel_traitsILi192ELi64ELi64ELi8ELi4ELi2ELi2ELb0ELb0EN7cutlass6half_tE19Flash_kernel_traitsILi192ELi64ELi64ELi8ES3_EELb0ELb1ELb0ELb1ELb0ELb0ELb1EEEvNS_16Flash_bwd_paramsE,@function
        .size           _ZN5flash44flash_bwd_dq_dk_dv_loop_seqk_parallel_kernelI23Flash_bwd_kernel_traitsILi192ELi64ELi64ELi8ELi4ELi2ELi2ELb0ELb0EN7cutlass6half_tE19Flash_kernel_traitsILi192ELi64ELi64ELi8ES3_EELb0ELb1ELb0ELb1ELb0ELb0ELb1EEEvNS_16Flash_bwd_paramsE,(.L_x_823 - _ZN5flash44flash_bwd_dq_dk_dv_loop_seqk_parallel_kernelI23Flash_bwd_kernel_traitsILi192ELi64ELi64ELi8ELi4ELi2ELi2ELb0ELb0EN7cutlass6half_tE19Flash_kernel_traitsILi192ELi64ELi64ELi8ES3_EELb0ELb1ELb0ELb1ELb0ELb0ELb1EEEvNS_16Flash_bwd_paramsE)
        .other          _ZN5flash44flash_bwd_dq_dk_dv_loop_seqk_parallel_kernelI23Flash_bwd_kernel_traitsILi192ELi64ELi64ELi8ELi4ELi2ELi2ELb0ELb0EN7cutlass6half_tE19Flash_kernel_traitsILi192ELi64ELi64ELi8ES3_EELb0ELb1ELb0ELb1ELb0ELb0ELb1EEEvNS_16Flash_bwd_paramsE,@"STO_CUDA_ENTRY STV_DEFAULT"
_ZN5flash44flash_bwd_dq_dk_dv_loop_seqk_parallel_kernelI23Flash_bwd_kernel_traitsILi192ELi64ELi64ELi8ELi4ELi2ELi2ELb0ELb0EN7cutlass6half_tE19Flash_kernel_traitsILi192ELi64ELi64ELi8ES3_EELb0ELb1ELb0ELb1ELb0ELb0ELb1EEEvNS_16Flash_bwd_paramsE:
.text._ZN5flash44flash_bwd_dq_dk_dv_loop_seqk_parallel_kernelI23Flash_bwd_kernel_traitsILi192ELi64ELi64ELi8ELi4ELi2ELi2ELb0ELb0EN7cutlass6half_tE19Flash_kernel_traitsILi192ELi64ELi64ELi8ES3_EELb0ELb1ELb0ELb1ELb0ELb0ELb1EEEvNS_16Flash_bwd_paramsE:
        /* <DEDUP_REMOVED lines=25> */
[----:B------:R-:W-:Y:S02]  /*0190*/  LEA.HI R13, R14, R10, RZ, 0x3 ;  /* 0x0000000a0e0d7211 */ /* 0x000fe400078f18ff */
[----:B------:R-:W-:Y:S02]  /*01a0*/  SHF.R.S32.HI R2, RZ, 0x4, R6 ;  /* 0x00000004ff027819 */ /* 0x000fe40000011406 */
[----:B------:R-:W-:Y:S02]  /*01b0*/  SHF.R.S32.HI R234, RZ, 0x3, R13 ;  /* 0x00000003ffea7819 */ /* 0x000fe4000001140d */
[----:B------:R-:W-:Y:S02]  /*01c0*/  LEA.HI R0, R6, R2, RZ, 0x1 ;  /* 0x0000000206007211 */ /* 0x000fe400078f08ff */
[----:B------:R-:W-:-:S02]  /*01d0*/  LEA.HI R16, R14, R10, RZ, 0x2 ;  /* 0x0000000a0e107211 */ /* 0x000fc400078f10ff */
[----:B------:R-:W-:Y:S02]  /*01e0*/  LOP3.LUT R0, R0, 0xfffffffe, RZ, 0xc0, !PT ;  /* 0xfffffffe00007812 */ /* 0x000fe400078ec0ff */
[--C-:B------:R-:W-:Y:S02]  /*01f0*/  SHF.R.S32.HI R7, RZ, 0x2, R16.reuse ;  /* 0x00000002ff077819 */ /* 0x100fe40000011410 */
[----:B------:R-:W-:Y:S01]  /*0200*/  SHF.R.S32.HI R3, RZ, 0x1f, R16 ;  /* 0x0000001fff037819 */ /* 0x000fe20000011410 */
[----:B------:R-:W-:Y:S01]  /*0210*/  IMAD.IADD R11, R2, 0x1, -R0 ;  /* 0x00000001020b7824 */ /* 0x000fe200078e0a00 */
[----:B------:R-:W-:Y:S01]  /*0220*/  LOP3.LUT R0, R13, 0xfffffff8, RZ, 0xc0, !PT ;  /* 0xfffffff80d007812 */ /* 0x000fe200078ec0ff */
[----:B------:R-:W-:Y:S01]  /*0230*/  IMAD.SHL.U32 R2, R234, 0x40, RZ ;  /* 0x00000040ea027824 */ /* 0x000fe200078e00ff */
[----:B------:R-:W-:Y:S01]  /*0240*/  LEA.HI R15, R14, R10, RZ, 0x5 ;  /* 0x0000000a0e0f7211 */ /* 0x000fe200078f28ff */
[----:B------:R-:W-:Y:S01]  /*0250*/  IMAD.SHL.U32 R185, R11, 0x200, RZ ;  /* 0x000002000bb97824 */ /* 0x000fe200078e00ff */
[----:B------:R-:W-:Y:S01]  /*0260*/  LEA.HI R3, R3, R7, RZ, 0x3 ;  /* 0x0000000703037211 */ /* 0x000fe200078f18ff */
[----:B------:R-:W-:Y:S01]  /*0270*/  IMAD.IADD R0, R10, 0x1, -R0 ;  /* 0x000000010a007824 */ /* 0x000fe200078e0a00 */
[----:B------:R-:W-:-:S02]  /*0280*/  LOP3.LUT R2, R2, 0x1c0, RZ, 0xc0, !PT ;  /* 0x000001c002027812 */ /* 0x000fc400078ec0ff */
[----:B------:R-:W-:Y:S01]  /*0290*/  SHF.R.S32.HI R18, RZ, 0x5, R15 ;  /* 0x00000005ff127819 */ /* 0x000fe2000001140f */
[----:B------:R-:W-:Y:S01]  /*02a0*/  IMAD.SHL.U32 R210, R0, 0x8, RZ ;  /* 0x0000000800d27824 */ /* 0x000fe200078e00ff */
[----:B------:R-:W-:Y:S02]  /*02b0*/  LOP3.LUT R4, R3, 0xfffffff8, RZ, 0xc0, !PT ;  /* 0xfffffff803047812 */ /* 0x000fe400078ec0ff */
[----:B------:R-:W-:Y:S02]  /*02c0*/  SHF.R.U32.HI R5, RZ, 0x3, R2 ;  /* 0x00000003ff057819 */ /* 0x000fe40000011602 */
[----:B------:R-:W-:Y:S01]  /*02d0*/  LOP3.LUT R3, R2, 0x38, R210, 0xf8, !PT ;  /* 0x0000003802037812 */ /* 0x000fe200078ef8d2 */
[----:B------:R-:W-:Y:S01]  /*02e0*/  IMAD.IADD R7, R7, 0x1, -R4 ;  /* 0x0000000107077824 */ /* 0x000fe200078e0a04 */
[----:B------:R-:W-:Y:S02]  /*02f0*/  LOP3.LUT R2, R6, 0xfffffff0, RZ, 0xc0, !PT ;  /* 0xfffffff006027812 */ /* 0x000fe400078ec0ff */
[----:B------:R-:W-:-:S02]  /*0300*/  LEA.HI R6, R15, R18, RZ, 0x1 ;  /* 0x000000120f067211 */ /* 0x000fc400078f08ff */
[----:B------:R-:W-:Y:S01]  /*0310*/  LOP3.LUT R9, R3, R5, RZ, 0x3c, !PT ;  /* 0x0000000503097212 */ /* 0x000fe200078e3cff */
[----:B------:R-:W-:Y:S01]  /*0320*/  IMAD.IADD R2, R10, 0x1, -R2 ;  /* 0x000000010a027824 */ /* 0x000fe200078e0a02 */
[----:B------:R-:W-:Y:S02]  /*0330*/  LOP3.LUT R3, R6, 0xfffffffe, RZ, 0xc0, !PT ;  /* 0xfffffffe06037812 */ /* 0x000fe400078ec0ff */
[C---:B------:R-:W-:Y:S02]  /*0340*/  LOP3.LUT P4, RZ, R0.reuse, 0x4, RZ, 0xc0, !PT ;  /* 0x0000000400ff7812 */ /* 0x040fe4000788c0ff */
[C---:B------:R-:W-:Y:S01]  /*0350*/  LOP3.LUT P3, RZ, R0.reuse, 0x2, RZ, 0xc0, !PT ;  /* 0x0000000200ff7812 */ /* 0x040fe2000786c0ff */
[----:B------:R-:W-:Y:S01]  /*0360*/  IMAD.SHL.U32 R0, R0, 0x40, RZ ;  /* 0x0000004000007824 */ /* 0x000fe200078e00ff */
[----:B------:R-:W-:Y:S01]  /*0370*/  SHF.R.S32.HI R5, RZ, 0x1f, R2 ;  /* 0x0000001fff057819 */ /* 0x000fe20000011402 */
[----:B------:R-:W-:Y:S01]  /*0380*/  IMAD.IADD R190, R18, 0x1, -R3 ;  /* 0x0000000112be7824 */ /* 0x000fe200078e0a03 */
[----:B------:R-:W-:-:S02]  /*0390*/  LEA.HI R4, R14, R10, RZ, 0x7 ;  /* 0x0000000a0e047211 */ /* 0x000fc400078f38ff */
[----:B------:R-:W-:Y:S01]  /*03a0*/  LOP3.LUT R0, R0, 0x1c0, RZ, 0xc0, !PT ;  /* 0x000001c000007812 */ /* 0x000fe200078ec0ff */
[----:B------:R-:W-:Y:S01]  /*03b0*/  IMAD.SHL.U32 R3, R190, 0x10, RZ ;  /* 0x00000010be037824 */ /* 0x000fe200078e00ff */
[----:B------:R-:W-:Y:S02]  /*03c0*/  LEA.HI R12, R5, R2, RZ, 0x3 ;  /* 0x00000002050c7211 */ /* 0x000fe400078f18ff */
[C---:B------:R-:W-:Y:S02]  /*03d0*/  LOP3.LUT R182, R0.reuse, 0x8, R13, 0xf8, !PT ;  /* 0x0000000800b67812 */ /* 0x040fe400078ef80d */
[----:B------:R-:W-:Y:S02]  /*03e0*/  LOP3.LUT R5, R0, 0x10, R3, 0xf8, !PT ;  /* 0x0000001000057812 */ /* 0x000fe400078ef803 */
[----:B------:R-:W-:Y:S02]  /*03f0*/  SHF.R.S32.HI R8, RZ, 0x7, R4 ;  /* 0x00000007ff087819 */ /* 0x000fe40000011404 */
[----:B------:R-:W-:-:S02]  /*0400*/  SHF.R.U32.HI R0, RZ, 0x3, R0 ;  /* 0x00000003ff007819 */ /* 0x000fc40000011600 */
[----:B------:R-:W-:Y:S01]  /*0410*/  LOP3.LUT R5, R5, 0x8, R13, 0xf8, !PT ;  /* 0x0000000805057812 */ /* 0x000fe200078ef80d */
[----:B------:R-:W-:Y:S01]  /*0420*/  IMAD R4, R8, 0x800, R185 ;  /* 0x0000080008047824 */ /* 0x000fe200078e02b9 */
[----:B------:R-:W-:Y:S02]  /*0430*/  LOP3.LUT R6, R12, 0xfffffff8, RZ, 0xc0, !PT ;  /* 0xfffffff80c067812 */ /* 0x000fe400078ec0ff */
[----:B------:R-:W-:Y:S02]  /*0440*/  LOP3.LUT R182, R182, R0, RZ, 0x3c, !PT ;  /* 0x00000000b6b67212 */ /* 0x000fe400078e3cff */
[----:B------:R-:W-:Y:S01]  /*0450*/  LOP3.LUT R185, R185, R5, R0, 0xf6, !PT ;  /* 0x00000005b9b97212 */ /* 0x000fe200078ef600 */
[----:B------:R-:W-:Y:S01]  /*0460*/  IMAD.IADD R13, R2, 0x1, -R6 ;  /* 0x00000001020d7824 */ /* 0x000fe200078e0a06 */
[----:B------:R-:W-:Y:S01]  /*0470*/  LEA.HI R0, R14, R10, RZ, 0x6 ;  /* 0x0000000a0e007211 */ /* 0x000fe200078f30ff */
[----:B------:R-:W-:Y:S01]  /*0480*/  IMAD.IADD R182, R4, 0x1, R182 ;  /* 0x0000000104b67824 */ /* 0x000fe200078e02b6 */
[----:B------:R-:W-:-:S02]  /*0490*/  LOP3.LUT R3, R7, 0x1, RZ, 0xc0, !PT ;  /* 0x0000000107037812 */ /* 0x000fc400078ec0ff */
[----:B------:R-:W-:Y:S01]  /*04a0*/  LOP3.LUT R4, R15, 0xffffffe0, RZ, 0xc0, !PT ;  /* 0xffffffe00f047812 */ /* 0x000fe200078ec0ff */
[----:B------:R-:W-:Y:S01]  /*04b0*/  IMAD.SHL.U32 R182, R182, 0x2, RZ ;  /* 0x00000002b6b67824 */ /* 0x000fe200078e00ff */
[----:B------:R-:W-:Y:S02]  /*04c0*/  LOP3.LUT R2, R16, 0x7ffffffc, RZ, 0xc0, !PT ;  /* 0x7ffffffc10027812 */ /* 0x000fe400078ec0ff */
[----:B------:R-:W-:Y:S01]  /*04d0*/  SHF.R.S32.HI R0, RZ, 0x6, R0 ;  /* 0x00000006ff007819 */ /* 0x000fe20000011400 */
[C---:B------:R-:W-:Y:S01]  /*04e0*/  IMAD.IADD R17, R10.reuse, 0x1, -R4 ;  /* 0x000000010a117824 */ /* 0x040fe200078e0a04 */
[----:B------:R-:W-:Y:S01]  /*04f0*/  ISETP.NE.U32.AND P0, PT, R3, 0x1, PT ;  /* 0x000000010300780c */ /* 0x000fe20003f05070 */
[C---:B------:R-:W-:Y:S01]  /*0500*/  IMAD.IADD R5, R10.reuse, 0x1, -R2 ;  /* 0x000000010a057824 */ /* 0x040fe200078e0a02 */
[----:B------:R-:W-:Y:S01]  /*0510*/  SHF.R.S32.HI R3, RZ, 0x1f, R15 ;  /* 0x0000001fff037819 */ /* 0x000fe2000001140f */
[----:B------:R-:W-:Y:S01]  /*0520*/  IMAD.SHL.U32 R10, R10, 0x2, RZ ;  /* 0x000000020a0a7824 */ /* 0x000fe200078e00ff */
[----:B------:R-:W-:Y:S01]  /*0530*/  R2P PR, R7, 0x6 ;  /* 0x0000000607007804 */ /* 0x000fe20000000000 */
[C---:B------:R-:W-:Y:S01]  /*0540*/  IMAD R250, R0.reuse, 0x200, R9 ;  /* 0x0000020000fa7824 */ /* 0x040fe200078e0209 */
[----:B------:R-:W-:Y:S01]  /*0550*/  LEA.HI R3, R3, R18, RZ, 0x2 ;  /* 0x0000001203037211 */ /* 0x000fe200078f10ff */
[----:B------:R-:W-:Y:S01]  /*0560*/  IMAD.SHL.U32 R2, R0, 0x8, RZ ;  /* 0x0000000800027824 */ /* 0x000fe200078e00ff */
[----:B------:R-:W-:Y:S01]  /*0570*/  STL [R1], R17 ;  /* 0x0000001101007387 */ /* 0x000fe20000100800 */
[----:B------:R-:W-:Y:S01]  /*0580*/  IMAD.SHL.U32 R4, R8, 0x20, RZ ;  /* 0x0000002008047824 */ /* 0x000fe200078e00ff */
[----:B------:R-:W-:Y:S01]  /*0590*/  SEL R181, R181, 0xffffffe0, !P3 ;  /* 0xffffffe0b5b57807 */ /* 0x000fe20005800000 */
[----:B------:R-:W-:Y:S01]  /*05a0*/  IMAD.SHL.U32 R0, R7, 0x40, RZ ;  /* 0x0000004007007824 */ /* 0x000fe200078e00ff */
[----:B------:R-:W-:Y:S01]  /*05b0*/  LOP3.LUT R7, R3, 0xfffffffc, RZ, 0xc0, !PT ;  /* 0xfffffffc03077812 */ /* 0x000fe200078ec0ff */
[----:B------:R-:W-:Y:S01]  /*05c0*/  IMAD.SHL.U32 R8, R5, 0x2, RZ ;  /* 0x0000000205087824 */ /* 0x000fe200078e00ff */
[----:B------:R-:W-:Y:S01]  /*05d0*/  LOP3.LUT R6, R4, 0x6, R10, 0xf8, !PT ;  /* 0x0000000604067812 */ /* 0x000fe200078ef80a */
[----:B------:R-:W-:Y:S01]  /*05e0*/  IMAD.SHL.U32 R5, R11, 0x20, RZ ;  /* 0x000000200b057824 */ /* 0x000fe200078e00ff */
[----:B------:R-:W-:Y:S01]  /*05f0*/  LOP3.LUT R0, R0, 0x1c0, RZ, 0xc0, !PT ;  /* 0x000001c000007812 */ /* 0x000fe200078ec0ff */
[----:B------:R-:W-:Y:S01]  /*0600*/  IMAD.IADD R7, R18, 0x1, -R7 ;  /* 0x0000000112077824 */ /* 0x000fe200078e0a07 */
[----:B------:R-:W-:Y:S01]  /*0610*/  LOP3.LUT R2, R2, 0x18, RZ, 0xc0, !PT ;  /* 0x0000001802027812 */ /* 0x000fe200078ec0ff */
[----:B------:R1:W-:Y:S01]  /*0620*/  STL [R1+0x4], R6 ;  /* 0x0000040601007387 */ /* 0x0003e20000100800 */
[----:B------:R-:W-:Y:S01]  /*0630*/  SHF.R.U32.HI R3, RZ, 0x3, R0 ;  /* 0x00000003ff037819 */ /* 0x000fe20000011600 */
[----:B------:R-:W-:Y:S01]  /*0640*/  VIADD R184, R182, UR6 ;  /* 0x00000006b6b87c36 */ /* 0x000fe20008000000 */
[----:B------:R-:W-:Y:S01]  /*0650*/  LOP3.LUT R9, R2, 0x20, R5, 0xf8, !PT ;  /* 0x0000002002097812 */ /* 0x000fe200078ef805 */
[----:B------:R-:W-:Y:S01]  /*0660*/  IMAD.SHL.U32 R5, R12, 0x40, RZ ;  /* 0x000000400c057824 */ /* 0x000fe200078e00ff */
[----:B------:R-:W-:Y:S01]  /*0670*/  LOP3.LUT R10, R3, R0, R2, 0x1e, !PT ;  /* 0x00000000030a7212 */ /* 0x000fe200078e1e02 */
[----:B------:R-:W-:Y:S01]  /*0680*/  IMAD R2, R7, 0x400, R8 ;  /* 0x0000040007027824 */ /* 0x000fe200078e0208 */
[----:B------:R-:W-:Y:S01]  /*0690*/  SEL R183, R183, 0xffffffc0, !P4 ;  /* 0xffffffc0b7b77807 */ /* 0x000fe20006000000 */
[----:B------:R-:W-:Y:S01]  /*06a0*/  IMAD.IADD R181, R184, 0x1, R181 ;  /* 0x00000001b8b57824 */ /* 0x000fe200078e02b5 */
[----:B------:R-:W-:-:S02]  /*06b0*/  SEL R217, R217, 0x10, !P0 ;  /* 0x00000010d9d97807 */ /* 0x000fc40004000000 */
[----:B------:R-:W-:Y:S01]  /*06c0*/  LEA R185, R185, UR5, 0x1 ;  /* 0x00000005b9b97c11 */ /* 0x000fe2000f8e08ff */
[----:B------:R-:W-:-:S04]  /*06d0*/  IMAD.IADD R184, R184, 0x1, R183 ;  /* 0x00000001b8b87824 */ /* 0x000fc800078e02b7 */
[----:B------:R-:W-:Y:S02]  /*06e0*/  IMAD.IADD R186, R183, 0x1, R185 ;  /* 0x00000001b7ba7824 */ /* 0x000fe400078e02b9 */
[----:B------:R-:W-:Y:S01]  /*06f0*/  IMAD.IADD R183, R181, 0x1, R183 ;  /* 0x00000001b5b77824 */ /* 0x000fe200078e02b7 */
[----:B-1----:R-:W-:Y:S01]  /*0700*/  LOP3.LUT R6, R0, 0x20, R4, 0xf8, !PT ;  /* 0x0000002000067812 */ /* 0x002fe200078ef804 */
[----:B------:R-:W-:-:S03]  /*0710*/  IMAD.SHL.U32 R4, R13, 0x40, RZ ;  /* 0x000000400d047824 */ /* 0x000fc600078e00ff */
[----:B------:R-:W-:Y:S02]  /*0720*/  LOP3.LUT R0, R6, R3, RZ, 0x3c, !PT ;  /* 0x0000000306007212 */ /* 0x000fe400078e3cff */
[----:B------:R-:W-:Y:S02]  /*0730*/  LOP3.LUT R3, R4, 0x1c0, RZ, 0xc0, !PT ;  /* 0x000001c004037812 */ /* 0x000fe400078ec0ff */
[----:B------:R-:W-:Y:S01]  /*0740*/  SHF.R.S32.HI R4, RZ, 0x1f, R17 ;  /* 0x0000001fff047819 */ /* 0x000fe20000011411 */
[----:B------:R-:W-:Y:S01]  /*0750*/  IMAD.IADD R215, R2, 0x1, R0 ;  /* 0x0000000102d77824 */ /* 0x000fe200078e0200 */
[----:B------:R-:W-:Y:S01]  /*0760*/  SHF.R.U32.HI R2, RZ, 0x3, R3 ;  /* 0x00000003ff027819 */ /* 0x000fe20000011603 */
[----:B------:R-:W-:Y:S01]  /*0770*/  IMAD.SHL.U32 R0, R11, 0x8, RZ ;  /* 0x000000080b007824 */ /* 0x000fe200078e00ff */
[----:B------:R-:W-:Y:S02]  /*0780*/  LEA.HI R4, R4, R17, RZ, 0x2 ;  /* 0x0000001104047211 */ /* 0x000fe400078f10ff */
[----:B------:R-:W-:-:S02]  /*0790*/  LEA R215, R215, UR5, 0x1 ;  /* 0x00000005d7d77c11 */ /* 0x000fc4000f8e08ff */
[----:B------:R-:W-:Y:S02]  /*07a0*/  LOP3.LUT R6, R3, 0x8, R0, 0xf8, !PT ;  /* 0x0000000803067812 */ /* 0x000fe400078ef800 */
[----:B------:R-:W-:Y:S01]  /*07b0*/  LOP3.LUT R0, R5, 0xfffffe00, RZ, 0xc0, !PT ;  /* 0xfffffe0005007812 */ /* 0x000fe200078ec0ff */
[----:B------:R-:W-:Y:S01]  /*07c0*/  IMAD R5, R190, 0x400, R8 ;  /* 0x00000400be057824 */ /* 0x000fe200078e0208 */
[----:B------:R-:W-:Y:S01]  /*07d0*/  LOP3.LUT R3, R2, R9, R3, 0x1e, !PT ;  /* 0x0000000902037212 */ /* 0x000fe200078e1e03 */
[----:B------:R-:W-:Y:S01]  /*07e0*/  VIADD R216, R215, 0x20 ;  /* 0x00000020d7d87836 */ /* 0x000fe20000000000 */
[----:B------:R-:W-:Y:S01]  /*07f0*/  SHF.R.S32.HI R4, RZ, 0x2, R4 ;  /* 0x00000002ff047819 */ /* 0x000fe20000011404 */
[----:B------:R-:W-:Y:S01]  /*0800*/  IMAD.IADD R5, R5, 0x1, R10 ;  /* 0x0000000105057824 */ /* 0x000fe200078e020a */
[----:B------:R-:W-:Y:S01]  /*0810*/  LOP3.LUT R2, R6, R2, RZ, 0x3c, !PT ;  /* 0x0000000206027212 */ /* 0x000fe200078e3cff */
[----:B------:R-:W-:Y:S01]  /*0820*/  IMAD R190, R190, 0x400, R0 ;  /* 0x00000400bebe7824 */ /* 0x000fe200078e0200 */
[----:B------:R-:W-:Y:S01]  /*0830*/  LOP3.LUT R195, R3, R0, RZ, 0xfc, !PT ;  /* 0x0000000003c37212 */ /* 0x000fe200078efcff */
[----:B------:R-:W-:Y:S01]  /*0840*/  IMAD R249, R7, 0x10, R4 ;  /* 0x0000001007f97824 */ /* 0x000fe200078e0204 */
[----:B------:R-:W-:Y:S01]  /*0850*/  LEA R239, R5, UR6, 0x1 ;  /* 0x0000000605ef7c11 */ /* 0x000fe2000f8e08ff */
[----:B------:R-:W-:-:S02]  /*0860*/  IMAD.IADD R190, R2, 0x1, R190 ;  /* 0x0000000102be7824 */ /* 0x000fc400078e02be */
[----:B------:R-:W-:Y:S01]  /*0870*/  IMAD R4, R7, 0x400, R0 ;  /* 0x0000040007047824 */ /* 0x000fe200078e0200 */
[----:B------:R-:W-:Y:S01]  /*0880*/  SHF.R.S32.HI R251, RZ, 0x1f, R249 ;  /* 0x0000001ffffb7819 */ /* 0x000fe200000114f9 */
[----:B------:R-:W-:Y:S01]  /*0890*/  @P1 VIADD R216, R215, 0xffffffe0 ;  /* 0xffffffe0d7d81836 */ /* 0x000fe20000000000 */
[----:B------:R-:W-:Y:S01]  /*08a0*/  LEA R190, R190, UR4, 0x1 ;  /* 0x00000004bebe7c11 */ /* 0x000fe2000f8e08ff */
[----:B------:R-:W-:Y:S02]  /*08b0*/  VIADD R240, R239, 0x40 ;  /* 0x00000040eff07836 */ /* 0x000fe40000000000 */
[----:B------:R-:W-:Y:S02]  /*08c0*/  IMAD.IADD R218, R215, 0x1, R217 ;  /* 0x00000001d7da7824 */ /* 0x000fe400078e02d9 */
[----:B------:R-:W-:Y:S02]  /*08d0*/  IMAD.IADD R194, R4, 0x1, R2 ;  /* 0x0000000104c27824 */ /* 0x000fe400078e0202 */
[----:B------:R-:W-:-:S02]  /*08e0*/  @P2 VIADD R240, R239, 0xffffffc0 ;  /* 0xffffffc0eff02836 */ /* 0x000fc40000000000 */
[----:B---34-:R-:W-:-:S07]  /*08f0*/  IMAD.IADD R217, R217, 0x1, R216 ;  /* 0x00000001d9d97824 */ /* 0x018fce00078e02d8 */
.L_x_777:
        /* <DEDUP_REMOVED lines=47> */
.L_x_731:
        /* <DEDUP_REMOVED lines=14> */
[----:B--2---:R-:W2:Y:S01]  /*0cd0*/  I2F.RP R2, R10 ;  /* 0x0000000a00027306 */ /* 0x004ea20000209400 */
[----:B-----5:R-:W-:-:S06]  /*0ce0*/  IMAD R9, R43, R6, RZ ;  /* 0x000000062b097224 */ /* 0x020fcc00078e02ff */
[----:B------:R-:W5:Y:S01]  /*0cf0*/  LDC.U8 R17, c[0x0][0x3d8] ;  /* 0x0000f600ff117b82 */ /* 0x000f620000000000 */
[C---:B------:R-:W-:Y:S02]  /*0d00*/  IMAD R9, R252.reuse, R7, R9 ;  /* 0x00000007fc097224 */ /* 0x040fe400078e0209 */
[----:B------:R-:W-:-:S05]  /*0d10*/  IMAD.WIDE.U32 R6, R252, R6, RZ ;  /* 0x00000006fc067225 */ /* 0x000fca00078e00ff */
[----:B------:R-:W4:Y:S01]  /*0d20*/  LDC R42, c[0x0][0x2dc] ;  /* 0x0000b700ff2a7b82 */ /* 0x000f220000000800 */
[----:B------:R-:W-:Y:S01]  /*0d30*/  IMAD.IADD R34, R7, 0x1, R9 ;  /* 0x0000000107227824 */ /* 0x000fe200078e0209 */
[----:B--2---:R-:W2:Y:S01]  /*0d40*/  MUFU.RCP R2, R2 ;  /* 0x0000000200027308 */ /* 0x004ea20000001000 */
[----:B------:R-:W-:Y:S01]  /*0d50*/  LOP3.LUT R7, R236, R16, RZ, 0x3c, !PT ;  /* 0x00000010ec077212 */ /* 0x000fe200078e3cff */
[----:B-1----:R-:W-:-:S03]  /*0d60*/  IMAD R8, R0, R29, RZ ;  /* 0x0000001d00087224 */ /* 0x002fc600078e02ff */
[----:B------:R-:W-:Y:S01]  /*0d70*/  ISETP.GE.AND P0, PT, R7, RZ, PT ;  /* 0x000000ff0700720c */ /* 0x000fe20003f06270 */
[----:B------:R-:W4:Y:S01]  /*0d80*/  LDC R41, c[0x0][0x270] ;  /* 0x00009c00ff297b82 */ /* 0x000f220000000800 */
[----:B---3--:R-:W-:-:S07]  /*0d90*/  IMAD.WIDE.U32 R14, R252, R44, RZ ;  /* 0x0000002cfc0e7225 */ /* 0x008fce00078e00ff */
[----:B------:R-:W1:Y:S01]  /*0da0*/  @P1 LDC.64 R26, c[0x0][0x250] ;  /* 0x00009400ff1a1b82 */ /* 0x000e620000000a00 */
[----:B--2---:R-:W-:-:S04]  /*0db0*/  IADD3 R2, R2, 0xffffffe, RZ ;  /* 0x0ffffffe02027810 */ /* 0x004fc80007ffe0ff */
[----:B------:R-:W2:Y:S03]  /*0dc0*/  F2I.FTZ.U32.TRUNC.NTZ R3, R2 ;  /* 0x0000000200037305 */ /* 0x000ea6000021f000 */
[----:B------:R-:W3:Y:S08]  /*0dd0*/  @P2 LDC.64 R12, c[0x0][0x420] ;  /* 0x00010800ff0c2b82 */ /* 0x000ef00000000a00 */
[----:B------:R-:W3:Y:S01]  /*0de0*/  LDC R33, c[0x0][0x2c4] ;  /* 0x0000b100ff217b82 */ /* 0x000ee20000000800 */
[----:B----4-:R-:W-:-:S04]  /*0df0*/  IMAD.WIDE R30, R42, R41, RZ ;  /* 0x000000292a1e7225 */ /* 0x010fc800078e02ff */
[----:B------:R-:W-:Y:S02]  /*0e00*/  IMAD R7, R31, R14, RZ ;  /* 0x0000000e1f077224 */ /* 0x000fe400078e02ff */
[----:B--2---:R-:W-:Y:S01]  /*0e10*/  IMAD.MOV R2, RZ, RZ, -R3 ;  /* 0x000000ffff027224 */ /* 0x004fe200078e0a03 */
[----:B------:R-:W2:Y:S03]  /*0e20*/  LDC.U8 R37, c[0x0][0x480] ;  /* 0x00012000ff257b82 */ /* 0x000ea60000000000 */
[----:B------:R-:W-:Y:S01]  /*0e30*/  IMAD R4, R2, R10, RZ ;  /* 0x0000000a02047224 */ /* 0x000fe200078e02ff */
[----:B------:R-:W-:-:S05]  /*0e40*/  MOV R2, RZ ;  /* 0x000000ff00027202 */ /* 0x000fca0000000f00 */
[----:B------:R-:W-:Y:S01]  /*0e50*/  IMAD.HI.U32 R2, R3, R4, R2 ;  /* 0x0000000403027227 */ /* 0x000fe200078e0002 */
[----:B------:R-:W-:-:S05]  /*0e60*/  IADD3 R4, R32, 0x3f, RZ ;  /* 0x0000003f20047810 */ /* 0x000fca0007ffe0ff */
[----:B------:R-:W-:-:S04]  /*0e70*/  IMAD.HI.U32 R2, R2, R5, RZ ;  /* 0x0000000502027227 */ /* 0x000fc800078e00ff */
[----:B------:R-:W-:-:S04]  /*0e80*/  IMAD.MOV R3, RZ, RZ, -R2 ;  /* 0x000000ffff037224 */ /* 0x000fc800078e0a02 */
[----:B------:R-:W-:Y:S01]  /*0e90*/  IMAD R3, R10, R3, R5 ;  /* 0x000000030a037224 */ /* 0x000fe200078e0205 */
[----:B------:R-:W-:-:S04]  /*0ea0*/  SHF.R.S32.HI R5, RZ, 0x1f, R4 ;  /* 0x0000001fff057819 */ /* 0x000fc80000011404 */
[----:B------:R-:W-:Y:S02]  /*0eb0*/  ISETP.GT.U32.AND P5, PT, R10, R3, PT ;  /* 0x000000030a00720c */ /* 0x000fe40003fa4070 */
[----:B------:R-:W-:Y:S01]  /*0ec0*/  LEA.HI R20, R5, R4, RZ, 0x6 ;  /* 0x0000000405147211 */ /* 0x000fe200078f30ff */
[----:B------:R-:W-:-:S04]  /*0ed0*/  IMAD.WIDE.U32 R4, R0, R28, RZ ;  /* 0x0000001c00047225 */ /* 0x000fc800078e00ff */
[----:B------:R-:W-:Y:S01]  /*0ee0*/  @P2 IMAD.IADD R34, R5, 0x1, R8 ;  /* 0x0000000105222824 */ /* 0x000fe200078e0208 */
[----:B------:R-:W-:Y:S02]  /*0ef0*/  SEL R40, R6, R4, !P2 ;  /* 0x0000000406287207 */ /* 0x000fe40005000000 */
[----:B------:R-:W-:-:S03]  /*0f00*/  SHF.R.S32.HI R6, RZ, 0x1f, R44 ;  /* 0x0000001fff067819 */ /* 0x000fc6000001142c */
[----:B------:R-:W-:Y:S02]  /*0f10*/  @!P5 IADD3 R3, R3, -R10, RZ ;  /* 0x8000000a0303d210 */ /* 0x000fe40007ffe0ff */
[----:B------:R-:W-:Y:S01]  /*0f20*/  @!P5 IADD3 R2, R2, 0x1, RZ ;  /* 0x000000010202d810 */ /* 0x000fe20007ffe0ff */
[----:B------:R-:W-:Y:S01]  /*0f30*/  IMAD R6, R6, R252, RZ ;  /* 0x000000fc06067224 */ /* 0x000fe200078e02ff */
[----:B------:R-:W-:Y:S02]  /*0f40*/  ISETP.GE.U32.AND P3, PT, R3, R10, PT ;  /* 0x0000000a0300720c */ /* 0x000fe40003f66070 */
[----:B------:R-:W4:Y:S01]  /*0f50*/  @!P2 LDC.64 R10, c[0x0][0x418] ;  /* 0x00010600ff0aab82 */ /* 0x000f220000000a00 */
[----:B------:R-:W-:Y:S01]  /*0f60*/  @P1 IADD3 R3, R235, R248, RZ ;  /* 0x000000f8eb031210 */ /* 0x000fe20007ffe0ff */
[----:B------:R-:W-:Y:S01]  /*0f70*/  IMAD R6, R43, R44, R6 ;  /* 0x0000002c2b067224 */ /* 0x000fe200078e0206 */
[----:B------:R-:W-:-:S03]  /*0f80*/  ISETP.NE.AND P5, PT, R16, RZ, PT ;  /* 0x000000ff1000720c */ /* 0x000fc60003fa5270 */
[C---:B-1----:R-:W-:Y:S02]  /*0f90*/  @P1 IMAD R8, R3.reuse, R27, RZ ;  /* 0x0000001b03081224 */ /* 0x042fe400078e02ff */
[----:B------:R-:W-:-:S03]  /*0fa0*/  @P1 IMAD.WIDE.U32 R4, R3, R26, RZ ;  /* 0x0000001a03041225 */ /* 0x000fc600078e00ff */
[----:B------:R-:W-:Y:S01]  /*0fb0*/  @P3 IADD3 R2, R2, 0x1, RZ ;  /* 0x0000000102023810 */ /* 0x000fe20007ffe0ff */
[----:B------:R-:W-:Y:S01]  /*0fc0*/  IMAD.IADD R3, R15, 0x1, R6 ;  /* 0x000000010f037824 */ /* 0x000fe200078e0206 */
[----:B-----5:R-:W-:Y:S01]  /*0fd0*/  ISETP.NE.AND P3, PT, R17, RZ, PT ;  /* 0x000000ff1100720c */ /* 0x020fe20003f65270 */
[----:B------:R-:W-:Y:S01]  /*0fe0*/  @P1 IMAD.MOV.U32 R38, RZ, RZ, R4 ;  /* 0x000000ffff261224 */ /* 0x000fe200078e0004 */
[----:B------:R-:W-:Y:S01]  /*0ff0*/  @P1 IADD3 R39, R5, R8, RZ ;  /* 0x0000000805271210 */ /* 0x000fe20007ffe0ff */
[----:B------:R-:W-:Y:S01]  /*1000*/  IMAD.WIDE.U32 R4, R30, R14, RZ ;  /* 0x0000000e1e047225 */ /* 0x000fe200078e00ff */
[----:B------:R-:W-:Y:S01]  /*1010*/  MOV R21, R2 ;  /* 0x0000000200157202 */ /* 0x000fe20000000f00 */
[----:B------:R-:W1:Y:S01]  /*1020*/  LDC.64 R14, c[0x0][0x488] ;  /* 0x00012200ff0e7b82 */ /* 0x000e620000000a00 */
[----:B------:R-:W-:Y:S01]  /*1030*/  SHF.L.U64.HI R8, R252, 0x7, R43 ;  /* 0x00000007fc087819 */ /* 0x000fe2000001022b */
[C---:B------:R-:W-:Y:S02]  /*1040*/  IMAD R7, R30.reuse, R3, R7 ;  /* 0x000000031e077224 */ /* 0x040fe400078e0207 */
[----:B------:R-:W-:Y:S01]  /*1050*/  IMAD.WIDE.U32 R2, R30, R0, RZ ;  /* 0x000000001e027225 */ /* 0x000fe200078e00ff */
[----:B------:R-:W-:-:S02]  /*1060*/  SEL R8, R8, RZ, P4 ;  /* 0x000000ff08087207 */ /* 0x000fc40002000000 */
[----:B------:R-:W-:Y:S01]  /*1070*/  IADD3 R25, R5, R7, RZ ;  /* 0x0000000705197210 */ /* 0x000fe20007ffe0ff */
[----:B------:R-:W-:Y:S01]  /*1080*/  IMAD R6, R31, R0, RZ ;  /* 0x000000001f067224 */ /* 0x000fe200078e02ff */
[----:B------:R-:W5:Y:S01]  /*1090*/  @P3 LDC R23, c[0x0][0x2e4] ;  /* 0x0000b900ff173b82 */ /* 0x000f620000000800 */
[----:B------:R-:W-:Y:S01]  /*10a0*/  @!P0 IMAD.MOV R21, RZ, RZ, -R21 ;  /* 0x000000ffff158224 */ /* 0x000fe200078e0a15 */
[----:B------:R-:W-:Y:S01]  /*10b0*/  @!P5 LOP3.LUT R21, RZ, R16, RZ, 0x33, !PT ;  /* 0x00000010ff15d212 */ /* 0x000fe200078e33ff */
[----:B------:R-:W-:Y:S01]  /*10c0*/  IMAD.SHL.U32 R7, R252, 0x80, RZ ;  /* 0x00000080fc077824 */ /* 0x000fe200078e00ff */
[----:B------:R-:W-:Y:S02]  /*10d0*/  @P2 IADD3 R25, R3, R6, RZ ;  /* 0x0000000603192210 */ /* 0x000fe40007ffe0ff */
[----:B------:R-:W-:Y:S02]  /*10e0*/  LOP3.LUT R6, R20, 0xffffffc0, RZ, 0xc0, !PT ;  /* 0xffffffc014067812 */ /* 0x000fe400078ec0ff */
[----:B------:R-:W5:Y:S01]  /*10f0*/  @P1 LDC.64 R16, c[0x0][0x248] ;  /* 0x00009200ff101b82 */ /* 0x000f620000000a00 */
[----:B------:R-:W-:Y:S01]  /*1100*/  SEL R36, R4, R2, !P2 ;  /* 0x0000000204247207 */ /* 0x000fe20005000000 */
[----:B----4-:R-:W-:Y:S01]  /*1110*/  @!P2 IMAD R2, R43, R10, RZ ;  /* 0x0000000a2b02a224 */ /* 0x010fe200078e02ff */
[----:B------:R-:W-:Y:S01]  /*1120*/  SEL R7, R7, RZ, P4 ;  /* 0x000000ff07077207 */ /* 0x000fe20002000000 */
[----:B---3--:R-:W-:Y:S01]  /*1130*/  @P2 IMAD.WIDE.U32 R4, R0, R12, RZ ;  /* 0x0000000c00042225 */ /* 0x008fe200078e00ff */
[----:B------:R-:W-:-:S02]  /*1140*/  IADD3 R6, R6, -0x40, RZ ;  /* 0xffffffc006067810 */ /* 0x000fc40007ffe0ff */
[----:B------:R-:W-:Y:S01]  /*1150*/  SHF.R.S32.HI R20, RZ, 0x6, R20 ;  /* 0x00000006ff147819 */ /* 0x000fe20000011414 */
[----:B------:R-:W-:Y:S01]  /*1160*/  @!P2 IMAD R9, R252, R11, R2 ;  /* 0x0000000bfc09a224 */ /* 0x000fe200078e0202 */
[----:B------:R-:W-:Y:S01]  /*1170*/  IADD3 R7, P0, R6, R7, RZ ;  /* 0x0000000706077210 */ /* 0x000fe20007f1e0ff */
[C---:B------:R-:W-:Y:S01]  /*1180*/  @P3 IMAD R11, R252.reuse, R33, RZ ;  /* 0x00000021fc0b3224 */ /* 0x040fe200078e02ff */
[----:B------:R-:W-:Y:S01]  /*1190*/  SHF.R.S32.HI R18, RZ, 0x1f, R6 ;  /* 0x0000001fff127819 */ /* 0x000fe20000011406 */
[----:B------:R-:W-:-:S03]  /*11a0*/  @!P2 IMAD.WIDE.U32 R2, R252, R10, RZ ;  /* 0x0000000afc02a225 */ /* 0x000fc600078e00ff */
[----:B------:R-:W-:Y:S01]  /*11b0*/  IADD3.X R8, R18, R8, RZ, P0, !PT ;  /* 0x0000000812087210 */ /* 0x000fe200007fe4ff */
[----:B------:R-:W-:Y:S01]  /*11c0*/  @P2 IMAD R22, R0, R13, R5 ;  /* 0x0000000d00162224 */ /* 0x000fe200078e0205 */
[----:B------:R-:W-:Y:S01]  /*11d0*/  @!P2 IADD3 R22, R3, R9, RZ ;  /* 0x000000090316a210 */ /* 0x000fe20007ffe0ff */
[----:B------:R-:W-:Y:S01]  /*11e0*/  @P2 IMAD.MOV.U32 R19, RZ, RZ, R4 ;  /* 0x000000ffff132224 */ /* 0x000fe200078e0004 */
[----:B------:R-:W-:Y:S01]  /*11f0*/  @P3 SEL R4, R11, R0, !P2 ;  /* 0x000000000b043207 */ /* 0x000fe20005000000 */
[----:B------:R-:W-:Y:S01]  /*1200*/  IMAD R5, R31, R7, RZ ;  /* 0x000000071f057224 */ /* 0x000fe200078e02ff */
[----:B------:R-:W-:Y:S01]  /*1210*/  @!P2 MOV R19, R2 ;  /* 0x000000020013a202 */ /* 0x000fe20000000f00 */
[----:B-1----:R-:W-:Y:S01]  /*1220*/  IMAD.WIDE.U32 R2, R35, R14, RZ ;  /* 0x0000000e23027225 */ /* 0x002fe200078e00ff */
[----:B--2---:R-:W-:Y:S02]  /*1230*/  ISETP.NE.AND P0, PT, R37, RZ, PT ;  /* 0x000000ff2500720c */ /* 0x004fe40003f05270 */
[----:B------:R-:W-:Y:S01]  /*1240*/  SHF.R.S32.HI R31, RZ, 0x1f, R24 ;  /* 0x0000001fff1f7819 */ /* 0x000fe20000011418 */
[----:B------:R-:W-:-:S02]  /*1250*/  IMAD R10, R30, R8, R5 ;  /* 0x000000081e0a7224 */ /* 0x000fc400078e0205 */
[----:B-----5:R-:W-:Y:S02]  /*1260*/  @P3 IMAD R23, R236, R23, R4 ;  /* 0x00000017ec173224 */ /* 0x020fe400078e0204 */
[----:B------:R-:W-:Y:S02]  /*1270*/  @!P3 IMAD R5, R252, R41, R236 ;  /* 0x00000029fc05b224 */ /* 0x000fe400078e02ec */
[----:B------:R-:W-:Y:S02]  /*1280*/  @P1 IMAD.IADD R4, R235, 0x1, R248 ;  /* 0x00000001eb041824 */ /* 0x000fe400078e02f8 */
[----:B------:R-:W-:Y:S01]  /*1290*/  IMAD.WIDE.U32 R12, R30, R7, RZ ;  /* 0x000000071e0c7225 */ /* 0x000fe200078e00ff */
[----:B------:R-:W-:-:S03]  /*12a0*/  SEL R30, R2, RZ, P0 ;  /* 0x000000ff021e7207 */ /* 0x000fc60000000000 */
[----:B------:R-:W-:Y:S02]  /*12b0*/  @!P3 IMAD R23, R5, R33, RZ ;  /* 0x000000210517b224 */ /* 0x000fe400078e02ff */
[----:B------:R-:W-:Y:S02]  /*12c0*/  IMAD R7, R35, R15, R3 ;  /* 0x0000000f23077224 */ /* 0x000fe400078e0203 */
[----:B------:R-:W-:Y:S02]  /*12d0*/  IMAD R8, R236, R42, RZ ;  /* 0x0000002aec087224 */ /* 0x000fe400078e02ff */
[C---:B------:R-:W-:Y:S01]  /*12e0*/  @P1 IMAD R5, R4.reuse, R17, RZ ;  /* 0x0000001104051224 */ /* 0x040fe200078e02ff */
        /* <DEDUP_REMOVED lines=18> */
.L_x_733:
        /* <DEDUP_REMOVED lines=13> */
.L_x_734:
        /* <DEDUP_REMOVED lines=10> */
.L_x_735:
[----:B------:R-:W-:-:S04]  /*1580*/  IMAD R0, R252, R41, R236 ;  /* 0x00000029fc007224 */ /* 0x000fc800078e02ec */
[----:B------:R-:W-:-:S07]  /*1590*/  IMAD R0, R0, R44, RZ ;  /* 0x0000002c00007224 */ /* 0x000fce00078e02ff */
.L_x_736:
[----:B------:R-:W2:Y:S01]  /*15a0*/  LDL R46, [R1] ;  /* 0x00000000012e7983 */ /* 0x000ea20000100800 */
[----:B------:R-:W1:Y:S01]  /*15b0*/  LDC.64 R10, c[0x0][0x420] ;  /* 0x00010800ff0a7b82 */ /* 0x000e620000000a00 */
[----:B------:R-:W-:Y:S01]  /*15c0*/  IMAD R9, R42, R41, RZ ;  /* 0x000000292a097224 */ /* 0x000fe200078e02ff */
[----:B------:R-:W-:Y:S01]  /*15d0*/  IADD3 R2, P4, R210, R19, RZ ;  /* 0x00000013d2027210 */ /* 0x000fe20007f9e0ff */
[----:B------:R-:W3:Y:S01]  /*15e0*/  S2R R44, SR_TID.X ;  /* 0x00000000002c7919 */ /* 0x000ee20000002100 */
[----:B------:R-:W-:Y:S01]  /*15f0*/  IMAD.IADD R19, R6, 0x1, R0 ;  /* 0x0000000106137824 */ /* 0x000fe200078e0200 */
[----:B------:R-:W-:Y:S01]  /*1600*/  SHF.R.S32.HI R211, RZ, 0x1f, R210 ;  /* 0x0000001fffd37819 */ /* 0x000fe200000114d2 */
[----:B------:R-:W-:Y:S01]  /*1610*/  IMAD.SHL.U32 R4, R9, 0x40, RZ ;  /* 0x0000004009047824 */ /* 0x000fe200078e00ff */
[----:B------:R-:W4:Y:S01]  /*1620*/  S2R R45, SR_TID.X ;  /* 0x00000000002d7919 */ /* 0x000f220000002100 */
[----:B------:R-:W-:Y:S01]  /*1630*/  ULDC UR4, c[0x0][0x398] ;  /* 0x0000e60000047ab9 */ /* 0x000fe20000000800 */
[----:B------:R-:W-:Y:S01]  /*1640*/  ULDC.64 UR6, c[0x0][0x428] ;  /* 0x00010a0000067ab9 */ /* 0x000fe20000000a00 */
[----:B------:R-:W-:Y:S01]  /*1650*/  ULDC.64 UR8, c[0x0][0x210] ;  /* 0x0000840000087ab9 */ /* 0x000fe20000000a00 */
[----:B------:R-:W-:Y:S01]  /*1660*/  IADD3 R3, P3, P2, R12, R4, R8 ;  /* 0x000000040c037210 */ /* 0x000fe20007a7e008 */
[----:B------:R-:W-:Y:S01]  /*1670*/  BSSY B1, `(.L_x_732) ;  /* 0x00007a6000017945 */ /* 0x000fe20003800000 */
[----:B------:R-:W-:Y:S01]  /*1680*/  SHF.R.S32.HI R4, RZ, 0x1f, R4 ;  /* 0x0000001fff047819 */ /* 0x000fe20000011404 */
[----:B------:R-:W-:Y:S01]  /*1690*/  VIADD R208, R20, 0xffffffff ;  /* 0xffffffff14d07836 */ /* 0x000fe20000000000 */
[C---:B------:R-:W-:Y:S01]  /*16a0*/  IADD3 R214, R210.reuse, 0x80, RZ ;  /* 0x00000080d2d67810 */ /* 0x040fe20007ffe0ff */
[----:B------:R-:W-:Y:S01]  /*16b0*/  VIADD R213, R210, 0x40 ;  /* 0x00000040d2d57836 */ /* 0x000fe20000000000 */
[----:B------:R-:W-:Y:S01]  /*16c0*/  IADD3.X R4, R5, R4, R15, P3, P2 ;  /* 0x0000000405047210 */ /* 0x000fe20001fe440f */
[----:B------:R-:W-:Y:S01]  /*16d0*/  IMAD.IADD R15, R6, 0x1, R23 ;  /* 0x00000001060f7824 */ /* 0x000fe200078e0217 */
[----:B------:R-:W-:Y:S01]  /*16e0*/  IADD3 R7, P3, P2, R30, R3, R36 ;  /* 0x000000031e077210 */ /* 0x000fe20007a7e024 */
[----:B------:R-:W-:Y:S01]  /*16f0*/  IMAD.X R3, R211, 0x1, R22, P4 ;  /* 0x00000001d3037824 */ /* 0x000fe200020e0616 */
[----:B------:R-:W-:-:S02]  /*1700*/  SHF.R.S32.HI R22, RZ, 0x1f, R234 ;  /* 0x0000001fff167819 */ /* 0x000fc400000114ea */
[----:B------:R-:W-:Y:S01]  /*1710*/  IADD3.X R8, R14, R4, R25, P3, P2 ;  /* 0x000000040e087210 */ /* 0x000fe20001fe4419 */
[----:B-1----:R-:W-:Y:S01]  /*1720*/  IMAD R5, R18, R10, RZ ;  /* 0x0000000a12057224 */ /* 0x002fe200078e02ff */
[----:B------:R-:W-:Y:S01]  /*1730*/  IADD3 R4, P3, R234, R6, RZ ;  /* 0x00000006ea047210 */ /* 0x000fe20007f7e0ff */
[----:B------:R-:W-:-:S04]  /*1740*/  IMAD.WIDE.U32 R2, R6, R10, R2 ;  /* 0x0000000a06027225 */ /* 0x000fc800078e0002 */
[----:B------:R-:W-:Y:S02]  /*1750*/  IMAD R5, R6, R11, R5 ;  /* 0x0000000b06057224 */ /* 0x000fe400078e0205 */
[----:B------:R-:W-:Y:S01]  /*1760*/  IMAD R6, R237, UR6, RZ ;  /* 0x00000006ed067c24 */ /* 0x000fe2000f8e02ff */
[----:B---3--:R-:W-:-:S03]  /*1770*/  SHF.R.S32.HI R44, RZ, 0x1f, R44 ;  /* 0x0000001fff2c7819 */ /* 0x008fc6000001142c */
[----:B------:R-:W-:Y:S01]  /*1780*/  IMAD R6, R236, UR7, R6 ;  /* 0x00000007ec067c24 */ /* 0x000fe2000f8e0206 */
[----:B------:R-:W-:Y:S01]  /*1790*/  IADD3 R3, R3, R5, RZ ;  /* 0x0000000503037210 */ /* 0x000fe20007ffe0ff */
[----:B------:R-:W-:Y:S01]  /*17a0*/  IMAD.X R5, R22, 0x1, R18, P3 ;  /* 0x0000000116057824 */ /* 0x000fe200018e0612 */
[----:B----4-:R-:W-:Y:S01]  /*17b0*/  LEA.HI R44, R44, R45, RZ, 0x5 ;  /* 0x0000002d2c2c7211 */ /* 0x010fe200078f28ff */
[----:B------:R-:W-:-:S03]  /*17c0*/  IMAD.WIDE.U32 R2, R236, UR6, R2 ;  /* 0x00000006ec027c25 */ /* 0x000fc6000f8e0002 */
[----:B------:R-:W-:Y:S01]  /*17d0*/  SHF.R.S32.HI R44, RZ, 0x5, R44 ;  /* 0x00000005ff2c7819 */ /* 0x000fe2000001142c */
[----:B------:R-:W-:Y:S01]  /*17e0*/  ULDC.64 UR6, c[0x0][0x400] ;  /* 0x0001000000067ab9 */ /* 0x000fe20000000a00 */
[----:B------:R-:W-:Y:S02]  /*17f0*/  IMAD.IADD R3, R3, 0x1, R6 ;  /* 0x0000000103037824 */ /* 0x000fe400078e0206 */
[----:B------:R-:W-:Y:S02]  /*1800*/  IMAD R5, R5, R28, RZ ;  /* 0x0000001c05057224 */ /* 0x000fe400078e02ff */
[----:B------:R-:W-:-:S04]  /*1810*/  IMAD.WIDE.U32 R2, R234, R10, R2 ;  /* 0x0000000aea027225 */ /* 0x000fc800078e0002 */
[----:B--2---:R-:W-:Y:S02]  /*1820*/  IMAD R0, R44, R9, R46 ;  /* 0x000000092c007224 */ /* 0x004fe400078e022e */
[----:B------:R-:W1:Y:S03]  /*1830*/  LDC.64 R44, c[0x0][0x2b0] ;  /* 0x0000ac00ff2c7b82 */ /* 0x000e660000000a00 */
[----:B------:R-:W-:-:S04]  /*1840*/  IADD3 R12, P2, R0, R7, RZ ;  /* 0x00000007000c7210 */ /* 0x000fc80007f5e0ff */
[----:B------:R-:W-:Y:S01]  /*1850*/  LEA.HI.X.SX32 R14, R0, R8, 0x1, P2 ;  /* 0x00000008000e7211 */ /* 0x000fe200010f0eff */
[----:B------:R-:W2:Y:S01]  /*1860*/  LDC.64 R46, c[0x0][0x478] ;  /* 0x00011e00ff2e7b82 */ /* 0x000ea20000000a00 */
[----:B------:R-:W-:Y:S01]  /*1870*/  IADD3 R0, -R221, R32, R24 ;  /* 0x00000020dd007210 */ /* 0x000fe20007ffe118 */
[----:B------:R-:W-:Y:S01]  /*1880*/  IMAD R8, R4, R29, R5 ;  /* 0x0000001d04087224 */ /* 0x000fe200078e0205 */
[----:B------:R-:W-:Y:S01]  /*1890*/  LEA R196, P2, R12, UR6, 0x2 ;  /* 0x000000060cc47c11 */ /* 0x000fe2000f8410ff */
[----:B------:R-:W-:Y:S01]  /*18a0*/  IMAD.WIDE.U32 R4, R4, R28, R210 ;  /* 0x0000001c04047225 */ /* 0x000fe200078e00d2 */
[----:B------:R-:W-:Y:S02]  /*18b0*/  IADD3 R0, R0, -UR4, RZ ;  /* 0x8000000400007c10 */ /* 0x000fe4000fffe0ff */
[----:B------:R-:W-:Y:S01]  /*18c0*/  LEA.HI.X R197, R12, UR7, R14, 0x2, P2 ;  /* 0x000000070cc57c11 */ /* 0x000fe200090f140e */
[----:B------:R-:W-:Y:S01]  /*18d0*/  ULDC.64 UR6, c[0x0][0x258] ;  /* 0x0000960000067ab9 */ /* 0x000fe20000000a00 */
[----:B------:R-:W-:-:S02]  /*18e0*/  SHF.R.S32.HI R7, RZ, 0x1f, R0 ;  /* 0x0000001fff077819 */ /* 0x000fc40000011400 */
[----:B------:R-:W-:Y:S02]  /*18f0*/  IADD3 R4, P3, R40, R4, RZ ;  /* 0x0000000428047210 */ /* 0x000fe40007f7e0ff */
[----:B------:R-:W-:Y:S01]  /*1900*/  LEA.HI R13, R7, R0, RZ, 0x6 ;  /* 0x00000000070d7211 */ /* 0x000fe200078f30ff */
[----:B------:R-:W-:Y:S01]  /*1910*/  IMAD R0, R237, UR6, RZ ;  /* 0x00000006ed007c24 */ /* 0x000fe2000f8e02ff */
[----:B------:R-:W-:Y:S01]  /*1920*/  IADD3.X R5, R34, R5, R8, P3, !PT ;  /* 0x0000000522057210 */ /* 0x000fe20001ffe408 */
[----:B-1----:R-:W-:-:S04]  /*1930*/  IMAD.WIDE R6, R15, 0x4, R44 ;  /* 0x000000040f067825 */ /* 0x002fc800078e022c */
[----:B------:R-:W-:Y:S01]  /*1940*/  IMAD.MOV.U32 R219, RZ, RZ, R7 ;  /* 0x000000ffffdb7224 */ /* 0x000fe200078e0007 */
[----:B------:R-:W-:Y:S01]  /*1950*/  SHF.R.S32.HI R7, RZ, 0x6, R13 ;  /* 0x00000006ff077819 */ /* 0x000fe2000001140d */
[----:B------:R-:W-:Y:S02]  /*1960*/  IMAD.MOV.U32 R220, RZ, RZ, R6 ;  /* 0x000000ffffdc7224 */ /* 0x000fe400078e0006 */
[----:B------:R-:W-:Y:S01]  /*1970*/  IMAD R6, R22, R10, RZ ;  /* 0x0000000a16067224 */ /* 0x000fe200078e02ff */
[----:B------:R-:W-:Y:S01]  /*1980*/  VIMNMX R233, RZ, R7, !PT ;  /* 0x00000007ffe97248 */ /* 0x000fe20007fe0100 */
[C---:B------:R-:W-:Y:S02]  /*1990*/  IMAD R12, R236.reuse, UR7, R0 ;  /* 0x00000007ec0c7c24 */ /* 0x040fe4000f8e0200 */
[----:B------:R-:W-:Y:S01]  /*19a0*/  IMAD.WIDE.U32 R4, R236, UR6, R4 ;  /* 0x00000006ec047c25 */ /* 0x000fe2000f8e0004 */
[----:B------:R-:W-:Y:S01]  /*19b0*/  ISETP.GT.AND P4, PT, R20, R233, PT ;  /* 0x000000e91400720c */ /* 0x000fe20003f84270 */
[----:B------:R-:W-:-:S02]  /*19c0*/  ULDC.64 UR6, c[0x0][0x3e0] ;  /* 0x0000f80000067ab9 */ /* 0x000fc40000000a00 */
[----:B------:R-:W-:Y:S01]  /*19d0*/  IMAD R0, R234, R11, R6 ;  /* 0x0000000bea007224 */ /* 0x000fe200078e0206 */
[----:B------:R-:W-:Y:S01]  /*19e0*/  IADD3 R12, R5, R12, RZ ;  /* 0x0000000c050c7210 */ /* 0x000fe20007ffe0ff */
[----:B--2---:R-:W-:Y:S01]  /*19f0*/  IMAD.WIDE R8, R19, 0x4, R46 ;  /* 0x0000000413087825 */ /* 0x004fe200078e022e */
[----:B------:R-:W-:Y:S02]  /*1a00*/  LEA R206, P3, R4, UR8, 0x1 ;  /* 0x0000000804ce7c11 */ /* 0x000fe4000f8608ff */
[----:B------:R-:W-:Y:S01]  /*1a10*/  LEA R204, P2, R2, UR6, 0x1 ;  /* 0x0000000602cc7c11 */ /* 0x000fe2000f8408ff */
[----:B------:R-:W-:Y:S01]  /*1a20*/  IMAD.IADD R0, R3, 0x1, R0 ;  /* 0x0000000103007824 */ /* 0x000fe200078e0200 */
[----:B------:R-:W-:Y:S01]  /*1a30*/  MOV R222, R9 ;  /* 0x0000000900de7202 */ /* 0x000fe20000000f00 */
        /* <DEDUP_REMOVED lines=29> */
.L_x_738:
        /* <DEDUP_REMOVED lines=13> */
.L_x_739:
        /* <DEDUP_REMOVED lines=32> */
.L_x_741:
[----:B------:R-:W-:Y:S05]  /*1ee0*/  BSYNC B0 ;  /* 0x0000000000007941 */ /* 0x000fea0003800000 */
.L_x_740:
        /* <DEDUP_REMOVED lines=19> */
.L_x_743:
[----:B------:R-:W-:Y:S05]  /*2020*/  BSYNC B0 ;  /* 0x0000000000007941 */ /* 0x000fea0003800000 */
.L_x_742:
[CC--:B-12---:R-:W-:Y:S01]  /*2030*/  IMAD.WIDE.U32 R2, R24.reuse, R12.reuse, R210 ;  /* 0x0000000c18027225 */ /* 0x0c6fe200078e00d2 */
        /* <DEDUP_REMOVED lines=27> */
.L_x_745:
[----:B------:R-:W-:Y:S05]  /*21f0*/  BSYNC B0 ;  /* 0x0000000000007941 */ /* 0x000fea0003800000 */
.L_x_744:
        /* <DEDUP_REMOVED lines=20> */
.L_x_737:
        /* <DEDUP_REMOVED lines=34> */
.L_x_748:
[----:B------:R-:W-:Y:S05]  /*2560*/  BSYNC B0 ;  /* 0x0000000000007941 */ /* 0x000fea0003800000 */
.L_x_747:
        /* <DEDUP_REMOVED lines=15> */
[----:B------:R-:W-:Y:S01]  /*2660*/  @!P3 LEA R8, P1, R10, R204, 0x6 ;  /* 0x000000cc0a08b211 */ /* 0x000fe200078230ff */
[----:B------:R1:W-:Y:S01]  /*2670*/  @P3 STS.128 [R201+0xd000], RZ ;  /* 0x00d000ffc9003388 */ /* 0x0003e20000000c00 */
[----:B------:R-:W-:Y:S02]  /*2680*/  @!P2 LEA R6, P6, R2, UR6, 0x1 ;  /* 0x000000060206ac11 */ /* 0x000fe4000f8c08ff */
[----:B------:R-:W-:Y:S02]  /*2690*/  @!P3 LEA.HI.X R9, R10, R205, R11, 0x6, P1 ;  /* 0x000000cd0a09b211 */ /* 0x000fe400008f340b */
[----:B------:R-:W-:Y:S02]  /*26a0*/  ISETP.GE.AND P1, PT, R214, UR4, PT ;  /* 0x00000004d6007c0c */ /* 0x000fe4000bf26270 */
[----:B------:R-:W-:Y:S01]  /*26b0*/  @!P2 LEA.HI.X R7, R2, UR7, R0, 0x1, P6 ;  /* 0x000000070207ac11 */ /* 0x000fe2000b0f0c00 */
        /* <DEDUP_REMOVED lines=17> */
.L_x_750:
[----:B------:R-:W-:Y:S05]  /*27d0*/  BSYNC B0 ;  /* 0x0000000000007941 */ /* 0x000fea0003800000 */
.L_x_749:
        /* <DEDUP_REMOVED lines=16> */
.L_x_752:
        /* <DEDUP_REMOVED lines=29> */
.L_x_753:
[----:B------:R-:W-:Y:S05]  /*2ab0*/  BSYNC B0 ;  /* 0x0000000000007941 */ /* 0x000fea0003800000 */
.L_x_751:
        /* <DEDUP_REMOVED lines=17> */
.L_x_755:
        /* <DEDUP_REMOVED lines=37> */
.L_x_756:
[----:B------:R-:W-:Y:S05]  /*2e20*/  BSYNC B0 ;  /* 0x0000000000007941 */ /* 0x000fea0003800000 */
.L_x_754:
[----:B------:R-:W-:Y:S01]  /*2e30*/  IMAD R0, R238, -0x40, R221 ;  /* 0xffffffc0ee007824 */ /* 0x000fe200078e02dd */
[----:B------:R-:W-:Y:S01]  /*2e40*/  ULDC.64 UR6, c[0x0][0x260] ;  /* 0x0000980000067ab9 */ /* 0x000fe20000000a00 */
[--C-:B-1----:R-:W-:Y:S01]  /*2e50*/  IMAD.WIDE.U32 R2, R24, R16, R210.reuse ;  /* 0x0000001018027225 */ /* 0x102fe200078e00d2 */
[----:B------:R-:W-:Y:S02]  /*2e60*/  BSSY B0, `(.L_x_757) ;  /* 0x0000037000007945 */ /* 0x000fe40003800000 */
        /* <DEDUP_REMOVED lines=54> */
.L_x_758:
[----:B------:R-:W-:Y:S05]  /*31d0*/  BSYNC B0 ;  /* 0x0000000000007941 */ /* 0x000fea0003800000 */
.L_x_757:
        /* <DEDUP_REMOVED lines=42> */
.L_x_760:
[----:B------:R-:W-:Y:S05]  /*3480*/  BSYNC B0 ;  /* 0x0000000000007941 */ /* 0x000fea0003800000 */
.L_x_759:
        /* <DEDUP_REMOVED lines=45> */
.L_x_762:
[----:B------:R-:W-:Y:S05]  /*3760*/  BSYNC B0 ;  /* 0x0000000000007941 */ /* 0x000fea0003800000 */
.L_x_761:
        /* <DEDUP_REMOVED lines=42> */
.L_x_764:
[----:B------:R-:W-:Y:S05]  /*3a10*/  BSYNC B0 ;  /* 0x0000000000007941 */ /* 0x000fea0003800000 */
.L_x_763:
[----:B------:R-:W-:Y:S01]  /*3a20*/  ULDC.64 UR6, c[0x0][0x3c8] ;  /* 0x0000f20000067ab9 */ /* 0x000fe20000000a00 */
[----:B-1----:R-:W2:Y:S01]  /*3a30*/  LDL R6, [R1+0x4] ;  /* 0x0000040001067983 */ /* 0x002ea20000100800 */
[----:B------:R-:W-:Y:S02]  /*3a40*/  ISETP.NE.U32.AND P3, PT, RZ, UR6, PT ;  /* 0x00000006ff007c0c */ /* 0x000fe4000bf65070 */
[C---:B------:R-:W-:Y:S01]  /*3a50*/  ISETP.GE.AND P4, PT, R249.reuse, R14, PT ;  /* 0x0000000ef900720c */ /* 0x040fe20003f86270 */
[----:B------:R-:W-:Y:S01]  /*3a60*/  IMAD.MOV.U32 R209, RZ, RZ, 0x7f800000 ;  /* 0x7f800000ffd17424 */ /* 0x000fe200078e00ff */
[----:B------:R-:W-:Y:S01]  /*3a70*/  ISETP.NE.AND.EX P3, PT, RZ, UR7, PT, P3 ;  /* 0x00000007ff007c0c */ /* 0x000fe2000bf65330 */
[----:B------:R-:W-:Y:S01]  /*3a80*/  IMAD.MOV.U32 R212, RZ, RZ, 0x7f800000 ;  /* 0x7f800000ffd47424 */ /* 0x000fe200078e00ff */
[----:B------:R-:W0:Y:S01]  /*3a90*/  LDGDEPBAR ;  /* 0x00000000000079af */ /* 0x000e220000000000 */
[----:B------:R-:W1:Y:S01]  /*3aa0*/  LDC R247, c[0x0][0x270] ;  /* 0x00009c00fff77b82 */ /* 0x000e620000000800 */
[----:B------:R-:W-:Y:S01]  /*3ab0*/  IMAD.MOV.U32 R189, RZ, RZ, 0x20 ;  /* 0x00000020ffbd7424 */ /* 0x000fe200078e00ff */
[----:B------:R-:W-:Y:S01]  /*3ac0*/  ULDC UR4, c[0x0][0x2d0] ;  /* 0x0000b40000047ab9 */ /* 0x000fe20000000800 */
[----:B------:R-:W-:Y:S01]  /*3ad0*/  IMAD.MOV.U32 R188, RZ, RZ, 0x40 ;  /* 0x00000040ffbc7424 */ /* 0x000fe200078e00ff */
[C-C-:B------:R-:W-:Y:S01]  /*3ae0*/  SHF.L.U64.HI R245, R249.reuse, 0x2, R251.reuse ;  /* 0x00000002f9f57819 */ /* 0x140fe200000102fb */
[----:B------:R-:W-:Y:S01]  /*3af0*/  IMAD.MOV.U32 R200, RZ, RZ, RZ ;  /* 0x000000ffffc87224 */ /* 0x000fe200078e00ff */
[C---:B------:R-:W-:Y:S01]  /*3b00*/  SHF.L.U64.HI R243, R249.reuse, 0x2, R251 ;  /* 0x00000002f9f37819 */ /* 0x040fe200000102fb */
[----:B------:R-:W-:Y:S01]  /*3b10*/  IMAD.MOV.U32 R203, RZ, RZ, R199 ;  /* 0x000000ffffcb7224 */ /* 0x000fe200078e00c7 */
[----:B------:R-:W-:Y:S01]  /*3b20*/  CS2R R142, SRZ ;  /* 0x00000000008e7805 */ /* 0x000fe2000001ff00 */
[C---:B------:R-:W-:Y:S01]  /*3b30*/  IMAD.SHL.U32 R244, R249.reuse, 0x4, RZ ;  /* 0x00000004f9f47824 */ /* 0x040fe200078e00ff */
[----:B------:R-:W3:Y:S01]  /*3b40*/  @P3 LDC.64 R4, c[0x0][0x3d0] ;  /* 0x0000f400ff043b82 */ /* 0x000ee20000000a00 */
        /* <DEDUP_REMOVED lines=23> */
[-C--:B---3--:R-:W-:Y:S01]  /*3cc0*/  @P3 IMAD R0, R43, R4.reuse, RZ ;  /* 0x000000042b003224 */ /* 0x088fe200078e02ff */
[----:B------:R-:W-:Y:S01]  /*3cd0*/  CS2R R100, SRZ ;  /* 0x0000000000647805 */ /* 0x000fe2000001ff00 */
[----:B------:R-:W-:Y:S01]  /*3ce0*/  @P3 IMAD.WIDE.U32 R2, R252, R4, R236 ;  /* 0x00000004fc023225 */ /* 0x000fe200078e00ec */
[----:B------:R-:W-:Y:S02]  /*3cf0*/  CS2R R62, SRZ ;  /* 0x00000000003e7805 */ /* 0x000fe4000001ff00 */
[----:B------:R-:W-:-:S02]  /*3d00*/  CS2R R60, SRZ ;  /* 0x00000000003c7805 */ /* 0x000fc4000001ff00 */
[----:B------:R-:W-:Y:S01]  /*3d10*/  CS2R R66, SRZ ;  /* 0x0000000000427805 */ /* 0x000fe2000001ff00 */
[----:B------:R-:W-:Y:S01]  /*3d20*/  @P3 IMAD R5, R252, R5, R0 ;  /* 0x00000005fc053224 */ /* 0x000fe200078e0200 */
[----:B------:R-:W-:Y:S01]  /*3d30*/  @P3 LEA R4, P1, R2, UR6, 0x2 ;  /* 0x0000000602043c11 */ /* 0x000fe2000f8210ff */
[----:B------:R-:W-:Y:S01]  /*3d40*/  VIADD R0, R249, 0x8 ;  /* 0x00000008f9007836 */ /* 0x000fe20000000000 */
[----:B------:R-:W-:Y:S01]  /*3d50*/  CS2R R64, SRZ ;  /* 0x0000000000407805 */ /* 0x000fe2000001ff00 */
[----:B------:R-:W-:Y:S01]  /*3d60*/  @P3 IMAD.IADD R5, R3, 0x1, R5 ;  /* 0x0000000103053824 */ /* 0x000fe200078e0205 */
[----:B------:R-:W-:Y:S02]  /*3d70*/  CS2R R58, SRZ ;  /* 0x00000000003a7805 */ /* 0x000fe4000001ff00 */
[----:B------:R-:W-:Y:S02]  /*3d80*/  CS2R R56, SRZ ;  /* 0x0000000000387805 */ /* 0x000fe4000001ff00 */
[----:B------:R-:W-:-:S02]  /*3d90*/  CS2R R54, SRZ ;  /* 0x0000000000367805 */ /* 0x000fc4000001ff00 */
[----:B------:R-:W-:Y:S02]  /*3da0*/  CS2R R52, SRZ ;  /* 0x0000000000347805 */ /* 0x000fe4000001ff00 */
[----:B------:R-:W-:Y:S01]  /*3db0*/  @P3 LEA.HI.X R5, R2, UR7, R5, 0x2, P1 ;  /* 0x0000000702053c11 */ /* 0x000fe200088f1405 */
[C---:B------:R-:W-:Y:S01]  /*3dc0*/  IMAD.SHL.U32 R2, R249.reuse, 0x4, RZ ;  /* 0x00000004f9027824 */ /* 0x040fe200078e00ff */
[----:B------:R-:W-:Y:S02]  /*3dd0*/  ISETP.GE.AND P2, PT, R0, R14, PT ;  /* 0x0000000e0000720c */ /* 0x000fe40003f46270 */
[----:B------:R-:W-:Y:S02]  /*3de0*/  CS2R R46, SRZ ;  /* 0x00000000002e7805 */ /* 0x000fe4000001ff00 */
[----:B------:R-:W-:Y:S01]  /*3df0*/  CS2R R44, SRZ ;  /* 0x00000000002c7805 */ /* 0x000fe2000001ff00 */
[----:B------:R3:W4:Y:S01]  /*3e00*/  @P3 LDG.E R4, desc[UR14][R4.64] ;  /* 0x0000000e04043981 */ /* 0x000722000c1e1900 */
[----:B------:R-:W-:-:S02]  /*3e10*/  SHF.L.U64.HI R0, R249, 0x2, R251 ;  /* 0x00000002f9007819 */ /* 0x000fc400000102fb */
[----:B------:R-:W-:Y:S02]  /*3e20*/  CS2R R50, SRZ ;  /* 0x0000000000327805 */ /* 0x000fe4000001ff00 */
[----:B------:R-:W-:Y:S02]  /*3e30*/  IADD3 R2, P1, R2, R220, RZ ;  /* 0x000000dc02027210 */ /* 0x000fe40007f3e0ff */
[----:B------:R-:W-:Y:S02]  /*3e40*/  CS2R R48, SRZ ;  /* 0x0000000000307805 */ /* 0x000fe4000001ff00 */
[----:B------:R-:W-:Y:S02]  /*3e50*/  CS2R R42, SRZ ;  /* 0x00000000002a7805 */ /* 0x000fe4000001ff00 */
[----:B------:R-:W-:Y:S02]  /*3e60*/  CS2R R40, SRZ ;  /* 0x0000000000287805 */ /* 0x000fe4000001ff00 */
[----:B------:R-:W-:Y:S01]  /*3e70*/  CS2R R38, SRZ ;  /* 0x0000000000267805 */ /* 0x000fe2000001ff00 */
[----:B------:R-:W-:Y:S01]  /*3e80*/  IMAD.X R3, R0, 0x1, R219, P1 ;  /* 0x0000000100037824 */ /* 0x000fe200008e06db */
[----:B------:R-:W-:-:S02]  /*3e90*/  CS2R R36, SRZ ;  /* 0x0000000000247805 */ /* 0x000fc4000001ff00 */
[----:B------:R-:W-:Y:S02]  /*3ea0*/  CS2R R30, SRZ ;  /* 0x00000000001e7805 */ /* 0x000fe4000001ff00 */
[----:B------:R-:W-:Y:S02]  /*3eb0*/  CS2R R28, SRZ ;  /* 0x00000000001c7805 */ /* 0x000fe4000001ff00 */
[----:B------:R-:W-:Y:S01]  /*3ec0*/  CS2R R34, SRZ ;  /* 0x0000000000227805 */ /* 0x000fe2000001ff00 */
[----:B------:R-:W5:Y:S01]  /*3ed0*/  @!P4 LDG.E R209, desc[UR14][R2.64] ;  /* 0x0000000e02d1c981 */ /* 0x000f62000c1e1900 */
[----:B------:R-:W-:Y:S02]  /*3ee0*/  CS2R R26, SRZ ;  /* 0x00000000001a7805 */ /* 0x000fe4000001ff00 */
[----:B------:R-:W-:Y:S02]  /*3ef0*/  CS2R R22, SRZ ;  /* 0x0000000000167805 */ /* 0x000fe4000001ff00 */
[----:B------:R-:W-:Y:S01]  /*3f00*/  CS2R R20, SRZ ;  /* 0x0000000000147805 */ /* 0x000fe2000001ff00 */
[----:B------:R1:W5:Y:S01]  /*3f10*/  @!P2 LDG.E R212, desc[UR14][R2.64+0x20] ;  /* 0x0000200e02d4a981 */ /* 0x000362000c1e1900 */
[----:B------:R-:W-:Y:S01]  /*3f20*/  ULDC UR6, c[0x0][0x2dc] ;  /* 0x0000b70000067ab9 */ /* 0x000fe20000000800 */
[----:B------:R-:W-:Y:S01]  /*3f30*/  ULDC UR8, c[0x0][0x39c] ;  /* 0x0000e70000087ab9 */ /* 0x000fe20000000800 */
[----:B------:R-:W-:Y:S01]  /*3f40*/  ULDC UR7, c[0x0][0x2ec] ;  /* 0x0000bb0000077ab9 */ /* 0x000fe20000000800 */
[----:B---3--:R-:W-:-:S02]  /*3f50*/  IADD3 R5, R32, 0x40, R24 ;  /* 0x0000004020057810 */ /* 0x008fc40007ffe018 */
[----:B------:R-:W-:-:S03]  /*3f60*/  CS2R R24, SRZ ;  /* 0x0000000000187805 */ /* 0x000fc6000001ff00 */
[----:B------:R-:W-:Y:S01]  /*3f70*/  IMAD.IADD R241, R5, 0x1, -R221 ;  /* 0x0000000105f17824 */ /* 0x000fe200078e0add */
[----:B-1----:R-:W1:Y:S01]  /*3f80*/  S2R R2, SR_TID.X ;  /* 0x0000000000027919 */ /* 0x002e620000002100 */
[----:B------:R-:W3:Y:S02]  /*3f90*/  @P3 LDC R3, c[0x0][0x2e8] ;  /* 0x0000ba00ff033b82 */ /* 0x000ee40000000800 */
[----:B---3--:R-:W4:Y:S01]  /*3fa0*/  @P3 MUFU.RCP R3, R3 ;  /* 0x0000000300033308 */ /* 0x008f220000001000 */
[----:B-1----:R-:W-:-:S04]  /*3fb0*/  SHF.R.S32.HI R0, RZ, 0x1f, R2 ;  /* 0x0000001fff007819 */ /* 0x002fc80000011402 */
[----:B------:R-:W-:-:S04]  /*3fc0*/  LEA.HI R0, R0, R2, RZ, 0x4 ;  /* 0x0000000200007211 */ /* 0x000fc800078f20ff */
[----:B------:R-:W-:-:S05]  /*3fd0*/  LOP3.LUT R0, R0, 0xfffffff0, RZ, 0xc0, !PT ;  /* 0xfffffff000007812 */ /* 0x000fca00078ec0ff */
[----:B------:R-:W-:-:S05]  /*3fe0*/  IMAD.IADD R0, R2, 0x1, -R0 ;  /* 0x0000000102007824 */ /* 0x000fca00078e0a00 */
[----:B------:R-:W-:-:S04]  /*3ff0*/  SHF.R.S32.HI R2, RZ, 0x1f, R0 ;  /* 0x0000001fff027819 */ /* 0x000fc80000011400 */
[----:B------:R-:W-:-:S04]  /*4000*/  LEA.HI R2, R2, R0, RZ, 0x3 ;  /* 0x0000000002027211 */ /* 0x000fc800078f18ff */
[----:B------:R-:W-:-:S05]  /*4010*/  LOP3.LUT R2, R2, 0xfffffff8, RZ, 0xc0, !PT ;  /* 0xfffffff802027812 */ /* 0x000fca00078ec0ff */
[----:B------:R-:W-:Y:S02]  /*4020*/  IMAD.IADD R0, R0, 0x1, -R2 ;  /* 0x0000000100007824 */ /* 0x000fe400078e0a02 */
[----:B------:R-:W-:-:S03]  /*4030*/  VIADD R2, R249, 0x1 ;  /* 0x00000001f9027836 */ /* 0x000fc60000000000 */
[----:B------:R-:W-:Y:S01]  /*4040*/  R2P PR, R0, 0x6 ;  /* 0x0000000600007804 */ /* 0x000fe20000000000 */
[----:B------:R-:W-:Y:S01]  /*4050*/  VIADD R0, R195, 0x3000 ;  /* 0x00003000c3007836 */ /* 0x000fe20000000000 */
[----:B------:R-:W-:Y:S01]  /*4060*/  IADD3 R246, R221, R2, -R32 ;  /* 0x00000002ddf67210 */ /* 0x000fe20007ffe820 */
[----:B------:R-:W-:Y:S01]  /*4070*/  VIADD R2, R194, 0x3000 ;  /* 0x00003000c2027836 */ /* 0x000fe20000000000 */
[----:B------:R-:W-:Y:S02]  /*4080*/  CS2R R32, SRZ ;  /* 0x0000000000207805 */ /* 0x000fe4000001ff00 */
[----:B------:R-:W-:Y:S02]  /*4090*/  SEL R189, R189, 0xffffffe0, !P1 ;  /* 0xffffffe0bdbd7807 */ /* 0x000fe40004800000 */
[----:B------:R-:W-:Y:S02]  /*40a0*/  SEL R188, R188, 0xffffffc0, !P2 ;  /* 0xffffffc0bcbc7807 */ /* 0x000fe40005000000 */
[----:B------:R-:W-:Y:S01]  /*40b0*/  SEL R0, R0, R195, !P0 ;  /* 0x000000c300007207 */ /* 0x000fe20004000000 */
[----:B------:R-:W-:Y:S01]  /*40c0*/  IMAD.IADD R191, R190, 0x1, R189 ;  /* 0x00000001bebf7824 */ /* 0x000fe200078e02bd */
[----:B------:R-:W-:Y:S01]  /*40d0*/  SEL R2, R2, R194, !P0 ;  /* 0x000000c202027207 */ /* 0x000fe20004000000 */
[----:B------:R-:W-:Y:S01]  /*40e0*/  IMAD.IADD R192, R190, 0x1, R188 ;  /* 0x00000001bec07824 */ /* 0x000fe200078e02bc */
[----:B------:R-:W-:Y:S01]  /*40f0*/  LEA R180, R0, UR5, 0x1 ;  /* 0x0000000500b47c11 */ /* 0x000fe2000f8e08ff */
[----:B------:R-:W-:Y:S01]  /*4100*/  IMAD.IADD R193, R188, 0x1, R191 ;  /* 0x00000001bcc17824 */ /* 0x000fe200078e02bf */
[----:B------:R-:W-:Y:S01]  /*4110*/  LEA R187, R2, UR5, 0x1 ;  /* 0x0000000502bb7c11 */ /* 0x000fe2000f8e08ff */
[----:B--2---:R-:W-:-:S04]  /*4120*/  IMAD R202, R238, 0x40, R6 ;  /* 0x00000040eeca7824 */ /* 0x004fc800078e0206 */
[C---:B------:R-:W-:Y:S01]  /*4130*/  VIADD R232, R202.reuse, 0x18 ;  /* 0x00000018cae87836 */ /* 0x040fe20000000000 */
[----:B------:R-:W-:Y:S01]  /*4140*/  I2FP.F32.S32 R228, R202 ;  /* 0x000000ca00e47245 */ /* 0x000fe20000201400 */
[C---:B------:R-:W-:Y:S02]  /*4150*/  VIADD R231, R202.reuse, 0x11 ;  /* 0x00000011cae77836 */ /* 0x040fe40000000000 */
[C---:B------:R-:W-:Y:S01]  /*4160*/  VIADD R230, R202.reuse, 0x10 ;  /* 0x00000010cae67836 */ /* 0x040fe20000000000 */
[----:B------:R-:W-:Y:S01]  /*4170*/  I2FP.F32.S32 R232, R232 ;  /* 0x000000e800e87245 */ /* 0x000fe20000201400 */
[C---:B------:R-:W-:Y:S01]  /*4180*/  VIADD R229, R202.reuse, 0x9 ;  /* 0x00000009cae57836 */ /* 0x040fe20000000000 */
[----:B------:R-:W-:Y:S01]  /*4190*/  I2FP.F32.S32 R231, R231 ;  /* 0x000000e700e77245 */ /* 0x000fe20000201400 */
[C---:B------:R-:W-:Y:S01]  /*41a0*/  VIADD R227, R202.reuse, 0x8 ;  /* 0x00000008cae37836 */ /* 0x040fe20000000000 */
[----:B------:R-:W-:Y:S01]  /*41b0*/  I2FP.F32.S32 R230, R230 ;  /* 0x000000e600e67245 */ /* 0x000fe20000201400 */
[C---:B------:R-:W-:Y:S01]  /*41c0*/  VIADD R226, R202.reuse, 0x1 ;  /* 0x00000001cae27836 */ /* 0x040fe20000000000 */
[----:B------:R-:W-:Y:S01]  /*41d0*/  I2FP.F32.S32 R229, R229 ;  /* 0x000000e500e57245 */ /* 0x000fe20000201400 */
[----:B------:R-:W-:Y:S01]  /*41e0*/  VIADD R224, R202, 0x19 ;  /* 0x00000019cae07836 */ /* 0x000fe20000000000 */
[----:B------:R-:W-:-:S02]  /*41f0*/  I2FP.F32.S32 R227, R227 ;  /* 0x000000e300e37245 */ /* 0x000fc40000201400 */
[----:B------:R-:W-:Y:S02]  /*4200*/  I2FP.F32.S32 R226, R226 ;  /* 0x000000e200e27245 */ /* 0x000fe40000201400 */
[----:B------:R-:W-:Y:S01]  /*4210*/  I2FP.F32.S32 R225, R224 ;  /* 0x000000e000e17245 */ /* 0x000fe20000201400 */
[----:B----4-:R-:W-:-:S07]  /*4220*/  @P3 FMUL.FTZ R200, R4, R3 ;  /* 0x0000000304c83220 */ /* 0x010fce0000410000 */
.L_x_767:
[----:B------:R-:W0:Y:S01]  /*4230*/  LDGDEPBAR ;  /* 0x00000000000079af */ /* 0x000e220000000000 */
[C---:B------:R-:W-:Y:S02]  /*4240*/  IADD3 R0, R187.reuse, R189, RZ ;  /* 0x000000bdbb007210 */ /* 0x040fe40007ffe0ff */
[-C--:B------:R-:W-:Y:S02]  /*4250*/  IADD3 R2, R187, R188.reuse, RZ ;  /* 0x000000bcbb027210 */ /* 0x080fe40007ffe0ff */
[----:B------:R-:W-:Y:S02]  /*4260*/  IADD3 R3, R0, R188, RZ ;  /* 0x000000bc00037210 */ /* 0x000fe40007ffe0ff */
[C---:B-----5:R-:W-:Y:S02]  /*4270*/  FSETP.NEU.FTZ.AND P0, PT, R209.reuse, -INF , PT ;  /* 0xff800000d100780b */ /* 0x060fe40003f1d000 */
[C---:B------:R-:W-:Y:S01]  /*4280*/  ISETP.GT.AND P4, PT, R208.reuse, R233, PT ;  /* 0x000000e9d000720c */ /* 0x040fe20003f84270 */
[----:B------:R-:W-:Y:S04]  /*4290*/  DEPBAR.LE SB0, 0x0 ;  /* 0x000080000000791a */ /* 0x000fe80000000000 */
[----:B------:R-:W-:Y:S06]  /*42a0*/  BAR.SYNC.DEFER_BLOCKING 0x0 ;  /* 0x0000000000007b1d */ /* 0x000fec0000010000 */
[----:B------:R-:W-:Y:S05]  /*42b0*/  LDSM.16.M88.4 R16, [R187] ;  /* 0x00000000bb10783b */ /* 0x000fea0000000200 */
[----:B------:R-:W1:Y:S05]  /*42c0*/  LDSM.16.M88.4 R8, [R182+UR5+0x12000] ;  /* 0x01200005b608783b */ /* 0x000e6a0008000200 */
[----:B------:R-:W2:Y:S05]  /*42d0*/  LDSM.16.M88.4 R68, [R182+UR5+0x12800] ;  /* 0x01280005b644783b */ /* 0x000eaa0008000200 */
[----:B------:R-:W-:Y:S05]  /*42e0*/  LDSM.16.M88.4 R72, [R0] ;  /* 0x000000000048783b */ /* 0x000fea0000000200 */
[----:B------:R-:W3:Y:S05]  /*42f0*/  LDSM.16.M88.4 R76, [R181] ;  /* 0x00000000b54c783b */ /* 0x000eea0000000200 */
[----:B------:R-:W4:Y:S05]  /*4300*/  LDSM.16.M88.4 R80, [R181+0x800] ;  /* 0x00080000b550783b */ /* 0x000f2a0000000200 */
[----:B------:R-:W-:Y:S05]  /*4310*/  LDSM.16.M88.4 R84, [R2] ;  /* 0x000000000254783b */ /* 0x000fea0000000200 */
[----:B------:R-:W4:Y:S05]  /*4320*/  LDSM.16.M88.4 R88, [R184] ;  /* 0x00000000b858783b */ /* 0x000f2a0000000200 */
[----:B------:R-:W-:Y:S01]  /*4330*/  LDSM.16.M88.4 R92, [R3] ;  /* 0x00000000035c783b */ /* 0x000fe20000000200 */
[C---:B-1----:R-:W-:Y:S04]  /*4340*/  HMMA.16816.F32 R4, R16.reuse, R8, RZ ;  /* 0x000000081004723c */ /* 0x042fe800000018ff */
[----:B------:R-:W-:Y:S02]  /*4350*/  LDSM.16.M88.4 R96, [R183] ;  /* 0x00000000b760783b */ /* 0x000fe40000000200 */
        /* <DEDUP_REMOVED lines=9> */
[----:B------:R-:W2:Y:S05]  /*43f0*/  LDSM.16.M88.4 R72, [R183+0x800] ;  /* 0x00080000b748783b */ /* 0x000eaa0000000200 */
[C---:B------:R-:W-:Y:S01]  /*4400*/  HMMA.16816.F32 R4, R84.reuse, R88, R4 ;  /* 0x000000585404723c */ /* 0x040fe20000001804 */
[----:B------:R-:W3:Y:S05]  /*4410*/  LDSM.16.M88.4 R80, [R182+UR5+0x14000] ;  /* 0x01400005b650783b */ /* 0x000eea0008000200 */
[C---:B------:R-:W-:Y:S01]  /*4420*/  HMMA.16816.F32 R8, R84.reuse, R90, R8 ;  /* 0x0000005a5408723c */ /* 0x040fe20000001808 */
[----:B------:R-:W-:Y:S05]  /*4430*/  LDSM.16.M88.4 R88, [R181+0x2000] ;  /* 0x00200000b558783b */ /* 0x000fea0000000200 */
[C---:B-1----:R-:W-:Y:S06]  /*4440*/  HMMA.16816.F32 R12, R84.reuse, R68, R12 ;  /* 0x00000044540c723c */ /* 0x042fec000000180c */
[----:B------:R-:W-:Y:S01]  /*4450*/  HMMA.16816.F32 R16, R84, R70, R16 ;  /* 0x000000465410723c */ /* 0x000fe20000001810 */
[----:B------:R-:W1:Y:S05]  /*4460*/  LDSM.16.M88.4 R68, [R182+UR5+0x14800] ;  /* 0x01480005b644783b */ /* 0x000e6a0008000200 */
[C---:B------:R-:W-:Y:S01]  /*4470*/  HMMA.16816.F32 R4, R92.reuse, R96, R4 ;  /* 0x000000605c04723c */ /* 0x040fe20000001804 */
[----:B------:R-:W4:Y:S05]  /*4480*/  LDSM.16.M88.4 R84, [R0+0x2000] ;  /* 0x002000000054783b */ /* 0x000f2a0000000200 */
[C---:B------:R-:W-:Y:S01]  /*4490*/  HMMA.16816.F32 R8, R92.reuse, R98, R8 ;  /* 0x000000625c08723c */ /* 0x040fe20000001808 */
[----:B------:R-:W-:Y:S05]  /*44a0*/  LDSM.16.M88.4 R96, [R184+0x2000] ;  /* 0x00200000b860783b */ /* 0x000fea0000000200 */
[C---:B--2---:R-:W-:Y:S06]  /*44b0*/  HMMA.16816.F32 R12, R92.reuse, R72, R12 ;  /* 0x000000485c0c723c */ /* 0x044fec000000180c */
[----:B------:R-:W-:Y:S01]  /*44c0*/  HMMA.16816.F32 R16, R92, R74, R16 ;  /* 0x0000004a5c10723c */ /* 0x000fe20000001810 */
[----:B------:R-:W2:Y:S05]  /*44d0*/  LDSM.16.M88.4 R72, [R181+0x2800] ;  /* 0x00280000b548783b */ /* 0x000eaa0000000200 */
[C---:B---3--:R-:W-:Y:S01]  /*44e0*/  HMMA.16816.F32 R4, R76.reuse, R80, R4 ;  /* 0x000000504c04723c */ /* 0x048fe20000001804 */
[----:B------:R-:W3:Y:S05]  /*44f0*/  LDSM.16.M88.4 R92, [R2+0x2000] ;  /* 0x00200000025c783b */ /* 0x000eea0000000200 */
[C---:B------:R-:W-:Y:S01]  /*4500*/  HMMA.16816.F32 R8, R76.reuse, R82, R8 ;  /* 0x000000524c08723c */ /* 0x040fe20000001808 */
[----:B------:R-:W-:Y:S05]  /*4510*/  LDSM.16.M88.4 R80, [R183+0x2000] ;  /* 0x00200000b750783b */ /* 0x000fea0000000200 */
[C---:B-1----:R-:W-:Y:S06]  /*4520*/  HMMA.16816.F32 R12, R76.reuse, R68, R12 ;  /* 0x000000444c0c723c */ /* 0x042fec000000180c */
[----:B------:R-:W-:Y:S01]  /*4530*/  HMMA.16816.F32 R16, R76, R70, R16 ;  /* 0x000000464c10723c */ /* 0x000fe20000001810 */
[----:B------:R-:W1:Y:S05]  /*4540*/  LDSM.16.M88.4 R68, [R184+0x2800] ;  /* 0x00280000b844783b */ /* 0x000e6a0000000200 */
[C---:B----4-:R-:W-:Y:S01]  /*4550*/  HMMA.16816.F32 R4, R84.reuse, R88, R4 ;  /* 0x000000585404723c */ /* 0x050fe20000001804 */
[----:B------:R-:W4:Y:S05]  /*4560*/  LDSM.16.M88.4 R76, [R3+0x2000] ;  /* 0x00200000034c783b */ /* 0x000f2a0000000200 */
[C---:B------:R-:W-:Y:S01]  /*4570*/  HMMA.16816.F32 R8, R84.reuse, R90, R8 ;  /* 0x0000005a5408723c */ /* 0x040fe20000001808 */
[----:B------:R-:W-:Y:S05]  /*4580*/  LDSM.16.M88.4 R88, [R182+UR5+0x16000] ;  /* 0x01600005b658783b */ /* 0x000fea0008000200 */
        /* <DEDUP_REMOVED lines=9> */
[----:B------:R-:W1:Y:S05]  /*4620*/  LDSM.16.M88.4 R68, [R182+UR5+0x16800] ;  /* 0x01680005b644783b */ /* 0x000e6a0008000200 */
[C---:B----4-:R-:W-:Y:S01]  /*4630*/  HMMA.16816.F32 R4, R76.reuse, R80, R4 ;  /* 0x000000504c04723c */ /* 0x050fe20000001804 */
[----:B------:R4:W1:Y:S05]  /*4640*/  LDSM.16.M88.4 R92, [R0+0x4000] ;  /* 0x00400000005c783b */ /* 0x00086a0000000200 */
[C---:B------:R-:W-:Y:S01]  /*4650*/  HMMA.16816.F32 R8, R76.reuse, R82, R8 ;  /* 0x000000524c08723c */ /* 0x040fe20000001808 */
[----:B------:R-:W-:Y:S05]  /*4660*/  LDSM.16.M88.4 R80, [R184+0x4000] ;  /* 0x00400000b850783b */ /* 0x000fea0000000200 */
[C---:B--2---:R-:W-:Y:S06]  /*4670*/  HMMA.16816.F32 R12, R76.reuse, R72, R12 ;  /* 0x000000484c0c723c */ /* 0x044fec000000180c */
[----:B------:R-:W-:Y:S01]  /*4680*/  HMMA.16816.F32 R16, R76, R74, R16 ;  /* 0x0000004a4c10723c */ /* 0x000fe20000001810 */
[----:B------:R-:W2:Y:S05]  /*4690*/  LDSM.16.M88.4 R72, [R181+0x4800] ;  /* 0x00480000b548783b */ /* 0x000eaa0000000200 */
[C---:B---3--:R-:W-:Y:S01]  /*46a0*/  HMMA.16816.F32 R4, R84.reuse, R88, R4 ;  /* 0x000000585404723c */ /* 0x048fe20000001804 */
[----:B------:R3:W2:Y:S04]  /*46b0*/  LDSM.16.M88.4 R76, [R2+0x4000] ;  /* 0x00400000024c783b */ /* 0x0006a80000000200 */
[----:B----4-:R-:W-:Y:S01]  /*46c0*/  SHF.L.U32 R0, R208, 0x6, RZ ;  /* 0x00000006d0007819 */ /* 0x010fe200000006ff */
[C---:B------:R-:W-:Y:S01]  /*46d0*/  HMMA.16816.F32 R8, R84.reuse, R90, R8 ;  /* 0x0000005a5408723c */ /* 0x040fe20000001808 */
[----:B------:R-:W-:Y:S02]  /*46e0*/  LDSM.16.M88.4 R88, [R183+0x4000] ;  /* 0x00400000b758783b */ /* 0x000fe40000000200 */
[----:B------:R-:W-:Y:S03]  /*46f0*/  ISETP.GE.AND P2, PT, R0, R241, PT ;  /* 0x000000f10000720c */ /* 0x000fe60003f46270 */
[C---:B-1----:R-:W-:Y:S06]  /*4700*/  HMMA.16816.F32 R12, R84.reuse, R68, R12 ;  /* 0x00000044540c723c */ /* 0x042fec000000180c */
[----:B------:R-:W-:Y:S01]  /*4710*/  HMMA.16816.F32 R16, R84, R70, R16 ;  /* 0x000000465410723c */ /* 0x000fe20000001810 */
[----:B------:R-:W1:Y:S05]  /*4720*/  LDSM.16.M88.4 R68, [R184+0x4800] ;  /* 0x00480000b844783b */ /* 0x000e6a0000000200 */
[C---:B------:R-:W-:Y:S01]  /*4730*/  HMMA.16816.F32 R4, R92.reuse, R96, R4 ;  /* 0x000000605c04723c */ /* 0x040fe20000001804 */
[----:B------:R-:W4:Y:S04]  /*4740*/  LDSM.16.M88.4 R84, [R3+0x4000] ;  /* 0x004000000354783b */ /* 0x000f280000000200 */
[----:B---3--:R-:W-:Y:S01]  /*4750*/  SHF.L.U32 R2, R238, 0x6, RZ ;  /* 0x00000006ee027819 */ /* 0x008fe200000006ff */
[C---:B------:R-:W-:Y:S05]  /*4760*/  HMMA.16816.F32 R8, R92.reuse, R98, R8 ;  /* 0x000000625c08723c */ /* 0x040fea0000001808 */
[----:B------:R-:W-:Y:S01]  /*4770*/  IADD3 R2, R2, 0x40, RZ ;  /* 0x0000004002027810 */ /* 0x000fe20007ffe0ff */
[C---:B--2---:R-:W-:Y:S03]  /*4780*/  HMMA.16816.F32 R12, R92.reuse, R72, R12 ;  /* 0x000000485c0c723c */ /* 0x044fe6000000180c */
[-C--:B------:R-:W-:Y:S02]  /*4790*/  ISETP.LT.AND P2, PT, R2, R221.reuse, P2 ;  /* 0x000000dd0200720c */ /* 0x080fe40001741270 */
[----:B------:R-:W-:Y:S01]  /*47a0*/  FMUL.FTZ R2, R209, 1.4426950216293334961 ;  /* 0x3fb8aa3bd1027820 */ /* 0x000fe20000410000 */
[----:B------:R-:W-:Y:S05]  /*47b0*/  HMMA.16816.F32 R16, R92, R74, R16 ;  /* 0x0000004a5c10723c */ /* 0x000fea0000001810 */
[----:B------:R-:W-:Y:S01]  /*47c0*/  FSEL R2, R2, RZ, P0 ;  /* 0x000000ff02027208 */ /* 0x000fe20000000000 */
[C---:B------:R-:W-:Y:S05]  /*47d0*/  HMMA.16816.F32 R4, R76.reuse, R80, R4 ;  /* 0x000000504c04723c */ /* 0x040fea0000001804 */
[----:B------:R-:W-:Y:S01]  /*47e0*/  FSETP.NEU.FTZ.AND P0, PT, R212, -INF , PT ;  /* 0xff800000d400780b */ /* 0x000fe20003f1d000 */
[C---:B------:R-:W-:Y:S06]  /*47f0*/  HMMA.16816.F32 R8, R76.reuse, R82, R8 ;  /* 0x000000524c08723c */ /* 0x040fec0000001808 */
[C---:B-1----:R-:W-:Y:S06]  /*4800*/  HMMA.16816.F32 R12, R76.reuse, R68, R12 ;  /* 0x000000444c0c723c */ /* 0x042fec000000180c */
[----:B------:R-:W-:Y:S01]  /*4810*/  HMMA.16816.F32 R16, R76, R70, R16 ;  /* 0x000000464c10723c */ /* 0x000fe20000001810 */
[----:B------:R-:W1:Y:S05]  /*4820*/  LDSM.16.M88.4 R68, [R183+0x4800] ;  /* 0x00480000b744783b */ /* 0x000e6a0000000200 */
[C---:B----4-:R-:W-:Y:S06]  /*4830*/  HMMA.16816.F32 R4, R84.reuse, R88, R4 ;  /* 0x000000585404723c */ /* 0x050fec0000001804 */
        /* <DEDUP_REMOVED lines=12> */
[----:B------:R1:W4:Y:S02]  /*4900*/  MUFU.TANH R153, R4 ;  /* 0x0000000400997308 */ /* 0x0003240000002400 */
[----:B------:R-:W-:Y:S08]  /*4910*/  HMMA.16816.F32 R16, R84, R70, R16 ;  /* 0x000000465410723c */ /* 0x000ff00000001810 */
[----:B------:R4:W-:Y:S03]  /*4920*/  MUFU.TANH R162, R6 ;  /* 0x0000000600a27308 */ /* 0x0009e60000002400 */
[----:B--2---:R-:W-:Y:S01]  /*4930*/  @!P2 IADD3 R5, R246, R0, RZ ;  /* 0x00000000f605a210 */ /* 0x004fe20007ffe0ff */
[-C--:B---3--:R-:W-:Y:S06]  /*4940*/  FFMA.FTZ R0, R226, R200.reuse, R152 ;  /* 0x000000c8e2007223 */ /* 0x088fec0000010098 */
[----:B------:R2:W3:Y:S01]  /*4950*/  MUFU.TANH R159, R7 ;  /* 0x00000007009f7308 */ /* 0x0004e20000002400 */
[----:B-1----:R-:W-:Y:S01]  /*4960*/  @!P2 VIMNMX R4, R5, R221, PT ;  /* 0x000000dd0504a248 */ /* 0x002fe20003fe0100 */
[----:B----4-:R-:W-:Y:S03]  /*4970*/  FFMA.FTZ R3, R228, R200, R153 ;  /* 0x000000c8e4037223 */ /* 0x010fe60000010099 */
[-C--:B------:R-:W-:Y:S01]  /*4980*/  @!P2 ISETP.GE.AND P1, PT, R202, R4.reuse, PT ;  /* 0x00000004ca00a20c */ /* 0x080fe20003f26270 */
[----:B------:R-:W-:Y:S04]  /*4990*/  FMUL.FTZ R12, R12, UR8 ;  /* 0x000000080c0c7c20 */ /* 0x000fe80008410000 */
[----:B------:R1:W4:Y:S01]  /*49a0*/  MUFU.TANH R151, R8 ;  /* 0x0000000800977308 */ /* 0x0003220000002400 */
[----:B------:R-:W-:Y:S01]  /*49b0*/  @!P2 FSEL R3, R3, -INF , !P1 ;  /* 0xff8000000303a808 */ /* 0x000fe20004800000 */
[----:B------:R-:W-:Y:S01]  /*49c0*/  FMUL.FTZ R13, R13, UR8 ;  /* 0x000000080d0d7c20 */ /* 0x000fe20008410000 */
[----:B------:R-:W-:Y:S01]  /*49d0*/  FMUL.FTZ R14, R14, UR8 ;  /* 0x000000080e0e7c20 */ /* 0x000fe20008410000 */
[----:B------:R-:W-:Y:S01]  /*49e0*/  FMUL.FTZ R15, R15, UR8 ;  /* 0x000000080f0f7c20 */ /* 0x000fe20008410000 */
[----:B------:R-:W-:Y:S01]  /*49f0*/  FMUL.FTZ R16, R16, UR8 ;  /* 0x0000000810107c20 */ /* 0x000fe20008410000 */
[--C-:B------:R-:W-:Y:S01]  /*4a00*/  FFMA.FTZ R6, R3, UR7, -R2.reuse ;  /* 0x0000000703067c23 */ /* 0x100fe20008010802 */
[----:B------:R-:W-:Y:S01]  /*4a10*/  @!P2 VIADDMNMX R3, R5, 0x8, R221, PT ;  /* 0x000000080503a846 */ /* 0x000fe200038001dd */
[----:B------:R-:W-:Y:S01]  /*4a20*/  FMUL.FTZ R5, R212, 1.4426950216293334961 ;  /* 0x3fb8aa3bd4057820 */ /* 0x000fe20000410000 */
[----:B--2---:R-:W-:Y:S01]  /*4a30*/  @!P2 IADD3 R7, R202, 0x1, RZ ;  /* 0x00000001ca07a810 */ /* 0x004fe20007ffe0ff */
[----:B------:R2:W-:Y:S01]  /*4a40*/  MUFU.EX2 R170, R6 ;  /* 0x0000000600aa7308 */ /* 0x0005e20000000800 */
[----:B------:R-:W-:Y:S01]  /*4a50*/  FMUL.FTZ R18, R18, UR8 ;  /* 0x0000000812127c20 */ /* 0x000fe20008410000 */
[----:B------:R-:W-:Y:S01]  /*4a60*/  FMUL.FTZ R17, R17, UR8 ;  /* 0x0000000811117c20 */ /* 0x000fe20008410000 */
[----:B------:R-:W-:Y:S01]  /*4a70*/  @!P2 ISETP.GE.AND P1, PT, R7, R4, PT ;  /* 0x000000040700a20c */ /* 0x000fe20003f26270 */
[----:B------:R-:W-:Y:S03]  /*4a80*/  FMUL.FTZ R19, R19, UR8 ;  /* 0x0000000813137c20 */ /* 0x000fe60008410000 */
[----:B------:R-:W-:Y:S03]  /*4a90*/  @!P2 FSEL R0, R0, -INF , !P1 ;  /* 0xff8000000000a808 */ /* 0x000fe60004800000 */
[----:B------:R-:W4:Y:S01]  /*4aa0*/  MUFU.TANH R150, R9 ;  /* 0x0000000900967308 */ /* 0x000f220000002400 */
[-C--:B------:R-:W-:Y:S01]  /*4ab0*/  @!P2 ISETP.GE.AND P1, PT, R202, R3.reuse, PT ;  /* 0x00000003ca00a20c */ /* 0x080fe20003f26270 */
[----:B-1----:R-:W-:Y:S01]  /*4ac0*/  FFMA.FTZ R8, R0, UR7, -R2 ;  /* 0x0000000700087c23 */ /* 0x002fe20008010802 */
[----:B------:R-:W-:Y:S01]  /*4ad0*/  FSEL R0, R5, RZ, P0 ;  /* 0x000000ff05007208 */ /* 0x000fe20000000000 */
[-C--:B---3--:R-:W-:Y:S01]  /*4ae0*/  FFMA.FTZ R5, R226, R200.reuse, R159 ;  /* 0x000000c8e2057223 */ /* 0x088fe2000001009f */
[-C--:B------:R-:W-:Y:S05]  /*4af0*/  @!P2 ISETP.GE.AND P0, PT, R7, R3.reuse, PT ;  /* 0x000000030700a20c */ /* 0x080fea0003f06270 */
[----:B------:R1:W-:Y:S01]  /*4b00*/  MUFU.EX2 R168, R8 ;  /* 0x0000000800a87308 */ /* 0x0003e20000000800 */
[----:B--2---:R-:W-:Y:S01]  /*4b10*/  FFMA.FTZ R6, R228, R200, R162 ;  /* 0x000000c8e4067223 */ /* 0x004fe200000100a2 */
[----:B------:R-:W-:Y:S02]  /*4b20*/  @!P2 IADD3 R7, R202, 0x8, RZ ;  /* 0x00000008ca07a810 */ /* 0x000fe40007ffe0ff */
[----:B------:R-:W-:Y:S02]  /*4b30*/  @!P2 FSEL R5, R5, -INF , !P0 ;  /* 0xff8000000505a808 */ /* 0x000fe40004000000 */
[----:B------:R-:W-:Y:S02]  /*4b40*/  @!P2 FSEL R6, R6, -INF , !P1 ;  /* 0xff8000000606a808 */ /* 0x000fe40004800000 */
[----:B------:R-:W-:Y:S01]  /*4b50*/  @!P2 ISETP.GE.AND P0, PT, R7, R4, PT ;  /* 0x000000040700a20c */ /* 0x000fe20003f06270 */
[--C-:B------:R-:W-:Y:S01]  /*4b60*/  FFMA.FTZ R5, R5, UR7, -R0.reuse ;  /* 0x0000000705057c23 */ /* 0x100fe20008010800 */
[----:B------:R-:W2:Y:S01]  /*4b70*/  MUFU.TANH R161, R10 ;  /* 0x0000000a00a17308 */ /* 0x000ea20000002400 */
[----:B------:R-:W-:Y:S01]  /*4b80*/  FFMA.FTZ R6, R6, UR7, -R0 ;  /* 0x0000000706067c23 */ /* 0x000fe20008010800 */
[----:B-1----:R-:W-:Y:S08]  /*4b90*/  @!P2 IADD3 R8, R202, 0x9, RZ ;  /* 0x00000009ca08a810 */ /* 0x002ff00007ffe0ff */
[----:B------:R4:W-:Y:S10]  /*4ba0*/  MUFU.EX2 R178, R6 ;  /* 0x0000000600b27308 */ /* 0x0009f40000000800 */
[----:B------:R1:W-:Y:S10]  /*4bb0*/  MUFU.EX2 R176, R5 ;  /* 0x0000000500b07308 */ /* 0x0003f40000000800 */
[----:B------:R-:W3:Y:S01]  /*4bc0*/  MUFU.TANH R160, R11 ;  /* 0x0000000b00a07308 */ /* 0x000ee20000002400 */
[----:B----4-:R-:W-:Y:S05]  /*4bd0*/  FFMA.FTZ R6, R227, R200, R151 ;  /* 0x000000c8e3067223 */ /* 0x010fea0000010097 */
[----:B------:R-:W-:Y:S02]  /*4be0*/  @!P2 FSEL R6, R6, -INF , !P0 ;  /* 0xff8000000606a808 */ /* 0x000fe40004000000 */
[----:B------:R-:W-:Y:S01]  /*4bf0*/  @!P2 ISETP.GE.AND P0, PT, R8, R4, PT ;  /* 0x000000040800a20c */ /* 0x000fe20003f06270 */
[-C--:B-1----:R-:W-:Y:S01]  /*4c00*/  FFMA.FTZ R5, R229, R200.reuse, R150 ;  /* 0x000000c8e5057223 */ /* 0x082fe20000010096 */
[----:B------:R-:W1:Y:S01]  /*4c10*/  MUFU.TANH R154, R12 ;  /* 0x0000000c009a7308 */ /* 0x000e620000002400 */
[--C-:B------:R-:W-:Y:S03]  /*4c20*/  FFMA.FTZ R6, R6, UR7, -R2.reuse ;  /* 0x0000000706067c23 */ /* 0x100fe60008010802 */
[----:B------:R-:W-:Y:S02]  /*4c30*/  @!P2 FSEL R5, R5, -INF , !P0 ;  /* 0xff8000000505a808 */ /* 0x000fe40004000000 */
[-C--:B------:R-:W-:Y:S04]  /*4c40*/  @!P2 ISETP.GE.AND P0, PT, R7, R3.reuse, PT ;  /* 0x000000030700a20c */ /* 0x080fe80003f06270 */
[----:B------:R2:W-:Y:S01]  /*4c50*/  MUFU.EX2 R167, R6 ;  /* 0x0000000600a77308 */ /* 0x0005e20000000800 */
[----:B------:R-:W-:Y:S01]  /*4c60*/  FFMA.FTZ R5, R5, UR7, -R2 ;  /* 0x0000000705057c23 */ /* 0x000fe20008010802 */
[----:B------:R-:W-:Y:S08]  /*4c70*/  @!P2 IADD3 R7, R202, 0x10, RZ ;  /* 0x00000010ca07a810 */ /* 0x000ff00007ffe0ff */
[----:B------:R3:W-:Y:S10]  /*4c80*/  MUFU.EX2 R165, R5 ;  /* 0x0000000500a57308 */ /* 0x0007f40000000800 */
[----:B------:R-:W4:Y:S01]  /*4c90*/  MUFU.TANH R149, R13 ;  /* 0x0000000d00957308 */ /* 0x000f220000002400 */
[-C--:B--2---:R-:W-:Y:S05]  /*4ca0*/  FFMA.FTZ R6, R227, R200.reuse, R161 ;  /* 0x000000c8e3067223 */ /* 0x084fea00000100a1 */
[----:B------:R-:W-:Y:S02]  /*4cb0*/  @!P2 FSEL R6, R6, -INF , !P0 ;  /* 0xff8000000606a808 */ /* 0x000fe40004000000 */
[-C--:B------:R-:W-:Y:S01]  /*4cc0*/  @!P2 ISETP.GE.AND P0, PT, R8, R3.reuse, PT ;  /* 0x000000030800a20c */ /* 0x080fe20003f06270 */
[----:B---3--:R-:W-:Y:S01]  /*4cd0*/  FFMA.FTZ R5, R229, R200, R160 ;  /* 0x000000c8e5057223 */ /* 0x008fe200000100a0 */
[----:B------:R-:W-:Y:S01]  /*4ce0*/  @!P2 IADD3 R8, R202, 0x11, RZ ;  /* 0x00000011ca08a810 */ /* 0x000fe20007ffe0ff */
[--C-:B------:R-:W-:Y:S01]  /*4cf0*/  FFMA.FTZ R6, R6, UR7, -R0.reuse ;  /* 0x0000000706067c23 */ /* 0x100fe20008010800 */
[----:B------:R-:W2:Y:S02]  /*4d00*/  MUFU.TANH R158, R14 ;  /* 0x0000000e009e7308 */ /* 0x000ea40000002400 */
[----:B------:R-:W-:Y:S02]  /*4d10*/  @!P2 FSEL R5, R5, -INF , !P0 ;  /* 0xff8000000505a808 */ /* 0x000fe40004000000 */
[----:B------:R-:W-:Y:S03]  /*4d20*/  @!P2 ISETP.GE.AND P0, PT, R7, R4, PT ;  /* 0x000000040700a20c */ /* 0x000fe60003f06270 */
[----:B------:R-:W-:Y:S03]  /*4d30*/  FFMA.FTZ R5, R5, UR7, -R0 ;  /* 0x0000000705057c23 */ /* 0x000fe60008010800 */
[----:B------:R1:W-:Y:S10]  /*4d40*/  MUFU.EX2 R174, R6 ;  /* 0x0000000600ae7308 */ /* 0x0003f40000000800 */
[----:B------:R4:W-:Y:S10]  /*4d50*/  MUFU.EX2 R173, R5 ;  /* 0x0000000500ad7308 */ /* 0x0009f40000000800 */
[----:B------:R-:W3:Y:S01]  /*4d60*/  MUFU.TANH R157, R15 ;  /* 0x0000000f009d7308 */ /* 0x000ee20000002400 */
[----:B-1----:R-:W-:Y:S05]  /*4d70*/  FFMA.FTZ R6, R230, R200, R154 ;  /* 0x000000c8e6067223 */ /* 0x002fea000001009a */
[----:B------:R-:W-:Y:S02]  /*4d80*/  @!P2 FSEL R6, R6, -INF , !P0 ;  /* 0xff8000000606a808 */ /* 0x000fe40004000000 */
[----:B------:R-:W-:Y:S01]  /*4d90*/  @!P2 ISETP.GE.AND P0, PT, R8, R4, PT ;  /* 0x000000040800a20c */ /* 0x000fe20003f06270 */
[-C--:B----4-:R-:W-:Y:S01]  /*4da0*/  FFMA.FTZ R5, R231, R200.reuse, R149 ;  /* 0x000000c8e7057223 */ /* 0x090fe20000010095 */
[----:B------:R-:W1:Y:S01]  /*4db0*/  MUFU.TANH R148, R16 ;  /* 0x0000001000947308 */ /* 0x000e620000002400 */
[--C-:B------:R-:W-:Y:S03]  /*4dc0*/  FFMA.FTZ R6, R6, UR7, -R2.reuse ;  /* 0x0000000706067c23 */ /* 0x100fe60008010802 */
[----:B------:R-:W-:Y:S02]  /*4dd0*/  @!P2 FSEL R5, R5, -INF , !P0 ;  /* 0xff8000000505a808 */ /* 0x000fe40004000000 */
[-C--:B------:R-:W-:Y:S04]  /*4de0*/  @!P2 ISETP.GE.AND P0, PT, R7, R3.reuse, PT ;  /* 0x000000030700a20c */ /* 0x080fe80003f06270 */
[----:B------:R2:W-:Y:S01]  /*4df0*/  MUFU.EX2 R169, R6 ;  /* 0x0000000600a97308 */ /* 0x0005e20000000800 */
[----:B------:R-:W-:Y:S01]  /*4e00*/  FFMA.FTZ R5, R5, UR7, -R2 ;  /* 0x0000000705057c23 */ /* 0x000fe20008010802 */
[----:B------:R-:W-:Y:S04]  /*4e10*/  @!P2 IADD3 R7, R202, 0x18, RZ ;  /* 0x00000018ca07a810 */ /* 0x000fe80007ffe0ff */
[-C--:B------:R-:W-:Y:S04]  /*4e20*/  @!P2 ISETP.GE.AND P1, PT, R7, R3.reuse, PT ;  /* 0x000000030700a20c */ /* 0x080fe80003f26270 */
[----:B------:R3:W-:Y:S10]  /*4e30*/  MUFU.EX2 R166, R5 ;  /* 0x0000000500a67308 */ /* 0x0007f40000000800 */
[----:B------:R-:W4:Y:S01]  /*4e40*/  MUFU.TANH R156, R18 ;  /* 0x00000012009c7308 */ /* 0x000f220000002400 */
[-C--:B--2---:R-:W-:Y:S05]  /*4e50*/  FFMA.FTZ R6, R230, R200.reuse, R158 ;  /* 0x000000c8e6067223 */ /* 0x084fea000001009e */
[----:B------:R-:W-:Y:S02]  /*4e60*/  @!P2 FSEL R6, R6, -INF , !P0 ;  /* 0xff8000000606a808 */ /* 0x000fe40004000000 */
[-C--:B------:R-:W-:Y:S01]  /*4e70*/  @!P2 ISETP.GE.AND P0, PT, R8, R3.reuse, PT ;  /* 0x000000030800a20c */ /* 0x080fe20003f06270 */
[----:B---3--:R-:W-:Y:S01]  /*4e80*/  FFMA.FTZ R5, R231, R200, R157 ;  /* 0x000000c8e7057223 */ /* 0x008fe2000001009d */
[----:B------:R-:W2:Y:S01]  /*4e90*/  MUFU.TANH R99, R17 ;  /* 0x0000001100637308 */ /* 0x000ea20000002400 */
[--C-:B------:R-:W-:Y:S03]  /*4ea0*/  FFMA.FTZ R6, R6, UR7, -R0.reuse ;  /* 0x0000000706067c23 */ /* 0x100fe60008010800 */
[----:B------:R-:W-:Y:S02]  /*4eb0*/  @!P2 FSEL R5, R5, -INF , !P0 ;  /* 0xff8000000505a808 */ /* 0x000fe40004000000 */
[----:B------:R-:W-:Y:S04]  /*4ec0*/  @!P2 ISETP.GE.AND P0, PT, R7, R4, PT ;  /* 0x000000040700a20c */ /* 0x000fe80003f06270 */
[----:B------:R1:W-:Y:S01]  /*4ed0*/  MUFU.EX2 R177, R6 ;  /* 0x0000000600b17308 */ /* 0x0003e20000000800 */
[----:B------:R-:W-:Y:S09]  /*4ee0*/  FFMA.FTZ R5, R5, UR7, -R0 ;  /* 0x0000000705057c23 */ /* 0x000ff20008010800 */
[----:B------:R2:W-:Y:S10]  /*4ef0*/  MUFU.EX2 R175, R5 ;  /* 0x0000000500af7308 */ /* 0x0005f40000000800 */
[----:B------:R-:W3:Y:S01]  /*4f00*/  MUFU.TANH R155, R19 ;  /* 0x00000013009b7308 */ /* 0x000ee20000002400 */
[----:B-1----:R-:W-:Y:S05]  /*4f10*/  FFMA.FTZ R6, R232, R200, R148 ;  /* 0x000000c8e8067223 */ /* 0x002fea0000010094 */
[----:B------:R-:W-:Y:S02]  /*4f20*/  @!P2 FSEL R6, R6, -INF , !P0 ;  /* 0xff8000000606a808 */ /* 0x000fe40004000000 */
[----:B------:R-:W-:Y:S01]  /*4f30*/  @!P2 ISETP.GE.AND P0, PT, R224, R4, PT ;  /* 0x00000004e000a20c */ /* 0x000fe20003f06270 */
[-C--:B----4-:R-:W-:Y:S01]  /*4f40*/  FFMA.FTZ R4, R232, R200.reuse, R156 ;  /* 0x000000c8e8047223 */ /* 0x090fe2000001009c */
[-C--:B--2---:R-:W-:Y:S01]  /*4f50*/  FFMA.FTZ R5, R225, R200.reuse, R99 ;  /* 0x000000c8e1057223 */ /* 0x084fe20000010063 */
[----:B------:R-:W-:Y:S03]  /*4f60*/  FFMA.FTZ R6, R6, UR7, -R2 ;  /* 0x0000000706067c23 */ /* 0x000fe60008010802 */
[----:B------:R-:W-:Y:S01]  /*4f70*/  @!P2 FSEL R4, R4, -INF , !P1 ;  /* 0xff8000000404a808 */ /* 0x000fe20004800000 */
[----:B------:R-:W-:Y:S01]  /*4f80*/  MUFU.EX2 R164, R6 ;  /* 0x0000000600a47308 */ /* 0x000fe20000000800 */
[----:B------:R-:W-:Y:S02]  /*4f90*/  @!P2 FSEL R5, R5, -INF , !P0 ;  /* 0xff8000000505a808 */ /* 0x000fe40004000000 */
[----:B------:R-:W-:Y:S01]  /*4fa0*/  @!P2 ISETP.GE.AND P0, PT, R224, R3, PT ;  /* 0x00000003e000a20c */ /* 0x000fe20003f06270 */
[----:B------:R-:W-:Y:S01]  /*4fb0*/  FFMA.FTZ R4, R4, UR7, -R0 ;  /* 0x0000000704047c23 */ /* 0x000fe20008010800 */
[----:B---3--:R-:W-:Y:S01]  /*4fc0*/  FFMA.FTZ R3, R225, R200, R155 ;  /* 0x000000c8e1037223 */ /* 0x008fe2000001009b */
[----:B------:R-:W-:Y:S01]  /*4fd0*/  FFMA.FTZ R2, R5, UR7, -R2 ;  /* 0x0000000705027c23 */ /* 0x000fe20008010802 */
[----:B------:R-:W-:Y:S03]  /*4fe0*/  F2FP.F16.F32.PACK_AB R5, R166, R169 ;  /* 0x000000a9a605723e */ /* 0x000fe600000000ff */
[----:B------:R1:W-:Y:S01]  /*4ff0*/  MUFU.EX2 R172, R4 ;  /* 0x0000000400ac7308 */ /* 0x0003e20000000800 */
[----:B------:R-:W-:Y:S02]  /*5000*/  @!P2 FSEL R3, R3, -INF , !P0 ;  /* 0xff8000000303a808 */ /* 0x000fe40004000000 */
[----:B------:R-:W-:Y:S03]  /*5010*/  IADD3 R92, P0, R244, R223, RZ ;  /* 0x000000dff45c7210 */ /* 0x000fe60007f1e0ff */
[----:B------:R-:W-:Y:S04]  /*5020*/  FFMA.FTZ R0, R3, UR7, -R0 ;  /* 0x0000000703007c23 */ /* 0x000fe80008010800 */
[----:B------:R2:W3:Y:S01]  /*5030*/  MUFU.EX2 R163, R2 ;  /* 0x0000000200a37308 */ /* 0x0004e20000000800 */
[----:B------:R-:W-:Y:S02]  /*5040*/  F2FP.F16.F32.PACK_AB R3, R176, R178 ;  /* 0x000000b2b003723e */ /* 0x000fe400000000ff */
[----:B------:R-:W-:Y:S03]  /*5050*/  IADD3.X R93, R245, R222, RZ, P0, !PT ;  /* 0x000000def55d7210 */ /* 0x000fe600007fe4ff */
[----:B------:R3:W-:Y:S04]  /*5060*/  STS [R215+0x20400], R3 ;  /* 0x02040003d7007388 */ /* 0x0007e80000000800 */
[----:B------:R4:W3:Y:S01]  /*5070*/  MUFU.EX2 R171, R0 ;  /* 0x0000000000ab7308 */ /* 0x0008e20000000800 */
[----:B-1----:R-:W-:Y:S01]  /*5080*/  F2FP.F16.F32.PACK_AB R4, R168, R170 ;  /* 0x000000aaa804723e */ /* 0x002fe200000000ff */
[----:B------:R-:W3:Y:S05]  /*5090*/  LDG.E R98, desc[UR14][R92.64] ;  /* 0x0000000e5c627981 */ /* 0x000eea000c1e1900 */
[----:B------:R1:W-:Y:S01]  /*50a0*/  STS [R215+0x20000], R4 ;  /* 0x02000004d7007388 */ /* 0x0003e20000000800 */
[----:B--2---:R-:W-:Y:S04]  /*50b0*/  F2FP.F16.F32.PACK_AB R2, R165, R167 ;  /* 0x000000a7a502723e */ /* 0x004fe800000000ff */
[----:B------:R2:W2:Y:S05]  /*50c0*/  LDG.E R97, desc[UR14][R92.64+0x20] ;  /* 0x0000200e5c617981 */ /* 0x0004aa000c1e1900 */
[----:B------:R1:W-:Y:S01]  /*50d0*/  STS [R218+0x20000], R2 ;  /* 0x02000002da007388 */ /* 0x0003e20000000800 */
[----:B----4-:R-:W-:Y:S05]  /*50e0*/  F2FP.F16.F32.PACK_AB R0, R173, R174 ;  /* 0x000000aead00723e */ /* 0x010fea00000000ff */
[----:B------:R4:W-:Y:S01]  /*50f0*/  STS [R218+0x20400], R0 ;  /* 0x02040000da007388 */ /* 0x0009e20000000800 */
[----:B---3--:R-:W-:Y:S04]  /*5100*/  F2FP.F16.F32.PACK_AB R3, R163, R164 ;  /* 0x000000a4a303723e */ /* 0x008fe800000000ff */
[----:B------:R-:W-:Y:S01]  /*5110*/  STS [R216+0x20000], R5 ;  /* 0x02000005d8007388 */ /* 0x000fe20000000800 */
[----:B-1----:R-:W-:Y:S05]  /*5120*/  F2FP.F16.F32.PACK_AB R4, R175, R177 ;  /* 0x000000b1af04723e */ /* 0x002fea00000000ff */
[----:B------:R-:W-:Y:S01]  /*5130*/  STS [R216+0x20400], R4 ;  /* 0x02040004d8007388 */ /* 0x000fe20000000800 */
[----:B------:R-:W-:Y:S04]  /*5140*/  F2FP.F16.F32.PACK_AB R2, R171, R172 ;  /* 0x000000acab02723e */ /* 0x000fe800000000ff */
[----:B------:R1:W-:Y:S05]  /*5150*/  STS [R217+0x20000], R3 ;  /* 0x02000003d9007388 */ /* 0x0003ea0000000800 */
[----:B------:R3:W-:Y:S01]  /*5160*/  STS [R217+0x20400], R2 ;  /* 0x02040002d9007388 */ /* 0x0007e20000000800 */
[----:B----4-:R-:W-:Y:S04]  /*5170*/  LEA R0, R194, UR5, 0x1 ;  /* 0x00000005c2007c11 */ /* 0x010fe8000f8e08ff */
[----:B------:R-:W-:Y:S05]  /*5180*/  LDSM.16.M88.4 R8, [R182+UR5+0x18000] ;  /* 0x01800005b608783b */ /* 0x000fea0008000200 */
[----:B------:R-:W4:Y:S05]  /*5190*/  LDSM.16.M88.4 R16, [R0+0xc000] ;  /* 0x00c000000010783b */ /* 0x000f2a0000000200 */
[----:B------:R-:W4:Y:S05]  /*51a0*/  LDSM.16.M88.4 R68, [R182+UR5+0x18800] ;  /* 0x01880005b644783b */ /* 0x000f2a0008000200 */
[----:B------:R-:W-:Y:S01]  /*51b0*/  LDSM.16.M88.4 R76, [R181+0x6000] ;  /* 0x00600000b54c783b */ /* 0x000fe20000000200 */
[CC--:B-1----:R-:W-:Y:S04]  /*51c0*/  IADD3 R3, R188.reuse, R0.reuse, RZ ;  /* 0x00000000bc037210 */ /* 0x0c2fe80007ffe0ff */
[----:B------:R-:W-:Y:S01]  /*51d0*/  LDSM.16.M88.4 R80, [R181+0x6800] ;  /* 0x00680000b550783b */ /* 0x000fe20000000200 */
[----:B---3--:R-:W-:Y:S04]  /*51e0*/  IADD3 R2, R189, R0, RZ ;  /* 0x00000000bd027210 */ /* 0x008fe80007ffe0ff */
[----:B------:R-:W-:Y:S01]  /*51f0*/  LDSM.16.M88.4 R84, [R184+0x6000] ;  /* 0x00600000b854783b */ /* 0x000fe20000000200 */
[----:B------:R-:W-:Y:S04]  /*5200*/  IADD3 R96, R188, R2, RZ ;  /* 0x00000002bc607210 */ /* 0x000fe80007ffe0ff */
[----:B------:R-:W1:Y:S05]  /*5210*/  LDSM.16.M88.4 R72, [R2+0xc000] ;  /* 0x00c000000248783b */ /* 0x000e6a0000000200 */
[----:B------:R-:W-:Y:S05]  /*5220*/  LDSM.16.M88.4 R88, [R184+0x6800] ;  /* 0x00680000b858783b */ /* 0x000fea0000000200 */
[----:B--2---:R-:W-:Y:S01]  /*5230*/  LDSM.16.M88.4 R92, [R182+UR5+0x1c000] ;  /* 0x01c00005b65c783b */ /* 0x004fe20008000200 */
[C---:B----4-:R-:W-:Y:S06]  /*5240*/  HMMA.16816.F32 R4, R16.reuse, R8, RZ ;  /* 0x000000081004723c */ /* 0x050fec00000018ff */
[C---:B------:R-:W-:Y:S06]  /*5250*/  HMMA.16816.F32 R8, R16.reuse, R10, RZ ;  /* 0x0000000a1008723c */ /* 0x040fec00000018ff */
[C---:B------:R-:W-:Y:S06]  /*5260*/  HMMA.16816.F32 R12, R16.reuse, R68, RZ ;  /* 0x00000044100c723c */ /* 0x040fec00000018ff */
[----:B------:R-:W-:Y:S01]  /*5270*/  HMMA.16816.F32 R16, R16, R70, RZ ;  /* 0x000000461010723c */ /* 0x000fe200000018ff */
[----:B------:R-:W2:Y:S05]  /*5280*/  LDSM.16.M88.4 R68, [R3+0xc000] ;  /* 0x00c000000344783b */ /* 0x000eaa0000000200 */
[C---:B-1----:R-:W-:Y:S06]  /*5290*/  HMMA.16816.F32 R4, R72.reuse, R76, R4 ;  /* 0x0000004c4804723c */ /* 0x042fec0000001804 */
[C---:B------:R-:W-:Y:S01]  /*52a0*/  HMMA.16816.F32 R8, R72.reuse, R78, R8 ;  /* 0x0000004e4808723c */ /* 0x040fe20000001808 */
[----:B------:R-:W-:Y:S05]  /*52b0*/  LDSM.16.M88.4 R76, [R183+0x6000] ;  /* 0x00600000b74c783b */ /* 0x000fea0000000200 */
[C---:B------:R-:W-:Y:S06]  /*52c0*/  HMMA.16816.F32 R12, R72.reuse, R80, R12 ;  /* 0x00000050480c723c */ /* 0x040fec000000180c */
[----:B------:R-:W-:Y:S01]  /*52d0*/  HMMA.16816.F32 R16, R72, R82, R16 ;  /* 0x000000524810723c */ /* 0x000fe20000001810 */
[----:B------:R-:W1:Y:S05]  /*52e0*/  LDSM.16.M88.4 R72, [R96+0xc000] ;  /* 0x00c000006048783b */ /* 0x000e6a0000000200 */
[----:B------:R-:W3:Y:S01]  /*52f0*/  LDSM.16.M88.4 R80, [R183+0x6800] ;  /* 0x00680000b750783b */ /* 0x000ee20000000200 */
[C---:B--2---:R-:W-:Y:S06]  /*5300*/  HMMA.16816.F32 R4, R68.reuse, R84, R4 ;  /* 0x000000544404723c */ /* 0x044fec0000001804 */
[C---:B------:R-:W-:Y:S01]  /*5310*/  HMMA.16816.F32 R8, R68.reuse, R86, R8 ;  /* 0x000000564408723c */ /* 0x040fe20000001808 */
[----:B------:R-:W-:Y:S05]  /*5320*/  LDSM.16.M88.4 R84, [R182+UR5+0x1a000] ;  /* 0x01a00005b654783b */ /* 0x000fea0008000200 */
[C---:B------:R-:W-:Y:S06]  /*5330*/  HMMA.16816.F32 R12, R68.reuse, R88, R12 ;  /* 0x00000058440c723c */ /* 0x040fec000000180c */
[----:B------:R-:W-:Y:S01]  /*5340*/  HMMA.16816.F32 R16, R68, R90, R16 ;  /* 0x0000005a4410723c */ /* 0x000fe20000001810 */
[----:B------:R-:W2:Y:S05]  /*5350*/  LDSM.16.M88.4 R68, [R0+0xe000] ;  /* 0x00e000000044783b */ /* 0x000eaa0000000200 */
[----:B------:R-:W4:Y:S01]  /*5360*/  LDSM.16.M88.4 R88, [R182+UR5+0x1a800] ;  /* 0x01a80005b658783b */ /* 0x000f220008000200 */
[C---:B-1----:R-:W-:Y:S06]  /*5370*/  HMMA.16816.F32 R4, R72.reuse, R76, R4 ;  /* 0x0000004c4804723c */ /* 0x042fec0000001804 */
[C---:B------:R-:W-:Y:S01]  /*5380*/  HMMA.16816.F32 R8, R72.reuse, R78, R8 ;  /* 0x0000004e4808723c */ /* 0x040fe20000001808 */
[----:B------:R-:W-:Y:S05]  /*5390*/  LDSM.16.M88.4 R76, [R181+0x8000] ;  /* 0x00800000b54c783b */ /* 0x000fea0000000200 */
[C---:B---3--:R-:W-:Y:S06]  /*53a0*/  HMMA.16816.F32 R12, R72.reuse, R80, R12 ;  /* 0x00000050480c723c */ /* 0x048fec000000180c */
[----:B------:R-:W-:Y:S01]  /*53b0*/  HMMA.16816.F32 R16, R72, R82, R16 ;  /* 0x000000524810723c */ /* 0x000fe20000001810 */
[----:B------:R-:W1:Y:S05]  /*53c0*/  LDSM.16.M88.4 R72, [R2+0xe000] ;  /* 0x00e000000248783b */ /* 0x000e6a0000000200 */
[----:B------:R-:W3:Y:S01]  /*53d0*/  LDSM.16.M88.4 R80, [R181+0x8800] ;  /* 0x00880000b550783b */ /* 0x000ee20000000200 */
[C---:B--2---:R-:W-:Y:S06]  /*53e0*/  HMMA.16816.F32 R4, R68.reuse, R84, R4 ;  /* 0x000000544404723c */ /* 0x044fec0000001804 */
[C---:B------:R-:W-:Y:S01]  /*53f0*/  HMMA.16816.F32 R8, R68.reuse, R86, R8 ;  /* 0x000000564408723c */ /* 0x040fe20000001808 */
[----:B------:R-:W-:Y:S05]  /*5400*/  LDSM.16.M88.4 R84, [R184+0x8000] ;  /* 0x00800000b854783b */ /* 0x000fea0000000200 */
[C---:B----4-:R-:W-:Y:S06]  /*5410*/  HMMA.16816.F32 R12, R68.reuse, R88, R12 ;  /* 0x00000058440c723c */ /* 0x050fec000000180c */
[----:B------:R-:W-:Y:S01]  /*5420*/  HMMA.16816.F32 R16, R68, R90, R16 ;  /* 0x0000005a4410723c */ /* 0x000fe20000001810 */
[----:B------:R-:W2:Y:S05]  /*5430*/  LDSM.16.M88.4 R68, [R3+0xe000] ;  /* 0x00e000000344783b */ /* 0x000eaa0000000200 */
[----:B------:R-:W4:Y:S01]  /*5440*/  LDSM.16.M88.4 R88, [R184+0x8800] ;  /* 0x00880000b858783b */ /* 0x000f220000000200 */
        /* <DEDUP_REMOVED lines=9> */
[----:B------:R-:W2:Y:S05]  /*54e0*/  LDSM.16.M88.4 R84, [R0+0x10000] ;  /* 0x010000000054783b */ /* 0x000eaa0000000200 */
[C---:B----4-:R-:W-:Y:S06]  /*54f0*/  HMMA.16816.F32 R12, R68.reuse, R88, R12 ;  /* 0x00000058440c723c */ /* 0x050fec000000180c */
[----:B------:R-:W-:Y:S01]  /*5500*/  HMMA.16816.F32 R16, R68, R90, R16 ;  /* 0x0000005a4410723c */ /* 0x000fe20000001810 */
[----:B------:R-:W4:Y:S05]  /*5510*/  LDSM.16.M88.4 R68, [R182+UR5+0x1c800] ;  /* 0x01c80005b644783b */ /* 0x000f2a0008000200 */
[----:B------:R-:W-:Y:S01]  /*5520*/  LDSM.16.M88.4 R88, [R181+0xa000] ;  /* 0x00a00000b558783b */ /* 0x000fe20000000200 */
[C---:B-1----:R-:W-:Y:S06]  /*5530*/  HMMA.16816.F32 R4, R72.reuse, R76, R4 ;  /* 0x0000004c4804723c */ /* 0x042fec0000001804 */
[C---:B------:R-:W-:Y:S01]  /*5540*/  HMMA.16816.F32 R8, R72.reuse, R78, R8 ;  /* 0x0000004e4808723c */ /* 0x040fe20000001808 */
[----:B------:R1:W4:Y:S05]  /*5550*/  LDSM.16.M88.4 R76, [R2+0x10000] ;  /* 0x01000000024c783b */ /* 0x00032a0000000200 */
[C---:B---3--:R-:W-:Y:S06]  /*5560*/  HMMA.16816.F32 R12, R72.reuse, R80, R12 ;  /* 0x00000050480c723c */ /* 0x048fec000000180c */
[----:B------:R-:W-:Y:S01]  /*5570*/  HMMA.16816.F32 R16, R72, R82, R16 ;  /* 0x000000524810723c */ /* 0x000fe20000001810 */
[----:B------:R-:W3:Y:S05]  /*5580*/  LDSM.16.M88.4 R72, [R181+0xa800] ;  /* 0x00a80000b548783b */ /* 0x000eea0000000200 */
[C---:B--2---:R-:W-:Y:S01]  /*5590*/  HMMA.16816.F32 R4, R84.reuse, R92, R4 ;  /* 0x0000005c5404723c */ /* 0x044fe20000001804 */
[----:B------:R2:W-:Y:S05]  /*55a0*/  LDSM.16.M88.4 R80, [R3+0x10000] ;  /* 0x010000000350783b */ /* 0x0005ea0000000200 */
[C---:B------:R-:W-:Y:S01]  /*55b0*/  HMMA.16816.F32 R8, R84.reuse, R94, R8 ;  /* 0x0000005e5408723c */ /* 0x040fe20000001808 */
[----:B------:R-:W3:Y:S04]  /*55c0*/  LDSM.16.M88.4 R92, [R184+0xa000] ;  /* 0x00a00000b85c783b */ /* 0x000ee80000000200 */
[----:B-1----:R-:W-:Y:S01]  /*55d0*/  FFMA.FTZ R2, -R152, R152, 1 ;  /* 0x3f80000098027423 */ /* 0x002fe20000010198 */
[C---:B----4-:R-:W-:Y:S05]  /*55e0*/  HMMA.16816.F32 R12, R84.reuse, R68, R12 ;  /* 0x00000044540c723c */ /* 0x050fea000000180c */
[----:B------:R-:W-:Y:S01]  /*55f0*/  FMUL.FTZ R2, R2, UR8 ;  /* 0x0000000802027c20 */ /* 0x000fe20008410000 */
[----:B------:R-:W-:Y:S01]  /*5600*/  HMMA.16816.F32 R16, R84, R70, R16 ;  /* 0x000000465410723c */ /* 0x000fe20000001810 */
[----:B------:R-:W1:Y:S05]  /*5610*/  LDSM.16.M88.4 R68, [R184+0xa800] ;  /* 0x00a80000b844783b */ /* 0x000e6a0000000200 */
[C---:B------:R-:W-:Y:S01]  /*5620*/  HMMA.16816.F32 R4, R76.reuse, R88, R4 ;  /* 0x000000584c04723c */ /* 0x040fe20000001804 */
[----:B------:R-:W-:Y:S04]  /*5630*/  LDSM.16.M88.4 R84, [R96+0x10000] ;  /* 0x010000006054783b */ /* 0x000fe80000000200 */
[----:B--2---:R-:W-:Y:S01]  /*5640*/  FFMA.FTZ R3, -R153, R153, 1 ;  /* 0x3f80000099037423 */ /* 0x004fe20000010199 */
[C---:B------:R-:W-:Y:S01]  /*5650*/  HMMA.16816.F32 R8, R76.reuse, R90, R8 ;  /* 0x0000005a4c08723c */ /* 0x040fe20000001808 */
[----:B------:R-:W2:Y:S04]  /*5660*/  LDSM.16.M88.4 R88, [R183+0xa000] ;  /* 0x00a00000b758783b */ /* 0x000ea80000000200 */
[----:B------:R-:W-:Y:S01]  /*5670*/  FMUL.FTZ R3, R3, UR8 ;  /* 0x0000000803037c20 */ /* 0x000fe20008410000 */
[C---:B---3--:R-:W-:Y:S06]  /*5680*/  HMMA.16816.F32 R12, R76.reuse, R72, R12 ;  /* 0x000000484c0c723c */ /* 0x048fec000000180c */
[----:B------:R-:W-:Y:S01]  /*5690*/  HMMA.16816.F32 R16, R76, R74, R16 ;  /* 0x0000004a4c10723c */ /* 0x000fe20000001810 */
[----:B------:R-:W3:Y:S05]  /*56a0*/  LDSM.16.M88.4 R72, [R183+0xa800] ;  /* 0x00a80000b748783b */ /* 0x000eea0000000200 */
[C---:B------:R-:W-:Y:S06]  /*56b0*/  HMMA.16816.F32 R4, R80.reuse, R92, R4 ;  /* 0x0000005c5004723c */ /* 0x040fec0000001804 */
[C---:B------:R-:W-:Y:S06]  /*56c0*/  HMMA.16816.F32 R8, R80.reuse, R94, R8 ;  /* 0x0000005e5008723c */ /* 0x040fec0000001808 */
[C---:B-1----:R-:W-:Y:S06]  /*56d0*/  HMMA.16816.F32 R12, R80.reuse, R68, R12 ;  /* 0x00000044500c723c */ /* 0x042fec000000180c */
[----:B------:R-:W-:Y:S05]  /*56e0*/  HMMA.16816.F32 R16, R80, R70, R16 ;  /* 0x000000465010723c */ /* 0x000fea0000001810 */
[----:B------:R-:W-:Y:S01]  /*56f0*/  FFMA.FTZ R68, -R150, R150, 1 ;  /* 0x3f80000096447423 */ /* 0x000fe20000010196 */
[C---:B--2---:R-:W-:Y:S05]  /*5700*/  HMMA.16816.F32 R4, R84.reuse, R88, R4 ;  /* 0x000000585404723c */ /* 0x044fea0000001804 */
[----:B------:R-:W-:Y:S01]  /*5710*/  FMUL.FTZ R68, R68, UR8 ;  /* 0x0000000844447c20 */ /* 0x000fe20008410000 */
[C---:B------:R-:W-:Y:S05]  /*5720*/  HMMA.16816.F32 R8, R84.reuse, R90, R8 ;  /* 0x0000005a5408723c */ /* 0x040fea0000001808 */
[----:B------:R-:W-:Y:S01]  /*5730*/  FFMA.FTZ R70, -R161, R161, 1 ;  /* 0x3f800000a1467423 */ /* 0x000fe200000101a1 */
[C---:B---3--:R-:W-:Y:S05]  /*5740*/  HMMA.16816.F32 R12, R84.reuse, R72, R12 ;  /* 0x00000048540c723c */ /* 0x048fea000000180c */
[----:B------:R-:W-:Y:S01]  /*5750*/  FFMA.FTZ R69, -R160, R160, 1 ;  /* 0x3f800000a0457423 */ /* 0x000fe200000101a0 */
[----:B------:R-:W-:Y:S05]  /*5760*/  HMMA.16816.F32 R16, R84, R74, R16 ;  /* 0x0000004a5410723c */ /* 0x000fea0000001810 */
[----:B------:R-:W-:Y:S01]  /*5770*/  FMUL.FTZ R70, R70, UR8 ;  /* 0x0000000846467c20 */ /* 0x000fe20008410000 */
[C---:B------:R-:W-:Y:S01]  /*5780*/  FADD.FTZ R0, -R98.reuse, R4 ;  /* 0x0000000462007221 */ /* 0x040fe20000010100 */
[----:B------:R-:W-:Y:S01]  /*5790*/  FADD.FTZ R4, -R98, R5 ;  /* 0x0000000562047221 */ /* 0x000fe20000010100 */
[----:B------:R-:W-:Y:S03]  /*57a0*/  FADD.FTZ R6, -R97, R6 ;  /* 0x0000000661067221 */ /* 0x000fe60000010100 */
[----:B------:R-:W-:Y:S01]  /*57b0*/  FMUL.FTZ R0, R170, R0 ;  /* 0x00000000aa007220 */ /* 0x000fe20000410000 */
[----:B------:R-:W-:Y:S01]  /*57c0*/  FMUL.FTZ R4, R168, R4 ;  /* 0x00000004a8047220 */ /* 0x000fe20000410000 */
[C---:B------:R-:W-:Y:S01]  /*57d0*/  FADD.FTZ R5, -R98.reuse, R8 ;  /* 0x0000000862057221 */ /* 0x040fe20000010100 */
[----:B------:R-:W-:Y:S01]  /*57e0*/  FADD.FTZ R8, -R98, R9 ;  /* 0x0000000962087221 */ /* 0x000fe20000010100 */
[----:B------:R-:W-:Y:S01]  /*57f0*/  FMUL.FTZ R3, R3, R0 ;  /* 0x0000000003037220 */ /* 0x000fe20000410000 */
[----:B------:R-:W-:Y:S01]  /*5800*/  FFMA.FTZ R0, -R151, R151, 1 ;  /* 0x3f80000097007423 */ /* 0x000fe20000010197 */
[----:B------:R-:W-:Y:S01]  /*5810*/  FMUL.FTZ R5, R167, R5 ;  /* 0x00000005a7057220 */ /* 0x000fe20000410000 */
[----:B------:R-:W-:Y:S01]  /*5820*/  FMUL.FTZ R2, R2, R4 ;  /* 0x0000000402027220 */ /* 0x000fe20000410000 */
[----:B------:R-:W-:Y:S01]  /*5830*/  FADD.FTZ R9, -R98, R12 ;  /* 0x0000000c62097221 */ /* 0x000fe20000010100 */
[----:B------:R-:W-:Y:S01]  /*5840*/  FMUL.FTZ R0, R0, UR8 ;  /* 0x0000000800007c20 */ /* 0x000fe20008410000 */
[----:B------:R-:W-:Y:S01]  /*5850*/  FADD.FTZ R12, -R98, R13 ;  /* 0x0000000d620c7221 */ /* 0x000fe20000010100 */
[----:B------:R-:W-:Y:S01]  /*5860*/  FMUL.FTZ R8, R165, R8 ;  /* 0x00000008a5087220 */ /* 0x000fe20000410000 */
[----:B------:R-:W-:Y:S01]  /*5870*/  F2FP.F16.F32.PACK_AB R13, R2, R3 ;  /* 0x00000003020d723e */ /* 0x000fe200000000ff */
[----:B------:R-:W-:Y:S01]  /*5880*/  FADD.FTZ R17, -R98, R17 ;  /* 0x0000001162117221 */ /* 0x000fe20000010100 */
[----:B------:R-:W-:Y:S01]  /*5890*/  FMUL.FTZ R0, R0, R5 ;  /* 0x0000000500007220 */ /* 0x000fe20000410000 */
[----:B------:R-:W-:Y:S01]  /*58a0*/  FADD.FTZ R4, -R98, R16 ;  /* 0x0000001062047221 */ /* 0x000fe20000010100 */
[----:B------:R-:W-:Y:S01]  /*58b0*/  FFMA.FTZ R2, -R154, R154, 1 ;  /* 0x3f8000009a027423 */ /* 0x000fe2000001019a */
[----:B------:R-:W-:Y:S01]  /*58c0*/  FMUL.FTZ R5, R163, R17 ;  /* 0x00000011a3057220 */ /* 0x000fe20000410000 */
[----:B------:R-:W-:Y:S01]  /*58d0*/  FFMA.FTZ R16, -R149, R149, 1 ;  /* 0x3f80000095107423 */ /* 0x000fe20000010195 */
[----:B------:R-:W-:Y:S01]  /*58e0*/  FFMA.FTZ R3, -R148, R148, 1 ;  /* 0x3f80000094037423 */ /* 0x000fe20000010194 */
[----:B------:R-:W-:Y:S01]  /*58f0*/  FFMA.FTZ R17, -R99, R99, 1 ;  /* 0x3f80000063117423 */ /* 0x000fe20000010163 */
[----:B------:R-:W-:Y:S01]  /*5900*/  FMUL.FTZ R9, R169, R9 ;  /* 0x00000009a9097220 */ /* 0x000fe20000410000 */
[----:B------:R-:W-:Y:S01]  /*5910*/  FMUL.FTZ R12, R166, R12 ;  /* 0x0000000ca60c7220 */ /* 0x000fe20000410000 */
[----:B------:R-:W-:Y:S01]  /*5920*/  FMUL.FTZ R68, R68, R8 ;  /* 0x0000000844447220 */ /* 0x000fe20000410000 */
[----:B------:R-:W-:Y:S01]  /*5930*/  FMUL.FTZ R4, R164, R4 ;  /* 0x00000004a4047220 */ /* 0x000fe20000410000 */
[----:B------:R-:W-:Y:S01]  /*5940*/  FMUL.FTZ R2, R2, UR8 ;  /* 0x0000000802027c20 */ /* 0x000fe20008410000 */
[----:B------:R-:W-:Y:S01]  /*5950*/  FMUL.FTZ R16, R16, UR8 ;  /* 0x0000000810107c20 */ /* 0x000fe20008410000 */
[----:B------:R-:W-:Y:S01]  /*5960*/  FMUL.FTZ R3, R3, UR8 ;  /* 0x0000000803037c20 */ /* 0x000fe20008410000 */
[----:B------:R-:W-:Y:S01]  /*5970*/  FMUL.FTZ R17, R17, UR8 ;  /* 0x0000000811117c20 */ /* 0x000fe20008410000 */
[----:B------:R-:W-:Y:S01]  /*5980*/  FMUL.FTZ R2, R2, R9 ;  /* 0x0000000902027220 */ /* 0x000fe20000410000 */
[----:B------:R-:W-:Y:S01]  /*5990*/  FMUL.FTZ R16, R16, R12 ;  /* 0x0000000c10107220 */ /* 0x000fe20000410000 */
[----:B------:R-:W-:Y:S01]  /*59a0*/  FMUL.FTZ R3, R3, R4 ;  /* 0x0000000403037220 */ /* 0x000fe20000410000 */
[----:B------:R-:W-:Y:S01]  /*59b0*/  FMUL.FTZ R17, R17, R5 ;  /* 0x0000000511117220 */ /* 0x000fe20000410000 */
[----:B------:R-:W-:Y:S01]  /*59c0*/  F2FP.F16.F32.PACK_AB R68, R68, R0 ;  /* 0x000000004444723e */ /* 0x000fe200000000ff */
[----:B------:R-:W-:Y:S01]  /*59d0*/  FADD.FTZ R7, -R97, R7 ;  /* 0x0000000761077221 */ /* 0x000fe20000010100 */
[----:B------:R-:W-:Y:S01]  /*59e0*/  FFMA.FTZ R0, -R162, R162, 1 ;  /* 0x3f800000a2007423 */ /* 0x000fe200000101a2 */
[----:B------:R-:W-:Y:S01]  /*59f0*/  FFMA.FTZ R12, -R159, R159, 1 ;  /* 0x3f8000009f0c7423 */ /* 0x000fe2000001019f */
[----:B------:R-:W-:Y:S01]  /*5a00*/  F2FP.F16.F32.PACK_AB R16, R16, R2 ;  /* 0x000000021010723e */ /* 0x000fe200000000ff */
[----:B------:R-:W-:Y:S01]  /*5a10*/  FMUL.FTZ R2, R178, R6 ;  /* 0x00000006b2027220 */ /* 0x000fe20000410000 */
[----:B------:R-:W-:Y:S01]  /*5a20*/  F2FP.F16.F32.PACK_AB R17, R17, R3 ;  /* 0x000000031111723e */ /* 0x000fe200000000ff */
[----:B------:R-:W-:Y:S01]  /*5a30*/  FMUL.FTZ R3, R176, R7 ;  /* 0x00000007b0037220 */ /* 0x000fe20000410000 */
[----:B------:R-:W-:Y:S01]  /*5a40*/  FMUL.FTZ R0, R0, UR8 ;  /* 0x0000000800007c20 */ /* 0x000fe20008410000 */
[----:B------:R-:W-:Y:S01]  /*5a50*/  FMUL.FTZ R12, R12, UR8 ;  /* 0x000000080c0c7c20 */ /* 0x000fe20008410000 */
[C---:B------:R-:W-:Y:S01]  /*5a60*/  FADD.FTZ R18, -R97.reuse, R18 ;  /* 0x0000001261127221 */ /* 0x040fe20000010100 */
        /* <DEDUP_REMOVED lines=9> */
[----:B------:R-:W-:Y:S01]  /*5b00*/  FFMA.FTZ R15, -R158, R158, 1 ;  /* 0x3f8000009e0f7423 */ /* 0x000fe2000001019e */
[----:B------:R-:W-:Y:S01]  /*5b10*/  FFMA.FTZ R14, -R157, R157, 1 ;  /* 0x3f8000009d0e7423 */ /* 0x000fe2000001019d */
[----:B------:R-:W-:Y:S01]  /*5b20*/  FFMA.FTZ R19, -R156, R156, 1 ;  /* 0x3f8000009c137423 */ /* 0x000fe2000001019c */
[----:B------:R-:W-:Y:S01]  /*5b30*/  FFMA.FTZ R18, -R155, R155, 1 ;  /* 0x3f8000009b127423 */ /* 0x000fe2000001019b */
[----:B------:R-:W-:Y:S01]  /*5b40*/  FMUL.FTZ R4, R174, R4 ;  /* 0x00000004ae047220 */ /* 0x000fe20000410000 */
[----:B------:R-:W-:Y:S01]  /*5b50*/  FMUL.FTZ R5, R173, R5 ;  /* 0x00000005ad057220 */ /* 0x000fe20000410000 */
[----:B------:R-:W-:Y:S01]  /*5b60*/  FMUL.FTZ R69, R69, UR8 ;  /* 0x0000000845457c20 */ /* 0x000fe20008410000 */
        /* <DEDUP_REMOVED lines=11> */
[----:B------:R-:W-:Y:S01]  /*5c20*/  FMUL.FTZ R19, R19, R0 ;  /* 0x0000000013137220 */ /* 0x000fe20000410000 */
[----:B------:R-:W-:Y:S01]  /*5c30*/  FMUL.FTZ R18, R18, R2 ;  /* 0x0000000212127220 */ /* 0x000fe20000410000 */
[----:B------:R-:W-:Y:S06]  /*5c40*/  @!P4 BRA `(.L_x_765) ;  /* 0x00000004002cc947 */ /* 0x000fec0003800000 */
[----:B------:R-:W1:Y:S01]  /*5c50*/  LDC R11, c[0x0][0x240] ;  /* 0x00009000ff0b7b82 */ /* 0x000e620000000800 */
[----:B------:R-:W-:Y:S01]  /*5c60*/  ISETP.GE.AND P3, PT, R210, UR4, PT ;  /* 0x00000004d2007c0c */ /* 0x000fe2000bf66270 */
[----:B------:R-:W-:Y:S01]  /*5c70*/  IMAD.MOV.U32 R4, RZ, RZ, -0x6000 ;  /* 0xffffa000ff047424 */ /* 0x000fe200078e00ff */
[----:B------:R-:W-:Y:S02]  /*5c80*/  ISETP.GE.AND P2, PT, R213, UR4, PT ;  /* 0x00000004d5007c0c */ /* 0x000fe4000bf46270 */
[----:B------:R-:W-:Y:S02]  /*5c90*/  ISETP.GE.AND P1, PT, R214, UR4, PT ;  /* 0x00000004d6007c0c */ /* 0x000fe4000bf26270 */
[----:B------:R-:W-:Y:S01]  /*5ca0*/  LOP3.LUT R0, R208, 0x1, RZ, 0xc0, !PT ;  /* 0x00000001d0007812 */ /* 0x000fe200078ec0ff */
[----:B------:R-:W2:Y:S03]  /*5cb0*/  LDC R71, c[0x0][0x244] ;  /* 0x00009100ff477b82 */ /* 0x000ea60000000800 */
[----:B------:R-:W-:Y:S04]  /*5cc0*/  ISETP.NE.U32.AND P5, PT, R0, 0x1, PT ;  /* 0x000000010000780c */ /* 0x000fe80003fa5070 */
[----:B------:R-:W-:Y:S05]  /*5cd0*/  SEL R4, R4, 0x6000, !P5 ;  /* 0x0000600004047807 */ /* 0x000fea0006800000 */
[--C-:B------:R-:W-:Y:S02]  /*5ce0*/  IMAD.IADD R199, R199, 0x1, R4.reuse ;  /* 0x00000001c7c77824 */ /* 0x100fe400078e0204 */
[--C-:B------:R-:W-:Y:S02]  /*5cf0*/  IMAD.IADD R203, R203, 0x1, R4.reuse ;  /* 0x00000001cbcb7824 */ /* 0x100fe400078e0204 */
[----:B------:R-:W-:Y:S01]  /*5d00*/  IMAD.IADD R187, R187, 0x1, R4 ;  /* 0x00000001bbbb7824 */ /* 0x000fe200078e0204 */
[----:B------:R3:W-:Y:S04]  /*5d10*/  @P3 STS [R199], RZ ;  /* 0x000000ffc7003388 */ /* 0x0007e80000000800 */
[----:B------:R3:W-:Y:S04]  /*5d20*/  @P3 STS [R199+0x4], RZ ;  /* 0x000004ffc7003388 */ /* 0x0007e80000000800 */
[----:B------:R3:W-:Y:S01]  /*5d30*/  @P3 STS [R199+0x8], RZ ;  /* 0x000008ffc7003388 */ /* 0x0007e20000000800 */
[----:B-1----:R-:W-:Y:S03]  /*5d40*/  IMAD.U32 R3, R11, -0x40, RZ ;  /* 0xffffffc00b037824 */ /* 0x002fe600078e00ff */
[----:B------:R3:W-:Y:S02]  /*5d50*/  @P3 STS [R199+0xc], RZ ;  /* 0x00000cffc7003388 */ /* 0x0007e40000000800 */
        /* <DEDUP_REMOVED lines=9> */
[----:B------:R3:W-:Y:S01]  /*5df0*/  @!P3 LDGSTS.E.BYPASS.LTC128B.128 [R203], desc[UR14][R2.64] ;  /* 0x0000000002cbbfae */ /* 0x0007e2000b901d4e */
[C---:B--2---:R-:W-:Y:S01]  /*5e00*/  LEA.HI.X R5, R11.reuse, R5, R71, 0x5, P6 ;  /* 0x000000050b057211 */ /* 0x044fe200030f2c47 */
[----:B------:R-:W-:Y:S01]  /*5e10*/  IMAD.MOV.U32 R206, RZ, RZ, R2 ;  /* 0x000000ffffce7224 */ /* 0x000fe200078e0002 */
[C---:B------:R-:W-:Y:S01]  /*5e20*/  @!P3 LEA R10, P6, R11.reuse, R2, 0x6 ;  /* 0x000000020b0ab211 */ /* 0x040fe200078c30ff */
[----:B------:R3:W-:Y:S01]  /*5e30*/  @P2 STS [R199+0x2000], RZ ;  /* 0x002000ffc7002388 */ /* 0x0007e20000000800 */
[C---:B------:R-:W-:Y:S02]  /*5e40*/  @!P2 LEA.HI.X R9, R0.reuse, R207, R5, 0x1, P5 ;  /* 0x000000cf0009a211 */ /* 0x040fe400028f0c05 */
[----:B------:R-:W-:Y:S01]  /*5e50*/  @!P3 LEA.HI.X R11, R11, R3, R71, 0x6, P6 ;  /* 0x000000030b0bb211 */ /* 0x000fe200030f3447 */
[----:B------:R3:W-:Y:S01]  /*5e60*/  @P2 STS [R199+0x2004], RZ ;  /* 0x002004ffc7002388 */ /* 0x0007e20000000800 */
[----:B------:R-:W-:Y:S01]  /*5e70*/  @!P1 LEA.HI.X R7, R0, R207, R5, 0x1, P0 ;  /* 0x000000cf00079211 */ /* 0x000fe200000f0c05 */
[----:B------:R-:W-:Y:S02]  /*5e80*/  IMAD.MOV.U32 R207, RZ, RZ, R3 ;  /* 0x000000ffffcf7224 */ /* 0x000fe400078e0003 */
        /* <DEDUP_REMOVED lines=39> */
.L_x_765:
[----:B---3--:R-:W-:Y:S01]  /*6100*/  F2FP.F16.F32.PACK_AB R2, R69, R70 ;  /* 0x000000464502723e */ /* 0x008fe200000000ff */
[----:B------:R-:W-:Y:S01]  /*6110*/  STS [R215+0x1e000], R13 ;  /* 0x01e0000dd7007388 */ /* 0x000fe20000000800 */
[----:B------:R-:W-:Y:S01]  /*6120*/  F2FP.F16.F32.PACK_AB R0, R14, R15 ;  /* 0x0000000f0e00723e */ /* 0x000fe200000000ff */
[----:B------:R-:W-:Y:S01]  /*6130*/  IMAD R198, R247, UR6, RZ ;  /* 0x00000006f7c67c24 */ /* 0x000fe2000f8e02ff */
[----:B------:R-:W-:Y:S01]  /*6140*/  F2FP.F16.F32.PACK_AB R3, R18, R19 ;  /* 0x000000131203723e */ /* 0x000fe200000000ff */
[----:B------:R-:W-:Y:S04]  /*6150*/  STS [R215+0x1e400], R12 ;  /* 0x01e4000cd7007388 */ /* 0x000fe80000000800 */
[----:B------:R-:W-:Y:S04]  /*6160*/  STS [R218+0x1e000], R68 ;  /* 0x01e00044da007388 */ /* 0x000fe80000000800 */
[----:B------:R1:W-:Y:S04]  /*6170*/  STS [R218+0x1e400], R2 ;  /* 0x01e40002da007388 */ /* 0x0003e80000000800 */
[----:B------:R-:W-:Y:S04]  /*6180*/  STS [R216+0x1e000], R16 ;  /* 0x01e00010d8007388 */ /* 0x000fe80000000800 */
[----:B------:R2:W-:Y:S04]  /*6190*/  STS [R216+0x1e400], R0 ;  /* 0x01e40000d8007388 */ /* 0x0005e80000000800 */
[----:B------:R-:W-:Y:S04]  /*61a0*/  STS [R217+0x1e000], R17 ;  /* 0x01e00011d9007388 */ /* 0x000fe80000000800 */
[----:B------:R-:W-:Y:S01]  /*61b0*/  STS [R217+0x1e400], R3 ;  /* 0x01e40003d9007388 */ /* 0x000fe20000000800 */
[----:B------:R-:W-:Y:S01]  /*61c0*/  BAR.SYNC.DEFER_BLOCKING 0x0 ;  /* 0x0000000000007b1d */ /* 0x000fe20000010000 */
[----:B-1----:R-:W-:Y:S05]  /*61d0*/  IMAD.U32 R2, R198, -0x40, RZ ;  /* 0xffffffc0c6027824 */ /* 0x002fea00078e00ff */
[C---:B------:R-:W-:Y:S02]  /*61e0*/  LEA R196, P0, R2.reuse, R196, 0x2 ;  /* 0x000000c402c47211 */ /* 0x040fe400078010ff */
[----:B--2---:R-:W-:Y:S02]  /*61f0*/  LEA R0, R195, UR5, 0x1 ;  /* 0x00000005c3007c11 */ /* 0x004fe4000f8e08ff */
        /* <DEDUP_REMOVED lines=123> */
.L_x_766:
[----:B------:R-:W-:Y:S01]  /*69b0*/  LDSM.16.M88.4 R96, [R190] ;  /* 0x00000000be60783b */ /* 0x000fe20000000200 */
[----:B---3--:R-:W-:Y:S03]  /*69c0*/  @P4 IADD3 R2, P0, R242, R220, RZ ;  /* 0x000000dcf2024210 */ /* 0x008fe60007f1e0ff */
[----:B------:R-:W1:Y:S02]  /*69d0*/  LDSM.16.MT88.4 R16, [R0+0x12000] ;  /* 0x012000000010783b */ /* 0x000e640000004200 */
[----:B------:R-:W-:Y:S02]  /*69e0*/  @P4 IMAD.X R3, R243, 0x1, R219, P0 ;  /* 0x00000001f3034824 */ /* 0x000fe400000e06db */
        /* <DEDUP_REMOVED lines=8> */
[----:B------:R-:W-:Y:S01]  /*6a70*/  LDSM.16.M88.4 R172, [R192+0x1000] ;  /* 0x00100000c0ac783b */ /* 0x000fe20000000200 */
[-C--:B-1----:R-:W-:Y:S03]  /*6a80*/  HMMA.16816.F32 R4, R96, R16.reuse, RZ ;  /* 0x000000106004723c */ /* 0x082fe600000018ff */
[----:B------:R-:W-:Y:S04]  /*6a90*/  LDSM.16.MT88.4 R176, [R0+0x17000] ;  /* 0x0170000000b0783b */ /* 0x000fe80000004200 */
[----:B------:R-:W5:Y:S01]  /*6aa0*/  @P4 LDG.E R209, desc[UR14][R2.64+-0x100] ;  /* 0xffff000e02d14981 */ /* 0x000f62000c1e1900 */
[C---:B--2---:R-:W-:Y:S03]  /*6ab0*/  HMMA.16816.F32 R8, R92.reuse, R16, RZ ;  /* 0x000000105c08723c */ /* 0x044fe600000018ff */
[----:B------:R1:W5:Y:S03]  /*6ac0*/  @P4 LDG.E R212, desc[UR14][R2.64+-0xe0] ;  /* 0xffff200e02d44981 */ /* 0x000366000c1e1900 */
        /* <DEDUP_REMOVED lines=20> */
[----:B------:R-:W3:Y:S05]  /*6c10*/  LDSM.16.MT88.4 R164, [R0+0x15000] ;  /* 0x0150000000a4783b */ /* 0x000eea0000004200 */
[-C--:B------:R-:W-:Y:S06]  /*6c20*/  HMMA.16816.F32 R84, R152, R168.reuse, R84 ;  /* 0x000000a89854723c */ /* 0x080fec0000001854 */
[C---:B------:R-:W-:Y:S06]  /*6c30*/  HMMA.16816.F32 R88, R160.reuse, R168, R88 ;  /* 0x000000a8a058723c */ /* 0x040fec0000001858 */
[-C--:B------:R-:W-:Y:S01]  /*6c40*/  HMMA.16816.F32 R92, R160, R170.reuse, R92 ;  /* 0x000000aaa05c723c */ /* 0x080fe2000000185c */
[----:B------:R-:W-:Y:S05]  /*6c50*/  LDSM.16.M88.4 R160, [R193+0x1000] ;  /* 0x00100000c1a0783b */ /* 0x000fea0000000200 */
[----:B------:R-:W-:Y:S01]  /*6c60*/  HMMA.16816.F32 R96, R152, R170, R96 ;  /* 0x000000aa9860723c */ /* 0x000fe20000001860 */
[----:B------:R-:W-:Y:S04]  /*6c70*/  LDSM.16.M88.4 R152, [R193] ;  /* 0x00000000c198783b */ /* 0x000fe80000000200 */
[----:B------:R-:W-:Y:S01]  /*6c80*/  LDSM.16.MT88.4 R168, [R0+0x17800] ;  /* 0x0178000000a8783b */ /* 0x000fe20000004200 */
[-C--:B--2---:R-:W-:Y:S06]  /*6c90*/  HMMA.16816.F32 R4, R148, R156.reuse, R4 ;  /* 0x0000009c9404723c */ /* 0x084fec0000001804 */
[C---:B------:R-:W-:Y:S06]  /*6ca0*/  HMMA.16816.F32 R8, R172.reuse, R156, R8 ;  /* 0x0000009cac08723c */ /* 0x040fec0000001808 */
[-C--:B------:R-:W-:Y:S06]  /*6cb0*/  HMMA.16816.F32 R12, R172, R158.reuse, R12 ;  /* 0x0000009eac0c723c */ /* 0x080fec000000180c */
[C---:B------:R-:W-:Y:S01]  /*6cc0*/  HMMA.16816.F32 R16, R148.reuse, R158, R16 ;  /* 0x0000009e9410723c */ /* 0x040fe20000001810 */
[----:B------:R-:W2:Y:S05]  /*6cd0*/  LDSM.16.MT88.4 R156, [R0+0x13800] ;  /* 0x01380000009c783b */ /* 0x000eaa0000004200 */
[-C--:B---3--:R-:W-:Y:S06]  /*6ce0*/  HMMA.16816.F32 R68, R148, R164.reuse, R68 ;  /* 0x000000a49444723c */ /* 0x088fec0000001844 */
[C---:B------:R-:W-:Y:S06]  /*6cf0*/  HMMA.16816.F32 R72, R172.reuse, R164, R72 ;  /* 0x000000a4ac48723c */ /* 0x040fec0000001848 */
[-C--:B------:R-:W-:Y:S06]  /*6d00*/  HMMA.16816.F32 R76, R172, R166.reuse, R76 ;  /* 0x000000a6ac4c723c */ /* 0x080fec000000184c */
[C---:B------:R-:W-:Y:S01]  /*6d10*/  HMMA.16816.F32 R80, R148.reuse, R166, R80 ;  /* 0x000000a69450723c */ /* 0x040fe20000001850 */
[----:B------:R3:W4:Y:S05]  /*6d20*/  LDSM.16.MT88.4 R164, [R0+0x15800] ;  /* 0x0158000000a4783b */ /* 0x00072a0000004200 */
[-C--:B------:R-:W-:Y:S06]  /*6d30*/  HMMA.16816.F32 R84, R148, R176.reuse, R84 ;  /* 0x000000b09454723c */ /* 0x080fec0000001854 */
[C---:B------:R-:W-:Y:S06]  /*6d40*/  HMMA.16816.F32 R88, R172.reuse, R176, R88 ;  /* 0x000000b0ac58723c */ /* 0x040fec0000001858 */
[-C--:B------:R-:W-:Y:S06]  /*6d50*/  HMMA.16816.F32 R92, R172, R178.reuse, R92 ;  /* 0x000000b2ac5c723c */ /* 0x080fec000000185c */
[----:B------:R-:W-:Y:S05]  /*6d60*/  HMMA.16816.F32 R96, R148, R178, R96 ;  /* 0x000000b29460723c */ /* 0x000fea0000001860 */
[C---:B---3--:R-:W-:Y:S01]  /*6d70*/  IMAD R0, R198.reuse, 0x18, RZ ;  /* 0x00000018c6007824 */ /* 0x048fe200078e02ff */
[-C--:B--2---:R-:W-:Y:S05]  /*6d80*/  HMMA.16816.F32 R4, R152, R156.reuse, R4 ;  /* 0x0000009c9804723c */ /* 0x084fea0000001804 */
[C---:B------:R-:W-:Y:S01]  /*6d90*/  IMAD.SHL.U32 R149, R198.reuse, 0x20, RZ ;  /* 0x00000020c6957824 */ /* 0x040fe200078e00ff */
[C---:B------:R-:W-:Y:S06]  /*6da0*/  HMMA.16816.F32 R8, R160.reuse, R156, R8 ;  /* 0x0000009ca008723c */ /* 0x040fec0000001808 */
[-C--:B------:R-:W-:Y:S05]  /*6db0*/  HMMA.16816.F32 R12, R160, R158.reuse, R12 ;  /* 0x0000009ea00c723c */ /* 0x080fea000000180c */
[C---:B------:R-:W-:Y:S01]  /*6dc0*/  IMAD.SHL.U32 R157, R198.reuse, 0x8, RZ ;  /* 0x00000008c69d7824 */ /* 0x040fe200078e00ff */
[C---:B------:R-:W-:Y:S05]  /*6dd0*/  HMMA.16816.F32 R16, R152.reuse, R158, R16 ;  /* 0x0000009e9810723c */ /* 0x040fea0000001810 */
[CC--:B-1----:R-:W-:Y:S01]  /*6de0*/  LEA R2, P0, R157.reuse, R196.reuse, 0x2 ;  /* 0x000000c49d027211 */ /* 0x0c2fe200078010ff */
[-C--:B----4-:R-:W-:Y:S01]  /*6df0*/  HMMA.16816.F32 R68, R152, R164.reuse, R68 ;  /* 0x000000a49844723c */ /* 0x090fe20000001844 */
[----:B------:R1:W-:Y:S04]  /*6e00*/  REDG.E.ADD.F32.FTZ.RN.STRONG.GPU desc[UR14][R196.64], R4 ;  /* 0x00000004c40079a6 */ /* 0x0003e8000c10f38e */
[-C--:B------:R-:W-:Y:S01]  /*6e10*/  LEA.HI.X.SX32 R3, R157, R197.reuse, 0x2, P0 ;  /* 0x000000c59d037211 */ /* 0x080fe200000f16ff */
[C---:B------:R-:W-:Y:S04]  /*6e20*/  HMMA.16816.F32 R72, R160.reuse, R164, R72 ;  /* 0x000000a4a048723c */ /* 0x040fe80000001848 */
[----:B------:R2:W-:Y:S01]  /*6e30*/  REDG.E.ADD.F32.FTZ.RN.STRONG.GPU desc[UR14][R2.64], R5 ;  /* 0x00000005020079a6 */ /* 0x0005e2000c10f38e */
[----:B------:R-:W-:Y:S01]  /*6e40*/  IMAD.SHL.U32 R156, R198, 0x10, RZ ;  /* 0x00000010c69c7824 */ /* 0x000fe200078e00ff */
[-C--:B------:R-:W-:Y:S05]  /*6e50*/  HMMA.16816.F32 R76, R160, R166.reuse, R76 ;  /* 0x000000a6a04c723c */ /* 0x080fea000000184c */
[CC--:B------:R-:W-:Y:S01]  /*6e60*/  LEA R150, P1, R156.reuse, R196.reuse, 0x2 ;  /* 0x000000c49c967211 */ /* 0x0c0fe200078210ff */
[C---:B------:R-:W-:Y:S05]  /*6e70*/  HMMA.16816.F32 R80, R152.reuse, R166, R80 ;  /* 0x000000a69850723c */ /* 0x040fea0000001850 */
[-C--:B------:R-:W-:Y:S01]  /*6e80*/  LEA.HI.X.SX32 R151, R156, R197.reuse, 0x2, P1 ;  /* 0x000000c59c977211 */ /* 0x080fe200008f16ff */
[-C--:B------:R-:W-:Y:S04]  /*6e90*/  HMMA.16816.F32 R84, R152, R168.reuse, R84 ;  /* 0x000000a89854723c */ /* 0x080fe80000001854 */
[----:B------:R3:W-:Y:S01]  /*6ea0*/  REDG.E.ADD.F32.FTZ.RN.STRONG.GPU desc[UR14][R150.64], R6 ;  /* 0x00000006960079a6 */ /* 0x0007e2000c10f38e */
[CC--:B-1----:R-:W-:Y:S01]  /*6eb0*/  LEA R4, P0, R0.reuse, R196.reuse, 0x2 ;  /* 0x000000c400047211 */ /* 0x0c2fe200078010ff */
[C---:B------:R-:W-:Y:S05]  /*6ec0*/  HMMA.16816.F32 R88, R160.reuse, R168, R88 ;  /* 0x000000a8a058723c */ /* 0x040fea0000001858 */
[CC--:B------:R-:W-:Y:S01]  /*6ed0*/  LEA R148, P1, R149.reuse, R196.reuse, 0x2 ;  /* 0x000000c495947211 */ /* 0x0c0fe200078210ff */
[-C--:B------:R-:W-:Y:S05]  /*6ee0*/  HMMA.16816.F32 R92, R160, R170.reuse, R92 ;  /* 0x000000aaa05c723c */ /* 0x080fea000000185c */
[-C--:B--2---:R-:W-:Y:S01]  /*6ef0*/  LEA.HI.X.SX32 R5, R0, R197.reuse, 0x2, P0 ;  /* 0x000000c500057211 */ /* 0x084fe200000f16ff */
[----:B------:R-:W-:Y:S04]  /*6f00*/  HMMA.16816.F32 R96, R152, R170, R96 ;  /* 0x000000aa9860723c */ /* 0x000fe80000001860 */
[----:B------:R1:W-:Y:S01]  /*6f10*/  REDG.E.ADD.F32.FTZ.RN.STRONG.GPU desc[UR14][R4.64], R7 ;  /* 0x00000007040079a6 */ /* 0x0003e2000c10f38e */
[-C--:B------:R-:W-:Y:S01]  /*6f20*/  LEA.HI.X.SX32 R149, R149, R197.reuse, 0x2, P1 ;  /* 0x000000c595957211 */ /* 0x080fe200008f16ff */
[C---:B------:R-:W-:Y:S02]  /*6f30*/  IMAD R0, R198.reuse, 0x30, RZ ;  /* 0x00000030c6007824 */ /* 0x040fe400078e02ff */
[C---:B------:R-:W-:Y:S02]  /*6f40*/  IMAD R152, R198.reuse, 0x28, RZ ;  /* 0x00000028c6987824 */ /* 0x040fe400078e02ff */
[----:B------:R2:W-:Y:S01]  /*6f50*/  REDG.E.ADD.F32.FTZ.RN.STRONG.GPU desc[UR14][R148.64], R8 ;  /* 0x00000008940079a6 */ /* 0x0005e2000c10f38e */
[----:B------:R-:W-:Y:S02]  /*6f60*/  IMAD R198, R198, 0x38, RZ ;  /* 0x00000038c6c67824 */ /* 0x000fe400078e02ff */
[CC--:B---3--:R-:W-:Y:S04]  /*6f70*/  LEA R6, P0, R152.reuse, R196.reuse, 0x2 ;  /* 0x000000c498067211 */ /* 0x0c8fe800078010ff */
[-C--:B-1----:R-:W-:Y:S02]  /*6f80*/  LEA.HI.X.SX32 R7, R152, R197.reuse, 0x2, P0 ;  /* 0x000000c598077211 */ /* 0x082fe400000f16ff */
[-C--:B------:R-:W-:Y:S03]  /*6f90*/  LEA R4, P1, R0, R196.reuse, 0x2 ;  /* 0x000000c400047211 */ /* 0x080fe600078210ff */
[----:B------:R1:W-:Y:S01]  /*6fa0*/  REDG.E.ADD.F32.FTZ.RN.STRONG.GPU desc[UR14][R6.64], R9 ;  /* 0x00000009060079a6 */ /* 0x0003e2000c10f38e */
[-C--:B--2---:R-:W-:Y:S02]  /*6fb0*/  LEA R8, P0, R198, R196.reuse, 0x2 ;  /* 0x000000c4c6087211 */ /* 0x084fe400078010ff */
        /* <DEDUP_REMOVED lines=132> */
[-C--:B------:R-:W-:Y:S01]  /*7800*/  LEA.HI.X.SX32 R9, R4, R197.reuse, 0x2, P2 ;  /* 0x000000c504097211 */ /* 0x080fe200010f16ff */
[----:B------:R-:W-:Y:S03]  /*7810*/  LDSM.16.MT88.4 R12, [R186+0x1e000] ;  /* 0x01e00000ba0c783b */ /* 0x000fe60000004200 */
        /* <DEDUP_REMOVED lines=10> */
[----:B------:R-:W-:Y:S02]  /*78c0*/  ISETP.NE.U32.AND P0, PT, R0, 0x1, PT ;  /* 0x000000010000780c */ /* 0x000fe40003f05070 */
[----:B------:R-:W-:Y:S01]  /*78d0*/  @P4 IADD3 R0, P2, R220, -0x100, RZ ;  /* 0xffffff00dc004810 */ /* 0x000fe20007f5e0ff */
[----:B------:R-:W1:Y:S01]  /*78e0*/  LDSM.16.MT88.4 R4, [R185+0x1e000] ;  /* 0x01e00000b904783b */ /* 0x000e620000004200 */
[----:B------:R-:W-:Y:S03]  /*78f0*/  @P4 IADD3.X R222, R222, -0x1, RZ, P1, !PT ;  /* 0xffffffffdede4810 */ /* 0x000fe60000ffe4ff */
[----:B------:R2:W-:Y:S01]  /*7900*/  REDG.E.ADD.F32.FTZ.RN.STRONG.GPU desc[UR14][R2.64], R95 ;  /* 0x0000005f020079a6 */ /* 0x0005e2000c10f38e */
[----:B------:R-:W-:Y:S02]  /*7910*/  @P4 IMAD.MOV.U32 R220, RZ, RZ, R0 ;  /* 0x000000ffffdc4224 */ /* 0x000fe400078e0000 */
[C---:B------:R-:W-:Y:S01]  /*7920*/  VIADD R0, R180.reuse, 0xffffa000 ;  /* 0xffffa000b4007836 */ /* 0x040fe20000000000 */
[----:B------:R-:W-:Y:S02]  /*7930*/  LDSM.16.MT88.4 R92, [R180+0x3800] ;  /* 0x00380000b45c783b */ /* 0x000fe40000004200 */
[----:B------:R-:W-:Y:S01]  /*7940*/  @P0 VIADD R0, R180, 0x6000 ;  /* 0x00006000b4000836 */ /* 0x000fe20000000000 */
[----:B--2---:R-:W-:Y:S01]  /*7950*/  @P4 IADD3.X R2, R219, -0x1, RZ, P2, !PT ;  /* 0xffffffffdb024810 */ /* 0x004fe200017fe4ff */
[C---:B------:R-:W-:Y:S01]  /*7960*/  VIADD R3, R208.reuse, 0xffffffff ;  /* 0xffffffffd0037836 */ /* 0x040fe20000000000 */
[----:B------:R-:W-:Y:S03]  /*7970*/  ISETP.GT.AND P2, PT, R208, R233, PT ;  /* 0x000000e9d000720c */ /* 0x000fe60003f44270 */
[----:B------:R-:W-:Y:S02]  /*7980*/  @P4 IMAD.MOV.U32 R219, RZ, RZ, R2 ;  /* 0x000000ffffdb4224 */ /* 0x000fe400078e0002 */
        /* <DEDUP_REMOVED lines=63> */
[----:B------:R-:W-:Y:S02]  /*7d80*/  F2FP.F16.F32.PACK_AB R68, R23, R22 ;  /* 0x000000161744723e */ /* 0x000fe400000000ff */
[----:B------:R-:W-:Y:S02]  /*7d90*/  F2FP.F16.F32.PACK_AB R25, R25, R24 ;  /* 0x000000181919723e */ /* 0x000fe400000000ff */
[----:B------:R-:W-:Y:S01]  /*7da0*/  F2FP.F16.F32.PACK_AB R69, R21, R20 ;  /* 0x000000141545723e */ /* 0x000fe200000000ff */
[----:B------:R-:W-:Y:S01]  /*7db0*/  ULDC UR4, c[0x0][0x390] ;  /* 0x0000e40000047ab9 */ /* 0x000fe20000000800 */
[----:B------:R-:W-:Y:S01]  /*7dc0*/  ISETP.NE.AND P0, PT, R248, -0x1, PT ;  /* 0xfffffffff800780c */ /* 0x000fe20003f05270 */
        /* <DEDUP_REMOVED lines=60> */
[----:B------:R-:W-:Y:S01]  /*8190*/  F2FP.F16.F32.PACK_AB R14, R14, R120 ;  /* 0x000000780e0e723e */ /* 0x000fe200000000ff */
[----:B------:R-:W-:Y:S01]  /*81a0*/  FMUL.FTZ R142, R142, UR4 ;  /* 0x000000048e8e7c20 */ /* 0x000fe20008410000 */
[----:B------:R-:W-:Y:S01]  /*81b0*/  F2FP.F16.F32.PACK_AB R13, R13, R122 ;  /* 0x0000007a0d0d723e */ /* 0x000fe200000000ff */
[----:B------:R-:W-:Y:S01]  /*81c0*/  STS [R240], R20 ;  /* 0x00000014f0007388 */ /* 0x000fe20000000800 */
[----:B------:R-:W-:Y:S01]  /*81d0*/  FMUL.FTZ R0, R143, UR4 ;  /* 0x000000048f007c20 */ /* 0x000fe20008410000 */
[----:B------:R-:W-:-:S02]  /*81e0*/  F2FP.F16.F32.PACK_AB R10, R10, R124 ;  /* 0x0000007c0a0a723e */ /* 0x000fc400000000ff */
[----:B------:R-:W-:Y:S01]  /*81f0*/  STS [R240+0x400], R19 ;  /* 0x00040013f0007388 */ /* 0x000fe20000000800 */
[----:B------:R-:W-:Y:S02]  /*8200*/  F2FP.F16.F32.PACK_AB R9, R9, R126 ;  /* 0x0000007e0909723e */ /* 0x000fe400000000ff */
        /* <DEDUP_REMOVED lines=25> */
[----:B------:R1:W-:Y:S01]  /*83a0*/  STS [R239+0x3000], R14 ;  /* 0x0030000eef007388 */ /* 0x0003e20000000800 */
        /* <DEDUP_REMOVED lines=18> */
[----:B-1----:R-:W1:Y:S01]  /*84d0*/  @P0 LDC.64 R14, c[0x0][0x458] ;  /* 0x00011600ff0e0b82 */ /* 0x002e620000000a00 */
[----:B------:R-:W-:-:S02]  /*84e0*/  SHF.R.S32.HI R12, RZ, 0x1f, R252 ;  /* 0x0000001fff0c7819 */ /* 0x000fc400000114fc */
[----:B------:R-:W-:Y:S04]  /*84f0*/  STS [R240+0x4400], R3 ;  /* 0x00440003f0007388 */ /* 0x000fe80000000800 */
[----:B------:R-:W-:Y:S04]  /*8500*/  STS [R239+0x5000], R6 ;  /* 0x00500006ef007388 */ /* 0x000fe80000000800 */
[----:B------:R-:W-:Y:S04]  /*8510*/  STS [R239+0x5400], R5 ;  /* 0x00540005ef007388 */ /* 0x000fe80000000800 */
[----:B------:R3:W-:Y:S04]  /*8520*/  STS [R240+0x5000], R2 ;  /* 0x00500002f0007388 */ /* 0x0007e80000000800 */
[----:B------:R4:W-:Y:S04]  /*8530*/  STS [R240+0x5400], R0 ;  /* 0x00540000f0007388 */ /* 0x0009e80000000800 */
[----:B------:R-:W-:Y:S01]  /*8540*/  STS [R239+0x6000], R69 ;  /* 0x00600045ef007388 */ /* 0x000fe20000000800 */
[----:B--2---:R-:W-:-:S03]  /*8550*/  @P0 IADD3 R4, R235, R248, RZ ;  /* 0x000000f8eb040210 */ /* 0x004fc60007ffe0ff */
[----:B------:R-:W-:Y:S04]  /*8560*/  STS [R239+0x6400], R68 ;  /* 0x00640044ef007388 */ /* 0x000fe80000000800 */
[----:B------:R-:W-:Y:S04]  /*8570*/  STS [R240+0x6000], R32 ;  /* 0x00600020f0007388 */ /* 0x000fe80000000800 */
[----:B------:R2:W-:Y:S04]  /*8580*/  STS [R240+0x6400], R34 ;  /* 0x00640022f0007388 */ /* 0x0005e80000000800 */
[----:B------:R1:W-:Y:S01]  /*8590*/  STS [R239+0x7000], R25 ;  /* 0x00700019ef007388 */ /* 0x0003e20000000800 */
[----:B---3--:R-:W3:Y:S03]  /*85a0*/  @P0 LDC.64 R2, c[0x0][0x450] ;  /* 0x00011400ff020b82 */ /* 0x008ee60000000a00 */
[----:B------:R1:W-:Y:S01]  /*85b0*/  STS [R239+0x7400], R26 ;  /* 0x0074001aef007388 */ /* 0x0003e20000000800 */
[----:B----4-:R-:W-:-:S03]  /*85c0*/  @P0 IADD3 R0, R235, R248, RZ ;  /* 0x000000f8eb000210 */ /* 0x010fc60007ffe0ff */
[----:B------:R4:W-:Y:S04]  /*85d0*/  STS [R240+0x7000], R28 ;  /* 0x0070001cf0007388 */ /* 0x0009e80000000800 */
[----:B------:R4:W-:Y:S04]  /*85e0*/  STS [R240+0x7400], R30 ;  /* 0x0074001ef0007388 */ /* 0x0009e80000000800 */
[----:B------:R4:W-:Y:S04]  /*85f0*/  STS [R239+0x8000], R36 ;  /* 0x00800024ef007388 */ /* 0x0009e80000000800 */
[----:B------:R4:W-:Y:S04]  /*8600*/  STS [R239+0x8400], R38 ;  /* 0x00840026ef007388 */ /* 0x0009e80000000800 */
[----:B------:R4:W-:Y:S01]  /*8610*/  STS [R240+0x8000], R48 ;  /* 0x00800030f0007388 */ /* 0x0009e20000000800 */
[----:B---3--:R-:W-:-:S02]  /*8620*/  @P0 IMAD R8, R0, R3, RZ ;  /* 0x0000000300080224 */ /* 0x008fc400078e02ff */
[----:B------:R-:W-:Y:S01]  /*8630*/  @P0 IMAD.WIDE.U32 R6, R0, R2, RZ ;  /* 0x0000000200060225 */ /* 0x000fe200078e00ff */
[----:B------:R4:W-:Y:S03]  /*8640*/  STS [R240+0x8400], R50 ;  /* 0x00840032f0007388 */ /* 0x0009e60000000800 */
[C---:B-1----:R-:W-:Y:S01]  /*8650*/  @P0 IMAD R0, R4.reuse, R15, RZ ;  /* 0x0000000f04000224 */ /* 0x042fe200078e02ff */
[----:B------:R4:W-:Y:S01]  /*8660*/  STS [R239+0x9000], R40 ;  /* 0x00900028ef007388 */ /* 0x0009e20000000800 */
[----:B------:R-:W-:Y:S01]  /*8670*/  @P0 IMAD.WIDE.U32 R4, R4, R14, RZ ;  /* 0x0000000e04040225 */ /* 0x000fe200078e00ff */
[----:B------:R-:W-:Y:S02]  /*8680*/  @P0 IADD3 R11, R7, R8, RZ ;  /* 0x00000008070b0210 */ /* 0x000fe40007ffe0ff */
[----:B------:R4:W-:Y:S01]  /*8690*/  STS [R239+0x9400], R42 ;  /* 0x0094002aef007388 */ /* 0x0009e20000000800 */
[----:B------:R-:W-:Y:S01]  /*86a0*/  @P0 IMAD.MOV.U32 R10, RZ, RZ, R6 ;  /* 0x000000ffff0a0224 */ /* 0x000fe200078e0006 */
[----:B--2---:R-:W-:Y:S01]  /*86b0*/  @P0 IADD3 R34, R5, R0, RZ ;  /* 0x0000000005220210 */ /* 0x004fe20007ffe0ff */
[----:B------:R-:W-:Y:S01]  /*86c0*/  @P0 IMAD.MOV.U32 R33, RZ, RZ, R4 ;  /* 0x000000ffff210224 */ /* 0x000fe200078e0004 */
[----:B------:R4:W-:Y:S01]  /*86d0*/  STS [R240+0x9000], R44 ;  /* 0x0090002cf0007388 */ /* 0x0009e20000000800 */
[----:B------:R-:W-:-:S03]  /*86e0*/  LEA R0, R250, UR5, 0x1 ;  /* 0x00000005fa007c11 */ /* 0x000fc6000f8e08ff */
        /* <DEDUP_REMOVED lines=22> */
.L_x_768:
        /* <DEDUP_REMOVED lines=13> */
.L_x_769:
[----:B------:R-:W-:Y:S01]  /*8920*/  BAR.SYNC.DEFER_BLOCKING 0x0 ;  /* 0x0000000000007b1d */ /* 0x000fe20000010000 */
[----:B------:R-:W-:Y:S01]  /*8930*/  IMAD.SHL.U32 R12, R238, 0x40, RZ ;  /* 0x00000040ee0c7824 */ /* 0x000fe200078e00ff */
[--C-:B------:R-:W-:Y:S01]  /*8940*/  SHF.R.S32.HI R7, RZ, 0x1f, R210.reuse ;  /* 0x0000001fff077819 */ /* 0x100fe200000114d2 */
[----:B------:R-:W-:Y:S01]  /*8950*/  IMAD.MOV.U32 R6, RZ, RZ, R210 ;  /* 0x000000ffff067224 */ /* 0x000fe200078e00d2 */
[----:B------:R-:W-:Y:S01]  /*8960*/  SHF.R.S32.HI R32, RZ, 0x1f, R236 ;  /* 0x0000001fff207819 */ /* 0x000fe200000114ec */
[----:B----4-:R-:W-:Y:S01]  /*8970*/  VIADD R28, R210, 0x40 ;  /* 0x00000040d21c7836 */ /* 0x010fe20000000000 */
[----:B------:R-:W-:Y:S01]  /*8980*/  SHF.R.S32.HI R31, RZ, 0x1f, R12 ;  /* 0x0000001fff1f7819 */ /* 0x000fe2000001140c */
[-C--:B------:R-:W-:Y:S01]  /*8990*/  IMAD.WIDE.U32 R4, R12, R2.reuse, R6 ;  /* 0x000000020c047225 */ /* 0x080fe200078e0006 */
[----:B------:R-:W-:Y:S01]  /*89a0*/  ULDC.64 UR6, c[0x0][0x468] ;  /* 0x00011a0000067ab9 */ /* 0x000fe20000000a00 */
[----:B------:R-:W-:Y:S01]  /*89b0*/  BSSY B0, `(.L_x_770) ;  /* 0x000002b000007945 */ /* 0x000fe20003800000 */
[----:B------:R-:W-:Y:S01]  /*89c0*/  IADD3 R29, R210, 0x80, RZ ;  /* 0x00000080d21d7810 */ /* 0x000fe20007ffe0ff */
[----:B------:R-:W-:Y:S01]  /*89d0*/  IMAD R8, R31, R2, RZ ;  /* 0x000000021f087224 */ /* 0x000fe200078e02ff */
[----:B------:R-:W-:-:S02]  /*89e0*/  IADD3 R4, P0, R10, R4, RZ ;  /* 0x000000040a047210 */ /* 0x000fc40007f1e0ff */
[----:B------:R-:W-:Y:S01]  /*89f0*/  IADD3 R10, R234, 0x20, RZ ;  /* 0x00000020ea0a7810 */ /* 0x000fe20007ffe0ff */
[----:B------:R-:W-:Y:S01]  /*8a00*/  IMAD R9, R12, R3, R8 ;  /* 0x000000030c097224 */ /* 0x000fe200078e0208 */
[----:B------:R-:W-:Y:S01]  /*8a10*/  SHF.R.S32.HI R35, RZ, 0x1f, R234 ;  /* 0x0000001fff237819 */ /* 0x000fe200000114ea */
[----:B------:R-:W-:-:S03]  /*8a20*/  IMAD R8, R238, -0x40, R221 ;  /* 0xffffffc0ee087824 */ /* 0x000fc600078e02dd */
[----:B------:R-:W-:Y:S01]  /*8a30*/  IADD3.X R5, R11, R5, R9, P0, !PT ;  /* 0x000000050b057210 */ /* 0x000fe200007fe409 */
[----:B------:R-:W-:Y:S01]  /*8a40*/  IMAD R9, R32, UR6, RZ ;  /* 0x0000000620097c24 */ /* 0x000fe2000f8e02ff */
[-C--:B------:R-:W-:Y:S01]  /*8a50*/  ISETP.GE.AND P4, PT, R234, R8.reuse, PT ;  /* 0x00000008ea00720c */ /* 0x080fe20003f86270 */
[----:B------:R1:W2:Y:S01]  /*8a60*/  LDS.128 R40, [R0+0x13000] ;  /* 0x0130000000287984 */ /* 0x0002a20000000c00 */
[----:B------:R-:W-:Y:S01]  /*8a70*/  ISETP.GE.AND P3, PT, R10, R8, PT ;  /* 0x000000080a00720c */ /* 0x000fe20003f66270 */
[C---:B------:R-:W-:Y:S02]  /*8a80*/  IMAD R10, R236.reuse, UR7, R9 ;  /* 0x00000007ec0a7c24 */ /* 0x040fe4000f8e0209 */
[----:B------:R1:W3:Y:S01]  /*8a90*/  LDS.128 R36, [R0+0x15000] ;  /* 0x0150000000247984 */ /* 0x0002e20000000c00 */
[----:B------:R-:W-:-:S03]  /*8aa0*/  IMAD.WIDE.U32 R8, R236, UR6, R4 ;  /* 0x00000006ec087c25 */ /* 0x000fc6000f8e0004 */
[----:B------:R1:W4:Y:S02]  /*8ab0*/  LDS.128 R52, [R0+0x18000] ;  /* 0x0180000000347984 */ /* 0x0003240000000c00 */
[----:B------:R-:W-:Y:S02]  /*8ac0*/  IADD3 R13, R10, R9, RZ ;  /* 0x000000090a0d7210 */ /* 0x000fe40007ffe0ff */
        /* <DEDUP_REMOVED lines=9> */
[----:B------:R-:W-:Y:S01]  /*8b60*/  IMAD.MOV.U32 R4, RZ, RZ, R8 ;  /* 0x000000ffff047224 */ /* 0x000fe200078e0008 */
[----:B------:R-:W-:Y:S01]  /*8b70*/  MOV R5, R13 ;  /* 0x0000000d00057202 */ /* 0x000fe20000000f00 */
[----:B------:R-:W3:Y:S01]  /*8b80*/  LDS.128 R20, [R0+0x16000] ;  /* 0x0160000000147984 */ /* 0x000ee20000000c00 */
[-C--:B------:R-:W-:Y:S01]  /*8b90*/  IMAD R30, R35, R2.reuse, RZ ;  /* 0x00000002231e7224 */ /* 0x080fe200078e02ff */
[----:B------:R-:W-:Y:S01]  /*8ba0*/  ISETP.GE.AND P1, PT, R28, UR4, PT ;  /* 0x000000041c007c0c */ /* 0x000fe2000bf26270 */
[----:B------:R-:W-:Y:S01]  /*8bb0*/  ULDC.64 UR6, c[0x0][0x3f0] ;  /* 0x0000fc0000067ab9 */ /* 0x000fe20000000a00 */
[----:B------:R-:W-:Y:S01]  /*8bc0*/  IMAD.WIDE.U32 R10, R234, R2, R4 ;  /* 0x00000002ea0a7225 */ /* 0x000fe200078e0004 */
[----:B------:R-:W-:-:S03]  /*8bd0*/  ISETP.GE.AND P0, PT, R29, UR4, PT ;  /* 0x000000041d007c0c */ /* 0x000fc6000bf06270 */
[----:B------:R-:W-:Y:S02]  /*8be0*/  IMAD R4, R234, R3, R30 ;  /* 0x00000003ea047224 */ /* 0x000fe400078e021e */
[----:B------:R-:W4:Y:S02]  /*8bf0*/  @!P2 LDS.128 R16, [R0+0x12000] ;  /* 0x012000000010a984 */ /* 0x000f240000000c00 */
[----:B------:R-:W-:Y:S01]  /*8c00*/  IMAD.IADD R5, R4, 0x1, R11 ;  /* 0x0000000104057824 */ /* 0x000fe200078e020b */
[----:B------:R-:W-:-:S04]  /*8c10*/  LEA R4, P5, R10, UR6, 0x1 ;  /* 0x000000060a047c11 */ /* 0x000fc8000f8a08ff */
[----:B------:R-:W-:-:S05]  /*8c20*/  LEA.HI.X R5, R10, UR7, R5, 0x1, P5 ;  /* 0x000000070a057c11 */ /* 0x000fca000a8f0c05 */
[----:B--2---:R2:W-:Y:S04]  /*8c30*/  @!P1 STG.E.128 desc[UR14][R4.64+0x80], R24 ;  /* 0x0000801804009986 */ /* 0x0045e8000c101d0e */
[----:B---3--:R2:W-:Y:S04]  /*8c40*/  @!P0 STG.E.128 desc[UR14][R4.64+0x100], R20 ;  /* 0x0001001404008986 */ /* 0x0085e8000c101d0e */
[----:B----4-:R2:W-:Y:S02]  /*8c50*/  @!P2 STG.E.128 desc[UR14][R4.64], R16 ;  /* 0x000000100400a986 */ /* 0x0105e4000c101d0e */
.L_x_771:
[----:B------:R-:W-:Y:S05]  /*8c60*/  BSYNC B0 ;  /* 0x0000000000007941 */ /* 0x000fea0003800000 */
.L_x_770:
[----:B--2---:R2:W1:Y:S01]  /*8c70*/  LDS.128 R16, [R0+0x17000] ;  /* 0x0170000000107984 */ /* 0x0044620000000c00 */
[----:B------:R-:W-:Y:S04]  /*8c80*/  BSSY B0, `(.L_x_772) ;  /* 0x0000014000007945 */ /* 0x000fe80003800000 */
[----:B------:R-:W-:Y:S05]  /*8c90*/  @P3 BRA `(.L_x_773) ;  /* 0x0000000000483947 */ /* 0x000fea0003800000 */
[----:B-12---:R-:W-:Y:S01]  /*8ca0*/  IADD3 R0, P0, R234, 0x20, RZ ;  /* 0x00000020ea007810 */ /* 0x006fe20007f1e0ff */
[----:B------:R-:W-:Y:S01]  /*8cb0*/  ULDC UR4, c[0x0][0x2d0] ;  /* 0x0000b40000047ab9 */ /* 0x000fe20000000800 */
[----:B------:R-:W-:Y:S01]  /*8cc0*/  MOV R5, R13 ;  /* 0x0000000d00057202 */ /* 0x000fe20000000f00 */
        /* <DEDUP_REMOVED lines=14> */
[----:B------:R1:W-:Y:S02]  /*8db0*/  @!P0 STG.E.128 desc[UR14][R2.64+0x100], R16 ;  /* 0x0001001002008986 */ /* 0x0003e4000c101d0e */
.L_x_773:
[----:B------:R-:W-:Y:S05]  /*8dc0*/  BSYNC B0 ;  /* 0x0000000000007941 */ /* 0x000fea0003800000 */
.L_x_772:
[-C--:B-1----:R-:W-:Y:S01]  /*8dd0*/  IMAD.WIDE.U32 R2, R12, R14.reuse, R6 ;  /* 0x0000000e0c027225 */ /* 0x082fe200078e0006 */
[----:B------:R-:W-:Y:S01]  /*8de0*/  ULDC.64 UR6, c[0x0][0x470] ;  /* 0x00011c0000067ab9 */ /* 0x000fe20000000a00 */
[----:B------:R-:W-:Y:S02]  /*8df0*/  BSSY B0, `(.L_x_774) ;  /* 0x000001a000007945 */ /* 0x000fe40003800000 */
[----:B--2---:R-:W-:Y:S01]  /*8e00*/  IMAD R0, R31, R14, RZ ;  /* 0x0000000e1f007224 */ /* 0x004fe200078e02ff */
        /* <DEDUP_REMOVED lines=22> */
[----:B------:R1:W-:Y:S04]  /*8f70*/  @!P1 STG.E.128 desc[UR14][R2.64+0x80], R48 ;  /* 0x0000803002009986 */ /* 0x0003e8000c101d0e */
[----:B------:R1:W-:Y:S02]  /*8f80*/  @!P0 STG.E.128 desc[UR14][R2.64+0x100], R44 ;  /* 0x0001002c02008986 */ /* 0x0003e4000c101d0e */
.L_x_775:
[----:B------:R-:W-:Y:S05]  /*8f90*/  BSYNC B0 ;  /* 0x0000000000007941 */ /* 0x000fea0003800000 */
.L_x_774:
[----:B------:R-:W-:Y:S05]  /*8fa0*/  @P3 BRA `(.L_x_746) ;  /* 0x0000000000483947 */ /* 0x000fea0003800000 */
[----:B------:R-:W-:Y:S01]  /*8fb0*/  IADD3 R0, P0, R234, 0x20, RZ ;  /* 0x00000020ea007810 */ /* 0x000fe20007f1e0ff */
[----:B-1----:R-:W-:Y:S01]  /*8fc0*/  IMAD.MOV.U32 R2, RZ, RZ, R4 ;  /* 0x000000ffff027224 */ /* 0x002fe200078e0004 */
        /* <DEDUP_REMOVED lines=14> */
[----:B------:R2:W-:Y:S04]  /*90b0*/  @!P1 STG.E.128 desc[UR14][R2.64+0x80], R60 ;  /* 0x0000803c02009986 */ /* 0x0005e8000c101d0e */
[----:B------:R2:W-:Y:S02]  /*90c0*/  @!P0 STG.E.128 desc[UR14][R2.64+0x100], R56 ;  /* 0x0001003802008986 */ /* 0x0005e4000c101d0e */
.L_x_746:
[----:B------:R-:W-:Y:S05]  /*90d0*/  BSYNC B1 ;  /* 0x0000000000017941 */ /* 0x000fea0003800000 */
.L_x_732:
[----:B------:R-:W3:Y:S02]  /*90e0*/  LDC R0, c[0x0][0xc] ;  /* 0x00000300ff007b82 */ /* 0x000ee40000000800 */
[----:B---3--:R-:W-:-:S04]  /*90f0*/  IADD3 R238, R0, R238, RZ ;  /* 0x000000ee00ee7210 */ /* 0x008fc80007ffe0ff */
[----:B------:R-:W-:-:S13]  /*9100*/  ISETP.GE.AND P0, PT, R238, UR12, PT ;  /* 0x0000000cee007c0c */ /* 0x000fda000bf06270 */
[----:B------:R-:W-:Y:S05]  /*9110*/  @P0 BRA `(.L_x_776) ;  /* 0x0000000000040947 */ /* 0x000fea0003800000 */
[----:B------:R-:W-:Y:S05]  /*9120*/  BRA `(.L_x_777) ;  /* 0xffffff7400f47947 */ /* 0x000fea000383ffff */
.L_x_776:
[----:B------:R-:W-:Y:S05]  /*9130*/  EXIT ;  /* 0x000000000000794d */ /* 0x000fea0003800000 */
.L_x_778:
        /* <DEDUP_REMOVED lines=12> */
.L_x_823:


//--------------------- .text._ZN5flash25flash_bwd_dot_do_o_kernelILb0E23Flash_bwd_kernel_traitsILi192ELi64ELi64ELi8ELi4ELi2ELi2ELb0ELb0EN7cutlass6half_tE19Flash_kernel_traitsILi192ELi64ELi64ELi8ES3_EEEEvNS_16Flash_bwd_paramsE --------------------------
	.section	.text._ZN5flash25flash_bwd_dot_do_o_kernelILb0E23Flash_bwd_kernel_traitsILi192ELi64ELi64ELi8ELi4ELi2ELi2ELb0ELb0EN7cutlass6half_tE19Flash_kernel_traitsILi192ELi64ELi64ELi8ES3_EEEEvNS_16Flash_bwd_paramsE,"ax",@progbits
	.align	128
        .global         _ZN5flash25flash_bwd_dot_do_o_kernelILb0E23Flash_bwd_kernel_traitsILi192ELi64ELi64ELi8ELi4ELi2ELi2ELb0ELb0EN7cutlass6half_tE19Flash_kernel_traitsILi192ELi64ELi64ELi8ES3_EEEEvNS_16Flash_bwd_paramsE
        .type           _ZN5flash25flash_bwd_dot_do_o_kernelILb0E23Flash_bwd_kernel_traitsILi192ELi64ELi64ELi8ELi4ELi2ELi2ELb0ELb0EN7cutlass6half_tE19Flash_kernel_traitsILi192ELi64ELi64ELi8ES3_EEEEvNS_16Flash_bwd_paramsE,@function
        .size           _ZN5flash25flash_bwd_dot_do_o_kernelILb0E23Flash_bwd_kernel_traitsILi192ELi64ELi64ELi8ELi4ELi2ELi2ELb0ELb0EN7cutlass6half_tE19Flash_kernel_traitsILi192ELi64ELi64ELi8ES3_EEEEvNS_16Flash_bwd_paramsE,(.L_x_824 - _ZN5flash25flash_bwd_dot_do_o_kernelILb0E23Flash_bwd_kernel_traitsILi192ELi64ELi64ELi8ELi4ELi2ELi2ELb0ELb0EN7cutlass6half_tE19Flash_kernel_traitsILi192ELi64ELi64ELi8ES3_EEEEvNS_16Flash_bwd_paramsE)
        .other          _ZN5flash25flash_bwd_dot_do_o_kernelILb0E23Flash_bwd_kernel_traitsILi192ELi64ELi64ELi8ELi4ELi2ELi2ELb0ELb0EN7cutlass6half_tE19Flash_kernel_traitsILi192ELi64ELi64ELi8ES3_EEEEvNS_16Flash_bwd_paramsE,@"STO_CUDA_ENTRY STV_DEFAULT"
_ZN5flash25flash_bwd_dot_do_o_kernelILb0E23Flash_bwd_kernel_traitsILi192ELi64ELi64ELi8ELi4ELi2ELi2ELb0ELb0EN7cutlass6half_tE19Flash_kernel_traitsILi192ELi64ELi64ELi8ES3_EEEEvNS_16Flash_bwd_paramsE:
.text._ZN5flash25flash_bwd_dot_do_o_kernelILb0E23Flash_bwd_kernel_traitsILi192ELi64ELi64ELi8ELi4ELi2ELi2ELb0ELb0EN7cutlass6half_tE19Flash_kernel_traitsILi192ELi64ELi64ELi8ES3_EEEEvNS_16Flash_bwd_paramsE:
        /* <DEDUP_REMOVED lines=52> */
.L_x_779:
[----:B------:R-:W0:Y:S08]  /*0340*/  LDC R46, c[0x0][0x270] ;  /* 0x00009c00ff2e7b82 */ /* 0x000e300000000800 */
[----:B------:R-:W1:Y:S01]  /*0350*/  LDC R3, c[0x0][0x2d4] ;  /* 0x0000b500ff037b82 */ /* 0x000e620000000800 */
[----:B0-----:R-:W-:-:S04]  /*0360*/  IMAD R46, R7, R46, UR5 ;  /* 0x00000005072e7e24 */ /* 0x001fc8000f8e022e */
[----:B-1----:R-:W-:-:S07]  /*0370*/  IMAD R46, R46, R3, RZ ;  /* 0x000000032e2e7224 */ /* 0x002fce00078e02ff */
.L_x_780:
        /* <DEDUP_REMOVED lines=54> */
.L_x_782:
[----:B------:R-:W-:Y:S05]  /*06e0*/  BSYNC B0 ;  /* 0x0000000000007941 */ /* 0x000fea0003800000 */
.L_x_781:
        /* <DEDUP_REMOVED lines=37> */
.L_x_784:
[----:B------:R-:W-:Y:S05]  /*0940*/  BSYNC B0 ;  /* 0x0000000000007941 */ /* 0x000fea0003800000 */
.L_x_783:
        /* <DEDUP_REMOVED lines=41> */
.L_x_786:
[----:B------:R-:W-:Y:S05]  /*0be0*/  BSYNC B0 ;  /* 0x0000000000007941 */ /* 0x000fea0003800000 */
.L_x_785:
        /* <DEDUP_REMOVED lines=29> */
.L_x_788:
[----:B------:R-:W-:Y:S05]  /*0dc0*/  BSYNC B0 ;  /* 0x0000000000007941 */ /* 0x000fea0003800000 */
.L_x_787:
        /* <DEDUP_REMOVED lines=171> */
.L_x_789:
        /* <DEDUP_REMOVED lines=16> */
.L_x_824:


//--------------------- .text._ZN5flash25flash_bwd_dot_do_o_kernelILb1E23Flash_bwd_kernel_traitsILi192ELi64ELi64ELi8ELi4ELi2ELi2ELb0ELb0EN7cutlass6half_tE19Flash_kernel_traitsILi192ELi64ELi64ELi8ES3_EEEEvNS_16Flash_bwd_paramsE --------------------------
	.section	.text._ZN5flash25flash_bwd_dot_do_o_kernelILb1E23Flash_bwd_kernel_traitsILi192ELi64ELi64ELi8ELi4ELi2ELi2ELb0ELb0EN7cutlass6half_tE19Flash_kernel_traitsILi192ELi64ELi64ELi8ES3_EEEEvNS_16Flash_bwd_paramsE,"ax",@progbits
	.align	128
        .global         _ZN5flash25flash_bwd_dot_do_o_kernelILb1E23Flash_bwd_kernel_traitsILi192ELi64ELi64ELi8ELi4ELi2ELi2ELb0ELb0EN7cutlass6half_tE19Flash_kernel_traitsILi192ELi64ELi64ELi8ES3_EEEEvNS_16Flash_bwd_paramsE
        .type           _ZN5flash25flash_bwd_dot_do_o_kernelILb1E23Flash_bwd_kernel_traitsILi192ELi64ELi64ELi8ELi4ELi2ELi2ELb0ELb0EN7cutlass6half_tE19Flash_kernel_traitsILi192ELi64ELi64ELi8ES3_EEEEvNS_16Flash_bwd_paramsE,@function
        .size           _ZN5flash25flash_bwd_dot_do_o_kernelILb1E23Flash_bwd_kernel_traitsILi192ELi64ELi64ELi8ELi4ELi2ELi2ELb0ELb0EN7cutlass6half_tE19Flash_kernel_traitsILi192ELi64ELi64ELi8ES3_EEEEvNS_16Flash_bwd_paramsE,(.L_x_825 - _ZN5flash25flash_bwd_dot_do_o_kernelILb1E23Flash_bwd_kernel_traitsILi192ELi64ELi64ELi8ELi4ELi2ELi2ELb0ELb0EN7cutlass6half_tE19Flash_kernel_traitsILi192ELi64ELi64ELi8ES3_EEEEvNS_16Flash_bwd_paramsE)
        .other          _ZN5flash25flash_bwd_dot_do_o_kernelILb1E23Flash_bwd_kernel_traitsILi192ELi64ELi64ELi8ELi4ELi2ELi2ELb0ELb0EN7cutlass6half_tE19Flash_kernel_traitsILi192ELi64ELi64ELi8ES3_EEEEvNS_16Flash_bwd_paramsE,@"STO_CUDA_ENTRY STV_DEFAULT"
_ZN5flash25flash_bwd_dot_do_o_kernelILb1E23Flash_bwd_kernel_traitsILi192ELi64ELi64ELi8ELi4ELi2ELi2ELb0ELb0EN7cutlass6half_tE19Flash_kernel_traitsILi192ELi64ELi64ELi8ES3_EEEEvNS_16Flash_bwd_paramsE:
.text._ZN5flash25flash_bwd_dot_do_o_kernelILb1E23Flash_bwd_kernel_traitsILi192ELi64ELi64ELi8ELi4ELi2ELi2ELb0ELb0EN7cutlass6half_tE19Flash_kernel_traitsILi192ELi64ELi64ELi8ES3_EEEEvNS_16Flash_bwd_paramsE:
        /* <DEDUP_REMOVED lines=60> */
.L_x_790:
        /* <DEDUP_REMOVED lines=27> */
.L_x_791:
[----:B------:R-:W-:-:S04]  /*0570*/  IMAD R16, R16, R11, R29 ;  /* 0x0000000b10107224 */ /* 0x000fc800078e021d */
[----:B------:R-:W-:-:S07]  /*0580*/  IMAD R16, R16, R19, RZ ;  /* 0x0000001310107224 */ /* 0x000fce00078e02ff */
.L_x_792:
        /* <DEDUP_REMOVED lines=71> */
.L_x_794:
[----:B------:R-:W-:Y:S05]  /*0a00*/  BSYNC B0 ;  /* 0x0000000000007941 */ /* 0x000fea0003800000 */
.L_x_793:
        /* <DEDUP_REMOVED lines=31> */
.L_x_796:
[----:B------:R-:W-:Y:S05]  /*0c00*/  BSYNC B0 ;  /* 0x0000000000007941 */ /* 0x000fea0003800000 */
.L_x_795:
        /* <DEDUP_REMOVED lines=38> */
.L_x_798:
[----:B------:R-:W-:Y:S05]  /*0e70*/  BSYNC B0 ;  /* 0x0000000000007941 */ /* 0x000fea0003800000 */
.L_x_797:
        /* <DEDUP_REMOVED lines=34> */
.L_x_800:
[----:B------:R-:W-:Y:S05]  /*10a0*/  BSYNC B0 ;  /* 0x0000000000007941 */ /* 0x000fea0003800000 */
.L_x_799:
        /* <DEDUP_REMOVED lines=188> */
.L_x_801:
        /* <DEDUP_REMOVED lines=9> */
.L_x_825:


//--------------------- .nv.shared._ZN5flash44flash_bwd_dq_dk_dv_loop_seqk_parallel_kernelI23Flash_bwd_kernel_traitsILi192ELi64ELi64ELi8ELi4ELi2ELi2ELb1ELb1EN7cutlass6half_tE19Flash_kernel_traitsILi192ELi64ELi64ELi8ES3_EELb0ELb1ELb0ELb0ELb0ELb0ELb0EEEvNS_16Flash_bwd_paramsE --------------------------
	.section	.nv.shared._ZN5flash44flash_bwd_dq_dk_dv_loop_seqk_parallel_kernelI23Flash_bwd_kernel_traitsILi192ELi64ELi64ELi8ELi4ELi2ELi2ELb1ELb1EN7cutlass6half_tE19Flash_kernel_traitsILi192ELi64ELi64ELi8ES3_EELb0ELb1ELb0ELb0ELb0ELb0ELb0EEEvNS_16Flash_bwd_paramsE,"aw",@nobits
	.sectionflags	@""
	.align	16
	.zero		1024


//--------------------- .nv.shared.reserved.0     --------------------------
	.section	.nv.shared.reserved.0,"aw",@nobits
	.weak		__nv_reservedSMEM_offset_0_alias
	.size		__nv_reservedSMEM_offset_0_alias, 0, 0
	.other		__nv_reservedSMEM_offset_0_alias,@"STO_CUDA_RESERVED_SHARED STV_DEFAULT"
__nv_reservedSMEM_offset_0_alias:
	.zero		0


//--------------------- .nv.global                --------------------------
	.section	.nv.global,"aw",@nobits
.nv.global:
	.type		_ZN73_INTERNAL_31cad011_37_flash_bwd_hdim192_fp16_causal_sm80_cu_0106449f_28334cute1_E,@object
	.size		_ZN73_INTERNAL_31cad011_37_flash_bwd_hdim192_fp16_causal_sm80_cu_0106449f_28334cute1_E,(_ZN73_INTERNAL_31cad011_37_flash_bwd_hdim192_fp16_causal_sm80_cu_0106449f_28334cuda3std3__45__cpo6cbeginE - _ZN73_INTERNAL_31cad011_37_flash_bwd_hdim192_fp16_causal_sm80_cu_0106449f_28334cute1_E)
_ZN73_INTERNAL_31cad011_37_flash_bwd_hdim192_fp16_causal_sm80_cu_0106449f_28334cute1_E:
	.zero		1
	.type		_ZN73_INTERNAL_31cad011_37_flash_bwd_hdim192_fp16_causal_sm80_cu_0106449f_28334cuda3std3__45__cpo6cbeginE,@object
	.size		_ZN73_INTERNAL_31cad011_37_flash_bwd_hdim192_fp16_causal_sm80_cu_0106449f_28334cuda3std3__45__cpo6cbeginE,(_ZN73_INTERNAL_31cad011_37_flash_bwd_hdim192_fp16_causal_sm80_cu_0106449f_28334cuda3std3__48in_placeE - _ZN73_INTERNAL_31cad011_37_flash_bwd_hdim192_fp16_causal_sm80_cu_0106449f_28334cuda3std3__45__cpo6cbeginE)
_ZN73_INTERNAL_31cad011_37_flash_bwd_hdim192_fp16_causal_sm80_cu_0106449f_28334cuda3std3__45__cpo6cbeginE:
	.zero		1
	.type		_ZN73_INTERNAL_31cad011_37_flash_bwd_hdim192_fp16_causal_sm80_cu_0106449f_28334cuda3std3__48in_placeE,@object
	.size		_ZN73_INTERNAL_31cad011_37_flash_bwd_hdim192_fp16_causal_sm80_cu_0106449f_28334cuda3std3__48in_placeE,(_ZN73_INTERNAL_31cad011_37_flash_bwd_hdim192_fp16_causal_sm80_cu_0106449f_28334cuda3std6ranges3__45__cpo9iter_moveE - _ZN73_INTERNAL_31cad011_37_flash_bwd_hdim192_fp16_causal_sm80_cu_0106449f_28334cuda3std3__48in_placeE)
_ZN73_INTERNAL_31cad011_37_flash_bwd_hdim192_fp16_causal_sm80_cu_0106449f_28334cuda3std3__48in_placeE:
	.zero		1
	.type		_ZN73_INTERNAL_31cad011_37_flash_bwd_hdim192_fp16_causal_sm80_cu_0106449f_28334cuda3std6ranges3__45__cpo9iter_moveE,@object
	.size		_ZN73_INTERNAL_31cad011_37_flash_bwd_hdim192_fp16_causal_sm80_cu_0106449f_28334cuda3std6ranges3__45__cpo9iter_moveE,(_ZN73_INTERNAL_31cad011_37_flash_bwd_hdim192_fp16_causal_sm80_cu_0106449f_28334cuda3std3__45__cpo5beginE - _ZN73_INTERNAL_31cad011_37_flash_bwd_hdim192_fp16_causal_sm80_cu_0106449f_28334cuda3std6ranges3__45__cpo9iter_moveE)
_ZN73_INTERNAL_31cad011_37_flash_bwd_hdim192_fp16_causal_sm80_cu_0106449f_28334cuda3std6ranges3__45__cpo9iter_moveE:
	.zero		1
	.type		_ZN73_INTERNAL_31cad011_37_flash_bwd_hdim192_fp16_causal_sm80_cu_0106449f_28334cuda3std3__45__cpo5beginE,@object
	.size		_ZN73_INTERNAL_31cad011_37_flash_bwd_hdim192_fp16_causal_sm80_cu_0106449f_28334cuda3std3__45__cpo5beginE,(_ZN73_INTERNAL_31cad011_37_flash_bwd_hdim192_fp16_causal_sm80_cu_0106449f_28334cuda3std3__475_GLOBAL__N__31cad011_37_flash_bwd_hdim192_fp16_causal_sm80_cu_0106449f_28336ignoreE - _ZN73_INTERNAL_31cad011_37_flash_bwd_hdim192_fp16_causal_sm80_cu_0106449f_28334cuda3std3__45__cpo5beginE)
_ZN73_INTERNAL_31cad011_37_flash_bwd_hdim192_fp16_causal_sm80_cu_0106449f_28334cuda3std3__45__cpo5beginE:
	.zero		1
	.type		_ZN73_INTERNAL_31cad011_37_flash_bwd_hdim192_fp16_causal_sm80_cu_0106449f_28334cuda3std3__475_GLOBAL__N__31cad011_37_flash_bwd_hdim192_fp16_causal_sm80_cu_0106449f_28336ignoreE,@object
	.size		_ZN73_INTERNAL_31cad011_37_flash_bwd_hdim192_fp16_causal_sm80_cu_0106449f_28334cuda3std3__475_GLOBAL__N__31cad011_37_flash_bwd_hdim192_fp16_causal_sm80_cu_0106449f_28336ignoreE,(_ZN73_INTERNAL_31cad011_37_flash_bwd_hdim192_fp16_causal_sm80_cu_0106449f_28334cute7productE - _ZN73_INTERNAL_31cad011_37_flash_bwd_hdim192_fp16_causal_sm80_cu_0106449f_28334cuda3std3__475_GLOBAL__N__31cad011_37_flash_bwd_hdim192_fp16_causal_sm80_cu_0106449f_28336ignoreE)
_ZN73_INTERNAL_31cad011_37_flash_bwd_hdim192_fp16_causal_sm80_cu_0106449f_28334cuda3std3__475_GLOBAL__N__31cad011_37_flash_bwd_hdim192_fp16_causal_sm80_cu_0106449f_28336ignoreE:
	.zero		1
	.type		_ZN73_INTERNAL_31cad011_37_flash_bwd_hdim192_fp16_causal_sm80_cu_0106449f_28334cute7productE,@object
	.size		_ZN73_INTERNAL_31cad011_37_flash_bwd_hdim192_fp16_causal_sm80_cu_0106449f_28334cute7productE,(_ZN73_INTERNAL_31cad011_37_flash_bwd_hdim192_fp16_causal_sm80_cu_0106449f_28334cuda3std3__45__cpo3endE - _ZN73_INTERNAL_31cad011_37_flash_bwd_hdim192_fp16_causal_sm80_cu_0106449f_28334cute7productE)
_ZN73_INTERNAL_31cad011_37_flash_bwd_hdim192_fp16_causal_sm80_cu_0106449f_28334cute7productE:
	.zero		1
	.type		_ZN73_INTERNAL_31cad011_37_flash_bwd_hdim192_fp16_causal_sm80_cu_0106449f_28334cuda3std3__45__cpo3endE,@object
	.size		_ZN73_INTERNAL_31cad011_37_flash_bwd_hdim192_fp16_causal_sm80_cu_0106449f_28334cuda3std3__45__cpo3endE,(_ZN73_INTERNAL_31cad011_37_flash_bwd_hdim192_fp16_causal_sm80_cu_0106449f_28334cuda3std3__419piecewise_constructE - _ZN73_INTERNAL_31cad011_37_flash_bwd_hdim192_fp16_causal_sm80_cu_0106449f_28334cuda3std3__45__cpo3endE)
_ZN73_INTERNAL_31cad011_37_flash_bwd_hdim192_fp16_causal_sm80_cu_0106449f_28334cuda3std3__45__cpo3endE:
	.zero		1
	.type		_ZN73_INTERNAL_31cad011_37_flash_bwd_hdim192_fp16_causal_sm80_cu_0106449f_28334cuda3std3__419piecewise_constructE,@object
	.size		_ZN73_INTERNAL_31cad011_37_flash_bwd_hdim192_fp16_causal_sm80_cu_0106449f_28334cuda3std3__419piecewise_constructE,(_ZN73_INTERNAL_31cad011_37_flash_bwd_hdim192_fp16_causal_sm80_cu_0106449f_28334cuda3std3__45__cpo4cendE - _ZN73_INTERNAL_31cad011_37_flash_bwd_hdim192_fp16_causal_sm80_cu_0106449f_28334cuda3std3__419piecewise_constructE)
_ZN73_INTERNAL_31cad011_37_flash_bwd_hdim192_fp16_causal_sm80_cu_0106449f_28334cuda3std3__419piecewise_constructE:
	.zero		1
	.type		_ZN73_INTERNAL_31cad011_37_flash_bwd_hdim192_fp16_causal_sm80_cu_0106449f_28334cuda3std3__45__cpo4cendE,@object
	.size		_ZN73_INTERNAL_31cad011_37_flash_bwd_hdim192_fp16_causal_sm80_cu_0106449f_28334cuda3std3__45__cpo4cendE,(_ZN73_INTERNAL_31cad011_37_flash_bwd_hdim192_fp16_causal_sm80_cu_0106449f_28334cuda3std6ranges3__45__cpo4swapE - _ZN73_INTERNAL_31cad011_37_flash_bwd_hdim192_fp16_causal_sm80_cu_0106449f_28334cuda3std3__45__cpo4cendE)
_ZN73_INTERNAL_31cad011_37_flash_bwd_hdim192_fp16_causal_sm80_cu_0106449f_28334cuda3std3__45__cpo4cendE:
	.zero		1
	.type		_ZN73_INTERNAL_31cad011_37_flash_bwd_hdim192_fp16_causal_sm80_cu_0106449f_28334cuda3std6ranges3__45__cpo4swapE,@object
	.size		_ZN73_INTERNAL_31cad011_37_flash_bwd_hdim192_fp16_causal_sm80_cu_0106449f_28334cuda3std6ranges3__45__cpo4swapE,(.L_7 - _ZN73_INTERNAL_31cad011_37_flash_bwd_hdim192_fp16_causal_sm80_cu_0106449f_28334cuda3std6ranges3__45__cpo4swapE)
_ZN73_INTERNAL_31cad011_37_flash_bwd_hdim192_fp16_causal_sm80_cu_0106449f_28334cuda3std6ranges3__45__cpo4swapE:
	.zero		1
.L_7:


//--------------------- .nv.shared._ZN5flash44flash_bwd_dq_dk_dv_loop_seqk_parallel_kernelI23Flash_bwd_kernel_traitsILi192ELi64ELi64ELi8ELi4ELi2ELi2ELb1ELb1EN7cutlass6half_tE19Flash_kernel_traitsILi192ELi64ELi64ELi8ES3_EELb0ELb1ELb0ELb0ELb0ELb1ELb0EEEvNS_16Flash_bwd_paramsE --------------------------
	.section	.nv.shared._ZN5flash44flash_bwd_dq_dk_dv_loop_seqk_parallel_kernelI23Flash_bwd_kernel_traitsILi192ELi64ELi64ELi8ELi4ELi2ELi2ELb1ELb1EN7cutlass6half_tE19Flash_kernel_traitsILi192ELi64ELi64ELi8ES3_EELb0ELb1ELb0ELb0ELb0ELb1ELb0EEEvNS_16Flash_bwd_paramsE,"aw",@nobits
	.sectionflags	@""
	.align	16
	.zero		1024


//--------------------- .nv.shared._ZN5flash44flash_bwd_dq_dk_dv_loop_seqk_parallel_kernelI23Flash_bwd_kernel_traitsILi192ELi64ELi64ELi8ELi4ELi2ELi2ELb1ELb1EN7cutlass6half_tE19Flash_kernel_traitsILi192ELi64ELi64ELi8ES3_EELb0ELb1ELb0ELb1ELb0ELb0ELb0EEEvNS_16Flash_bwd_paramsE --------------------------
	.section	.nv.shared._ZN5flash44flash_bwd_dq_dk_dv_loop_seqk_parallel_kernelI23Flash_bwd_kernel_traitsILi192ELi64ELi64ELi8ELi4ELi2ELi2ELb1ELb1EN7cutlass6half_tE19Flash_kernel_traitsILi192ELi64ELi64ELi8ES3_EELb0ELb1ELb0ELb1ELb0ELb0ELb0EEEvNS_16Flash_bwd_paramsE,"aw",@nobits
	.sectionflags	@""
	.align	16
	.zero		1024


//--------------------- .nv.shared._ZN5flash44flash_bwd_dq_dk_dv_loop_seqk_parallel_kernelI23Flash_bwd_kernel_traitsILi192ELi64ELi64ELi8ELi4ELi2ELi2ELb0ELb0EN7cutlass6half_tE19Flash_kernel_traitsILi192ELi64ELi64ELi8ES3_EELb0ELb1ELb0ELb0ELb0ELb0ELb0EEEvNS_16Flash_bwd_paramsE --------------------------
	.section	.nv.shared._ZN5flash44flash_bwd_dq_dk_dv_loop_seqk_parallel_kernelI23Flash_bwd_kernel_traitsILi192ELi64ELi64ELi8ELi4ELi2ELi2ELb0ELb0EN7cutlass6half_tE19Flash_kernel_traitsILi192ELi64ELi64ELi8ES3_EELb0ELb1ELb0ELb0ELb0ELb0ELb0EEEvNS_16Flash_bwd_paramsE,"aw",@nobits
	.sectionflags	@""
	.align	16
	.zero		1024


//--------------------- .nv.shared._ZN5flash44flash_bwd_dq_dk_dv_loop_seqk_parallel_kernelI23Flash_bwd_kernel_traitsILi192ELi64ELi64ELi8ELi4ELi2ELi2ELb0ELb0EN7cutlass6half_tE19Flash_kernel_traitsILi192ELi64ELi64ELi8ES3_EELb0ELb1ELb0ELb0ELb0ELb1ELb0EEEvNS_16Flash_bwd_paramsE --------------------------
	.section	.nv.shared._ZN5flash44flash_bwd_dq_dk_dv_loop_seqk_parallel_kernelI23Flash_bwd_kernel_traitsILi192ELi64ELi64ELi8ELi4ELi2ELi2ELb0ELb0EN7cutlass6half_tE19Flash_kernel_traitsILi192ELi64ELi64ELi8ES3_EELb0ELb1ELb0ELb0ELb0ELb1ELb0EEEvNS_16Flash_bwd_paramsE,"aw",@nobits
	.sectionflags	@""
	.align	16
	.zero		1024


//--------------------- .nv.shared._ZN5flash44flash_bwd_dq_dk_dv_loop_seqk_parallel_kernelI23Flash_bwd_kernel_traitsILi192ELi64ELi64ELi8ELi4ELi2ELi2ELb0ELb0EN7cutlass6half_tE19Flash_kernel_traitsILi192ELi64ELi64ELi8ES3_EELb0ELb1ELb0ELb1ELb0ELb0ELb0EEEvNS_16Flash_bwd_paramsE --------------------------
	.section	.nv.shared._ZN5flash44flash_bwd_dq_dk_dv_loop_seqk_parallel_kernelI23Flash_bwd_kernel_traitsILi192ELi64ELi64ELi8ELi4ELi2ELi2ELb0ELb0EN7cutlass6half_tE19Flash_kernel_traitsILi192ELi64ELi64ELi8ES3_EELb0ELb1ELb0ELb1ELb0ELb0ELb0EEEvNS_16Flash_bwd_paramsE,"aw",@nobits
	.sectionflags	@""
	.align	16
	.zero		1024


//--------------------- .nv.shared._ZN5flash27flash_bwd_convert_dq_kernelI23Flash_bwd_kernel_traitsILi192ELi64ELi64ELi8ELi4ELi2ELi2ELb1ELb1EN7cutlass6half_tE19Flash_kernel_traitsILi192ELi64ELi64ELi8ES3_EEEEvNS_16Flash_bwd_paramsEi --------------------------
	.section	.nv.shared._ZN5flash27flash_bwd_convert_dq_kernelI23Flash_bwd_kernel_traitsILi192ELi64ELi64ELi8ELi4ELi2ELi2ELb1ELb1EN7cutlass6half_tE19Flash_kernel_traitsILi192ELi64ELi64ELi8ES3_EEEEvNS_16Flash_bwd_paramsEi,"aw",@nobits
	.sectionflags	@""
	.align	16
	.zero		1024


//--------------------- .nv.shared._ZN5flash44flash_bwd_dq_dk_dv_loop_seqk_parallel_kernelI23Flash_bwd_kernel_traitsILi192ELi64ELi64ELi8ELi4ELi2ELi2ELb1ELb1EN7cutlass6half_tE19Flash_kernel_traitsILi192ELi64ELi64ELi8ES3_EELb1ELb1ELb0ELb0ELb0ELb0ELb0EEEvNS_16Flash_bwd_paramsE --------------------------
	.section	.nv.shared._ZN5flash44flash_bwd_dq_dk_dv_loop_seqk_parallel_kernelI23Flash_bwd_kernel_traitsILi192ELi64ELi64ELi8ELi4ELi2ELi2ELb1ELb1EN7cutlass6half_tE19Flash_kernel_traitsILi192ELi64ELi64ELi8ES3_EELb1ELb1ELb0ELb0ELb0ELb0ELb0EEEvNS_16Flash_bwd_paramsE,"aw",@nobits
	.sectionflags	@""
	.align	16
	.zero		1024


//--------------------- .nv.shared._ZN5flash44flash_bwd_dq_dk_dv_loop_seqk_parallel_kernelI23Flash_bwd_kernel_traitsILi192ELi64ELi64ELi8ELi4ELi2ELi2ELb1ELb1EN7cutlass6half_tE19Flash_kernel_traitsILi192ELi64ELi64ELi8ES3_EELb0ELb1ELb0ELb0ELb0ELb0ELb1EEEvNS_16Flash_bwd_paramsE --------------------------
	.section	.nv.shared._ZN5flash44flash_bwd_dq_dk_dv_loop_seqk_parallel_kernelI23Flash_bwd_kernel_traitsILi192ELi64ELi64ELi8ELi4ELi2ELi2ELb1ELb1EN7cutlass6half_tE19Flash_kernel_traitsILi192ELi64ELi64ELi8ES3_EELb0ELb1ELb0ELb0ELb0ELb0ELb1EEEvNS_16Flash_bwd_paramsE,"aw",@nobits
	.sectionflags	@""
	.align	16
	.zero		1024


//--------------------- .nv.shared._ZN5flash44flash_bwd_dq_dk_dv_loop_seqk_parallel_kernelI23Flash_bwd_kernel_traitsILi192ELi64ELi64ELi8ELi4ELi2ELi2ELb1ELb1EN7cutlass6half_tE19Flash_kernel_traitsILi192ELi64ELi64ELi8ES3_EELb1ELb1ELb0ELb0ELb0ELb1ELb0EEEvNS_16Flash_bwd_paramsE --------------------------
	.section	.nv.shared._ZN5flash44flash_bwd_dq_dk_dv_loop_seqk_parallel_kernelI23Flash_bwd_kernel_traitsILi192ELi64ELi64ELi8ELi4ELi2ELi2ELb1ELb1EN7cutlass6half_tE19Flash_kernel_traitsILi192ELi64ELi64ELi8ES3_EELb1ELb1ELb0ELb0ELb0ELb1ELb0EEEvNS_16Flash_bwd_paramsE,"aw",@nobits
	.sectionflags	@""
	.align	16
	.zero		1024


//--------------------- .nv.shared._ZN5flash44flash_bwd_dq_dk_dv_loop_seqk_parallel_kernelI23Flash_bwd_kernel_traitsILi192ELi64ELi64ELi8ELi4ELi2ELi2ELb1ELb1EN7cutlass6half_tE19Flash_kernel_traitsILi192ELi64ELi64ELi8ES3_EELb0ELb1ELb0ELb0ELb0ELb1ELb1EEEvNS_16Flash_bwd_paramsE --------------------------
	.section	.nv.shared._ZN5flash44flash_bwd_dq_dk_dv_loop_seqk_parallel_kernelI23Flash_bwd_kernel_traitsILi192ELi64ELi64ELi8ELi4ELi2ELi2ELb1ELb1EN7cutlass6half_tE19Flash_kernel_traitsILi192ELi64ELi64ELi8ES3_EELb0ELb1ELb0ELb0ELb0ELb1ELb1EEEvNS_16Flash_bwd_paramsE,"aw",@nobits
	.sectionflags	@""
	.align	16
	.zero		1024


//--------------------- .nv.shared._ZN5flash44flash_bwd_dq_dk_dv_loop_seqk_parallel_kernelI23Flash_bwd_kernel_traitsILi192ELi64ELi64ELi8ELi4ELi2ELi2ELb1ELb1EN7cutlass6half_tE19Flash_kernel_traitsILi192ELi64ELi64ELi8ES3_EELb1ELb1ELb0ELb1ELb0ELb0ELb0EEEvNS_16Flash_bwd_paramsE --------------------------
	.section	.nv.shared._ZN5flash44flash_bwd_dq_dk_dv_loop_seqk_parallel_kernelI23Flash_bwd_kernel_traitsILi192ELi64ELi64ELi8ELi4ELi2ELi2ELb1ELb1EN7cutlass6half_tE19Flash_kernel_traitsILi192ELi64ELi64ELi8ES3_EELb1ELb1ELb0ELb1ELb0ELb0ELb0EEEvNS_16Flash_bwd_paramsE,"aw",@nobits
	.sectionflags	@""
	.align	16
	.zero		1024


//--------------------- .nv.shared._ZN5flash44flash_bwd_dq_dk_dv_loop_seqk_parallel_kernelI23Flash_bwd_kernel_traitsILi192ELi64ELi64ELi8ELi4ELi2ELi2ELb1ELb1EN7cutlass6half_tE19Flash_kernel_traitsILi192ELi64ELi64ELi8ES3_EELb0ELb1ELb0ELb1ELb0ELb0ELb1EEEvNS_16Flash_bwd_paramsE --------------------------
	.section	.nv.shared._ZN5flash44flash_bwd_dq_dk_dv_loop_seqk_parallel_kernelI23Flash_bwd_kernel_traitsILi192ELi64ELi64ELi8ELi4ELi2ELi2ELb1ELb1EN7cutlass6half_tE19Flash_kernel_traitsILi192ELi64ELi64ELi8ES3_EELb0ELb1ELb0ELb1ELb0ELb0ELb1EEEvNS_16Flash_bwd_paramsE,"aw",@nobits
	.sectionflags	@""
	.align	16
	.zero		1024


//--------------------- .nv.shared._ZN5flash25flash_bwd_dot_do_o_kernelILb0E23Flash_bwd_kernel_traitsILi192ELi64ELi64ELi8ELi4ELi2ELi2ELb1ELb1EN7cutlass6half_tE19Flash_kernel_traitsILi192ELi64ELi64ELi8ES3_EEEEvNS_16Flash_bwd_paramsE --------------------------
	.section	.nv.shared._ZN5flash25flash_bwd_dot_do_o_kernelILb0E23Flash_bwd_kernel_traitsILi192ELi64ELi64ELi8ELi4ELi2ELi2ELb1ELb1EN7cutlass6half_tE19Flash_kernel_traitsILi192ELi64ELi64ELi8ES3_EEEEvNS_16Flash_bwd_paramsE,"aw",@nobits
	.sectionflags	@""
	.align	16
	.zero		1024


//--------------------- .nv.shared._ZN5flash25flash_bwd_dot_do_o_kernelILb1E23Flash_bwd_kernel_traitsILi192ELi64ELi64ELi8ELi4ELi2ELi2ELb1ELb1EN7cutlass6half_tE19Flash_kernel_traitsILi192ELi64ELi64ELi8ES3_EEEEvNS_16Flash_bwd_paramsE --------------------------
	.section	.nv.shared._ZN5flash25flash_bwd_dot_do_o_kernelILb1E23Flash_bwd_kernel_traitsILi192ELi64ELi64ELi8ELi4ELi2ELi2ELb1ELb1EN7cutlass6half_tE19Flash_kernel_traitsILi192ELi64ELi64ELi8ES3_EEEEvNS_16Flash_bwd_paramsE,"aw",@nobits
	.sectionflags	@""
	.align	16
	.zero		1024


//--------------------- .nv.shared._ZN5flash27flash_bwd_convert_dq_kernelI23Flash_bwd_kernel_traitsILi192ELi64ELi64ELi8ELi4ELi2ELi2ELb0ELb0EN7cutlass6half_tE19Flash_kernel_traitsILi192ELi64ELi64ELi8ES3_EEEEvNS_16Flash_bwd_paramsEi --------------------------
	.section	.nv.shared._ZN5flash27flash_bwd_convert_dq_kernelI23Flash_bwd_kernel_traitsILi192ELi64ELi64ELi8ELi4ELi2ELi2ELb0ELb0EN7cutlass6half_tE19Flash_kernel_traitsILi192ELi64ELi64ELi8ES3_EEEEvNS_16Flash_bwd_paramsEi,"aw",@nobits
	.sectionflags	@""
	.align	16
	.zero		1024


//--------------------- .nv.shared._ZN5flash44flash_bwd_dq_dk_dv_loop_seqk_parallel_kernelI23Flash_bwd_kernel_traitsILi192ELi64ELi64ELi8ELi4ELi2ELi2ELb0ELb0EN7cutlass6half_tE19Flash_kernel_traitsILi192ELi64ELi64ELi8ES3_EELb1ELb1ELb0ELb0ELb0ELb0ELb0EEEvNS_16Flash_bwd_paramsE --------------------------
	.section	.nv.shared._ZN5flash44flash_bwd_dq_dk_dv_loop_seqk_parallel_kernelI23Flash_bwd_kernel_traitsILi192ELi64ELi64ELi8ELi4ELi2ELi2ELb0ELb0EN7cutlass6half_tE19Flash_kernel_traitsILi192ELi64ELi64ELi8ES3_EELb1ELb1ELb0ELb0ELb0ELb0ELb0EEEvNS_16Flash_bwd_paramsE,"aw",@nobits
	.sectionflags	@""
	.align	16
	.zero		1024


//--------------------- .nv.shared._ZN5flash44flash_bwd_dq_dk_dv_loop_seqk_parallel_kernelI23Flash_bwd_kernel_traitsILi192ELi64ELi64ELi8ELi4ELi2ELi2ELb0ELb0EN7cutlass6half_tE19Flash_kernel_traitsILi192ELi64ELi64ELi8ES3_EELb0ELb1ELb0ELb0ELb0ELb0ELb1EEEvNS_16Flash_bwd_paramsE --------------------------
	.section	.nv.shared._ZN5flash44flash_bwd_dq_dk_dv_loop_seqk_parallel_kernelI23Flash_bwd_kernel_traitsILi192ELi64ELi64ELi8ELi4ELi2ELi2ELb0ELb0EN7cutlass6half_tE19Flash_kernel_traitsILi192ELi64ELi64ELi8ES3_EELb0ELb1ELb0ELb0ELb0ELb0ELb1EEEvNS_16Flash_bwd_paramsE,"aw",@nobits
	.sectionflags	@""
	.align	16
	.zero		1024


//--------------------- .nv.shared._ZN5flash44flash_bwd_dq_dk_dv_loop_seqk_parallel_kernelI23Flash_bwd_kernel_traitsILi192ELi64ELi64ELi8ELi4ELi2ELi2ELb0ELb0EN7cutlass6half_tE19Flash_kernel_traitsILi192ELi64ELi64ELi8ES3_EELb1ELb1ELb0ELb0ELb0ELb1ELb0EEEvNS_16Flash_bwd_paramsE --------------------------
	.section	.nv.shared._ZN5flash44flash_bwd_dq_dk_dv_loop_seqk_parallel_kernelI23Flash_bwd_kernel_traitsILi192ELi64ELi64ELi8ELi4ELi2ELi2ELb0ELb0EN7cutlass6half_tE19Flash_kernel_traitsILi192ELi64ELi64ELi8ES3_EELb1ELb1ELb0ELb0ELb0ELb1ELb0EEEvNS_16Flash_bwd_paramsE,"aw",@nobits
	.sectionflags	@""
	.align	16
	.zero		1024


//--------------------- .nv.shared._ZN5flash44flash_bwd_dq_dk_dv_loop_seqk_parallel_kernelI23Flash_bwd_kernel_traitsILi192ELi64ELi64ELi8ELi4ELi2ELi2ELb0ELb0EN7cutlass6half_tE19Flash_kernel_traitsILi192ELi64ELi64ELi8ES3_EELb0ELb1ELb0ELb0ELb0ELb1ELb1EEEvNS_16Flash_bwd_paramsE --------------------------
	.section	.nv.shared._ZN5flash44flash_bwd_dq_dk_dv_loop_seqk_parallel_kernelI23Flash_bwd_kernel_traitsILi192ELi64ELi64ELi8ELi4ELi2ELi2ELb0ELb0EN7cutlass6half_tE19Flash_kernel_traitsILi192ELi64ELi64ELi8ES3_EELb0ELb1ELb0ELb0ELb0ELb1ELb1EEEvNS_16Flash_bwd_paramsE,"aw",@nobits
	.sectionflags	@""
	.align	16
	.zero		1024


//--------------------- .nv.shared._ZN5flash44flash_bwd_dq_dk_dv_loop_seqk_parallel_kernelI23Flash_bwd_kernel_traitsILi192ELi64ELi64ELi8ELi4ELi2ELi2ELb0ELb0EN7cutlass6half_tE19Flash_kernel_traitsILi192ELi64ELi64ELi8ES3_EELb1ELb1ELb0ELb1ELb0ELb0ELb0EEEvNS_16Flash_bwd_paramsE --------------------------
	.section	.nv.shared._ZN5flash44flash_bwd_dq_dk_dv_loop_seqk_parallel_kernelI23Flash_bwd_kernel_traitsILi192ELi64ELi64ELi8ELi4ELi2ELi2ELb0ELb0EN7cutlass6half_tE19Flash_kernel_traitsILi192ELi64ELi64ELi8ES3_EELb1ELb1ELb0ELb1ELb0ELb0ELb0EEEvNS_16Flash_bwd_paramsE,"aw",@nobits
	.sectionflags	@""
	.align	16
	.zero		1024


//--------------------- .nv.shared._ZN5flash44flash_bwd_dq_dk_dv_loop_seqk_parallel_kernelI23Flash_bwd_kernel_traitsILi192ELi64ELi64ELi8ELi4ELi2ELi2ELb0ELb0EN7cutlass6half_tE19Flash_kernel_traitsILi192ELi64ELi64ELi8ES3_EELb0ELb1ELb0ELb1ELb0ELb0ELb1EEEvNS_16Flash_bwd_paramsE --------------------------
	.section	.nv.shared._ZN5flash44flash_bwd_dq_dk_dv_loop_seqk_parallel_kernelI23Flash_bwd_kernel_traitsILi192ELi64ELi64ELi8ELi4ELi2ELi2ELb0ELb0EN7cutlass6half_tE19Flash_kernel_traitsILi192ELi64ELi64ELi8ES3_EELb0ELb1ELb0ELb1ELb0ELb0ELb1EEEvNS_16Flash_bwd_paramsE,"aw",@nobits
	.sectionflags	@""
	.align	16
	.zero		1024


//--------------------- .nv.shared._ZN5flash25flash_bwd_dot_do_o_kernelILb0E23Flash_bwd_kernel_traitsILi192ELi64ELi64ELi8ELi4ELi2ELi2ELb0ELb0EN7cutlass6half_tE19Flash_kernel_traitsILi192ELi64ELi64ELi8ES3_EEEEvNS_16Flash_bwd_paramsE --------------------------
	.section	.nv.shared._ZN5flash25flash_bwd_dot_do_o_kernelILb0E23Flash_bwd_kernel_traitsILi192ELi64ELi64ELi8ELi4ELi2ELi2ELb0ELb0EN7cutlass6half_tE19Flash_kernel_traitsILi192ELi64ELi64ELi8ES3_EEEEvNS_16Flash_bwd_paramsE,"aw",@nobits
	.sectionflags	@""
	.align	16
	.zero		1024


//--------------------- .nv.shared._ZN5flash25flash_bwd_dot_do_o_kernelILb1E23Flash_bwd_kernel_traitsILi192ELi64ELi64ELi8ELi4ELi2ELi2ELb0ELb0EN7cutlass6half_tE19Flash_kernel_traitsILi192ELi64ELi64ELi8ES3_EEEEvNS_16Flash_bwd_paramsE --------------------------
	.section	.nv.shared._ZN5flash25flash_bwd_dot_do_o_kernelILb1E23Flash_bwd_kernel_traitsILi192ELi64ELi64ELi8ELi4ELi2ELi2ELb0ELb0EN7cutlass6half_tE19Flash_kernel_traitsILi192ELi64ELi64ELi8ES3_EEEEvNS_16Flash_bwd_paramsE,"aw",@nobits
	.sectionflags	@""
	.align	16
	.zero		1024


//--------------------- .nv.constant0._ZN5flash44flash_bwd_dq_dk_dv_loop_seqk_parallel_kernelI23Flash_bwd_kernel_traitsILi192ELi64ELi64ELi8ELi4ELi2ELi2ELb1ELb1EN7cutlass6half_tE19Flash_kernel_traitsILi192ELi64ELi64ELi8ES3_EELb0ELb1ELb0ELb0ELb0ELb0ELb0EEEvNS_16Flash_bwd_paramsE --------------------------
	.section	.nv.constant0._ZN5flash44flash_bwd_dq_dk_dv_loop_seqk_parallel_kernelI23Flash_bwd_kernel_traitsILi192ELi64ELi64ELi8ELi4ELi2ELi2ELb1ELb1EN7cutlass6half_tE19Flash_kernel_traitsILi192ELi64ELi64ELi8ES3_EELb0ELb1ELb0ELb0ELb0ELb0ELb0EEEvNS_16Flash_bwd_paramsE,"a",@progbits
	.sectionflags	@""
	.align	4
.nv.constant0._ZN5flash44flash_bwd_dq_dk_dv_loop_seqk_parallel_kernelI23Flash_bwd_kernel_traitsILi192ELi64ELi64ELi8ELi4ELi2ELi2ELb1ELb1EN7cutlass6half_tE19Flash_kernel_traitsILi192ELi64ELi64ELi8ES3_EELb0ELb1ELb0ELb0ELb0ELb0ELb0EEEvNS_16Flash_bwd_paramsE:
	.zero		1168


//--------------------- .nv.constant0._ZN5flash44flash_bwd_dq_dk_dv_loop_seqk_parallel_kernelI23Flash_bwd_kernel_traitsILi192ELi64ELi64ELi8ELi4ELi2ELi2ELb1ELb1EN7cutlass6half_tE19Flash_kernel_traitsILi192ELi64ELi64ELi8ES3_EELb0ELb1ELb0ELb0ELb0ELb1ELb0EEEvNS_16Flash_bwd_paramsE --------------------------
	.section	.nv.constant0._ZN5flash44flash_bwd_dq_dk_dv_loop_seqk_parallel_kernelI23Flash_bwd_kernel_traitsILi192ELi64ELi64ELi8ELi4ELi2ELi2ELb1ELb1EN7cutlass6half_tE19Flash_kernel_traitsILi192ELi64ELi64ELi8ES3_EELb0ELb1ELb0ELb0ELb0ELb1ELb0EEEvNS_16Flash_bwd_paramsE,"a",@progbits
	.sectionflags	@""
	.align	4
.nv.constant0._ZN5flash44flash_bwd_dq_dk_dv_loop_seqk_parallel_kernelI23Flash_bwd_kernel_traitsILi192ELi64ELi64ELi8ELi4ELi2ELi2ELb1ELb1EN7cutlass6half_tE19Flash_kernel_traitsILi192ELi64ELi64ELi8ES3_EELb0ELb1ELb0ELb0ELb0ELb1ELb0EEEvNS_16Flash_bwd_paramsE:
	.zero		1168


//--------------------- .nv.constant0._ZN5flash44flash_bwd_dq_dk_dv_loop_seqk_parallel_kernelI23Flash_bwd_kernel_traitsILi192ELi64ELi64ELi8ELi4ELi2ELi2ELb1ELb1EN7cutlass6half_tE19Flash_kernel_traitsILi192ELi64ELi64ELi8ES3_EELb0ELb1ELb0ELb1ELb0ELb0ELb0EEEvNS_16Flash_bwd_paramsE --------------------------
	.section	.nv.constant0._ZN5flash44flash_bwd_dq_dk_dv_loop_seqk_parallel_kernelI23Flash_bwd_kernel_traitsILi192ELi64ELi64ELi8ELi4ELi2ELi2ELb1ELb1EN7cutlass6half_tE19Flash_kernel_traitsILi192ELi64ELi64ELi8ES3_EELb0ELb1ELb0ELb1ELb0ELb0ELb0EEEvNS_16Flash_bwd_paramsE,"a",@progbits
	.sectionflags	@""
	.align	4
.nv.constant0._ZN5flash44flash_bwd_dq_dk_dv_loop_seqk_parallel_kernelI23Flash_bwd_kernel_traitsILi192ELi64ELi64ELi8ELi4ELi2ELi2ELb1ELb1EN7cutlass6half_tE19Flash_kernel_traitsILi192ELi64ELi64ELi8ES3_EELb0ELb1ELb0ELb1ELb0ELb0ELb0EEEvNS_16Flash_bwd_paramsE:
	.zero		1168


//--------------------- .nv.constant0._ZN5flash44flash_bwd_dq_dk_dv_loop_seqk_parallel_kernelI23Flash_bwd_kernel_traitsILi192ELi64ELi64ELi8ELi4ELi2ELi2ELb0ELb0EN7cutlass6half_tE19Flash_kernel_traitsILi192ELi64ELi64ELi8ES3_EELb0ELb1ELb0ELb0ELb0ELb0ELb0EEEvNS_16Flash_bwd_paramsE --------------------------
	.section	.nv.constant0._ZN5flash44flash_bwd_dq_dk_dv_loop_seqk_parallel_kernelI23Flash_bwd_kernel_traitsILi192ELi64ELi64ELi8ELi4ELi2ELi2ELb0ELb0EN7cutlass6half_tE19Flash_kernel_traitsILi192ELi64ELi64ELi8ES3_EELb0ELb1ELb0ELb0ELb0ELb0ELb0EEEvNS_16Flash_bwd_paramsE,"a",@progbits
	.sectionflags	@""
	.align	4
.nv.constant0._ZN5flash44flash_bwd_dq_dk_dv_loop_seqk_parallel_kernelI23Flash_bwd_kernel_traitsILi192ELi64ELi64ELi8ELi4ELi2ELi2ELb0ELb0EN7cutlass6half_tE19Flash_kernel_traitsILi192ELi64ELi64ELi8ES3_EELb0ELb1ELb0ELb0ELb0ELb0ELb0EEEvNS_16Flash_bwd_paramsE:
	.zero		1168


//--------------------- .nv.constant0._ZN5flash44flash_bwd_dq_dk_dv_loop_seqk_parallel_kernelI23Flash_bwd_kernel_traitsILi192ELi64ELi64ELi8ELi4ELi2ELi2ELb0ELb0EN7cutlass6half_tE19Flash_kernel_traitsILi192ELi64ELi64ELi8ES3_EELb0ELb1ELb0ELb0ELb0ELb1ELb0EEEvNS_16Flash_bwd_paramsE --------------------------
	.section	.nv.constant0._ZN5flash44flash_bwd_dq_dk_dv_loop_seqk_parallel_kernelI23Flash_bwd_kernel_traitsILi192ELi64ELi64ELi8ELi4ELi2ELi2ELb0ELb0EN7cutlass6half_tE19Flash_kernel_traitsILi192ELi64ELi64ELi8ES3_EELb0ELb1ELb0ELb0ELb0ELb1ELb0EEEvNS_16Flash_bwd_paramsE,"a",@progbits
	.sectionflags	@""
	.align	4
.nv.constant0._ZN5flash44flash_bwd_dq_dk_dv_loop_seqk_parallel_kernelI23Flash_bwd_kernel_traitsILi192ELi64ELi64ELi8ELi4ELi2ELi2ELb0ELb0EN7cutlass6half_tE19Flash_kernel_traitsILi192ELi64ELi64ELi8ES3_EELb0ELb1ELb0ELb0ELb0ELb1ELb0EEEvNS_16Flash_bwd_paramsE:
	.zero		1168


//--------------------- .nv.constant0._ZN5flash44flash_bwd_dq_dk_dv_loop_seqk_parallel_kernelI23Flash_bwd_kernel_traitsILi192ELi64ELi64ELi8ELi4ELi2ELi2ELb0ELb0EN7cutlass6half_tE19Flash_kernel_traitsILi192ELi64ELi64ELi8ES3_EELb0ELb1ELb0ELb1ELb0ELb0ELb0EEEvNS_16Flash_bwd_paramsE --------------------------
	.section	.nv.constant0._ZN5flash44flash_bwd_dq_dk_dv_loop_seqk_parallel_kernelI23Flash_bwd_kernel_traitsILi192ELi64ELi64ELi8ELi4ELi2ELi2ELb0ELb0EN7cutlass6half_tE19Flash_kernel_traitsILi192ELi64ELi64ELi8ES3_EELb0ELb1ELb0ELb1ELb0ELb0ELb0EEEvNS_16Flash_bwd_paramsE,"a",@progbits
	.sectionflags	@""
	.align	4
.nv.constant0._ZN5flash44flash_bwd_dq_dk_dv_loop_seqk_parallel_kernelI23Flash_bwd_kernel_traitsILi192ELi64ELi64ELi8ELi4ELi2ELi2ELb0ELb0EN7cutlass6half_tE19Flash_kernel_traitsILi192ELi64ELi64ELi8ES3_EELb0ELb1ELb0ELb1ELb0ELb0ELb0EEEvNS_16Flash_bwd_paramsE:
	.zero		1168


//--------------------- .nv.constant0._ZN5flash27flash_bwd_convert_dq_kernelI23Flash_bwd_kernel_traitsILi192ELi64ELi64ELi8ELi4ELi2ELi2ELb1ELb1EN7cutlass6half_tE19Flash_kernel_traitsILi192ELi64ELi64ELi8ES3_EEEEvNS_16Flash_bwd_paramsEi --------------------------
	.section	.nv.constant0._ZN5flash27flash_bwd_convert_dq_kernelI23Flash_bwd_kernel_traitsILi192ELi64ELi64ELi8ELi4ELi2ELi2ELb1ELb1EN7cutlass6half_tE19Flash_kernel_traitsILi192ELi64ELi64ELi8ES3_EEEEvNS_16Flash_bwd_paramsEi,"a",@progbits
	.sectionflags	@""
	.align	4
.nv.constant0._ZN5flash27flash_bwd_convert_dq_kernelI23Flash_bwd_kernel_traitsILi192ELi64ELi64ELi8ELi4ELi2ELi2ELb1ELb1EN7cutlass6half_tE19Flash_kernel_traitsILi192ELi64ELi64ELi8ES3_EEEEvNS_16Flash_bwd_paramsEi:
	.zero		1172


//--------------------- .nv.constant0._ZN5flash44flash_bwd_dq_dk_dv_loop_seqk_parallel_kernelI23Flash_bwd_kernel_traitsILi192ELi64ELi64ELi8ELi4ELi2ELi2ELb1ELb1EN7cutlass6half_tE19Flash_kernel_traitsILi192ELi64ELi64ELi8ES3_EELb1ELb1ELb0ELb0ELb0ELb0ELb0EEEvNS_16Flash_bwd_paramsE --------------------------
	.section	.nv.constant0._ZN5flash44flash_bwd_dq_dk_dv_loop_seqk_parallel_kernelI23Flash_bwd_kernel_traitsILi192ELi64ELi64ELi8ELi4ELi2ELi2ELb1ELb1EN7cutlass6half_tE19Flash_kernel_traitsILi192ELi64ELi64ELi8ES3_EELb1ELb1ELb0ELb0ELb0ELb0ELb0EEEvNS_16Flash_bwd_paramsE,"a",@progbits
	.sectionflags	@""
	.align	4
.nv.constant0._ZN5flash44flash_bwd_dq_dk_dv_loop_seqk_parallel_kernelI23Flash_bwd_kernel_traitsILi192ELi64ELi64ELi8ELi4ELi2ELi2ELb1ELb1EN7cutlass6half_tE19Flash_kernel_traitsILi192ELi64ELi64ELi8ES3_EELb1ELb1ELb0ELb0ELb0ELb0ELb0EEEvNS_16Flash_bwd_paramsE:
	.zero		1168


//--------------------- .nv.constant0._ZN5flash44flash_bwd_dq_dk_dv_loop_seqk_parallel_kernelI23Flash_bwd_kernel_traitsILi192ELi64ELi64ELi8ELi4ELi2ELi2ELb1ELb1EN7cutlass6half_tE19Flash_kernel_traitsILi192ELi64ELi64ELi8ES3_EELb0ELb1ELb0ELb0ELb0ELb0ELb1EEEvNS_16Flash_bwd_paramsE --------------------------
	.section	.nv.constant0._ZN5flash44flash_bwd_dq_dk_dv_loop_seqk_parallel_kernelI23Flash_bwd_kernel_traitsILi192ELi64ELi64ELi8ELi4ELi2ELi2ELb1ELb1EN7cutlass6half_tE19Flash_kernel_traitsILi192ELi64ELi64ELi8ES3_EELb0ELb1ELb0ELb0ELb0ELb0ELb1EEEvNS_16Flash_bwd_paramsE,"a",@progbits
	.sectionflags	@""
	.align	4
.nv.constant0._ZN5flash44flash_bwd_dq_dk_dv_loop_seqk_parallel_kernelI23Flash_bwd_kernel_traitsILi192ELi64ELi64ELi8ELi4ELi2ELi2ELb1ELb1EN7cutlass6half_tE19Flash_kernel_traitsILi192ELi64ELi64ELi8ES3_EELb0ELb1ELb0ELb0ELb0ELb0ELb1EEEvNS_16Flash_bwd_paramsE:
	.zero		1168


//--------------------- .nv.constant0._ZN5flash44flash_bwd_dq_dk_dv_loop_seqk_parallel_kernelI23Flash_bwd_kernel_traitsILi192ELi64ELi64ELi8ELi4ELi2ELi2ELb1ELb1EN7cutlass6half_tE19Flash_kernel_traitsILi192ELi64ELi64ELi8ES3_EELb1ELb1ELb0ELb0ELb0ELb1ELb0EEEvNS_16Flash_bwd_paramsE --------------------------
	.section	.nv.constant0._ZN5flash44flash_bwd_dq_dk_dv_loop_seqk_parallel_kernelI23Flash_bwd_kernel_traitsILi192ELi64ELi64ELi8ELi4ELi2ELi2ELb1ELb1EN7cutlass6half_tE19Flash_kernel_traitsILi192ELi64ELi64ELi8ES3_EELb1ELb1ELb0ELb0ELb0ELb1ELb0EEEvNS_16Flash_bwd_paramsE,"a",@progbits
	.sectionflags	@""
	.align	4
.nv.constant0._ZN5flash44flash_bwd_dq_dk_dv_loop_seqk_parallel_kernelI23Flash_bwd_kernel_traitsILi192ELi64ELi64ELi8ELi4ELi2ELi2ELb1ELb1EN7cutlass6half_tE19Flash_kernel_traitsILi192ELi64ELi64ELi8ES3_EELb1ELb1ELb0ELb0ELb0ELb1ELb0EEEvNS_16Flash_bwd_paramsE:
	.zero		1168


//--------------------- .nv.constant0._ZN5flash44flash_bwd_dq_dk_dv_loop_seqk_parallel_kernelI23Flash_bwd_kernel_traitsILi192ELi64ELi64ELi8ELi4ELi2ELi2ELb1ELb1EN7cutlass6half_tE19Flash_kernel_traitsILi192ELi64ELi64ELi8ES3_EELb0ELb1ELb0ELb0ELb0ELb1ELb1EEEvNS_16Flash_bwd_paramsE --------------------------
	.section	.nv.constant0._ZN5flash44flash_bwd_dq_dk_dv_loop_seqk_parallel_kernelI23Flash_bwd_kernel_traitsILi192ELi64ELi64ELi8ELi4ELi2ELi2ELb1ELb1EN7cutlass6half_tE19Flash_kernel_traitsILi192ELi64ELi64ELi8ES3_EELb0ELb1ELb0ELb0ELb0ELb1ELb1EEEvNS_16Flash_bwd_paramsE,"a",@progbits
	.sectionflags	@""
	.align	4
.nv.constant0._ZN5flash44flash_bwd_dq_dk_dv_loop_seqk_parallel_kernelI23Flash_bwd_kernel_traitsILi192ELi64ELi64ELi8ELi4ELi2ELi2ELb1ELb1EN7cutlass6half_tE19Flash_kernel_traitsILi192ELi64ELi64ELi8ES3_EELb0ELb1ELb0ELb0ELb0ELb1ELb1EEEvNS_16Flash_bwd_paramsE:
	.zero		1168


//--------------------- .nv.constant0._ZN5flash44flash_bwd_dq_dk_dv_loop_seqk_parallel_kernelI23Flash_bwd_kernel_traitsILi192ELi64ELi64ELi8ELi4ELi2ELi2ELb1ELb1EN7cutlass6half_tE19Flash_kernel_traitsILi192ELi64ELi64ELi8ES3_EELb1ELb1ELb0ELb1ELb0ELb0ELb0EEEvNS_16Flash_bwd_paramsE --------------------------
	.section	.nv.constant0._ZN5flash44flash_bwd_dq_dk_dv_loop_seqk_parallel_kernelI23Flash_bwd_kernel_traitsILi192ELi64ELi64ELi8ELi4ELi2ELi2ELb1ELb1EN7cutlass6half_tE19Flash_kernel_traitsILi192ELi64ELi64ELi8ES3_EELb1ELb1ELb0ELb1ELb0ELb0ELb0EEEvNS_16Flash_bwd_paramsE,"a",@progbits
	.sectionflags	@""
	.align	4
.nv.constant0._ZN5flash44flash_bwd_dq_dk_dv_loop_seqk_parallel_kernelI23Flash_bwd_kernel_traitsILi192ELi64ELi64ELi8ELi4ELi2ELi2ELb1ELb1EN7cutlass6half_tE19Flash_kernel_traitsILi192ELi64ELi64ELi8ES3_EELb1ELb1ELb0ELb1ELb0ELb0ELb0EEEvNS_16Flash_bwd_paramsE:
	.zero		1168


//--------------------- .nv.constant0._ZN5flash44flash_bwd_dq_dk_dv_loop_seqk_parallel_kernelI23Flash_bwd_kernel_traitsILi192ELi64ELi64ELi8ELi4ELi2ELi2ELb1ELb1EN7cutlass6half_tE19Flash_kernel_traitsILi192ELi64ELi64ELi8ES3_EELb0ELb1ELb0ELb1ELb0ELb0ELb1EEEvNS_16Flash_bwd_paramsE --------------------------
	.section	.nv.constant0._ZN5flash44flash_bwd_dq_dk_dv_loop_seqk_parallel_kernelI23Flash_bwd_kernel_traitsILi192ELi64ELi64ELi8ELi4ELi2ELi2ELb1ELb1EN7cutlass6half_tE19Flash_kernel_traitsILi192ELi64ELi64ELi8ES3_EELb0ELb1ELb0ELb1ELb0ELb0ELb1EEEvNS_16Flash_bwd_paramsE,"a",@progbits
	.sectionflags	@""
	.align	4
.nv.constant0._ZN5flash44flash_bwd_dq_dk_dv_loop_seqk_parallel_kernelI23Flash_bwd_kernel_traitsILi192ELi64ELi64ELi8ELi4ELi2ELi2ELb1ELb1EN7cutlass6half_tE19Flash_kernel_traitsILi192ELi64ELi64ELi8ES3_EELb0ELb1ELb0ELb1ELb0ELb0ELb1EEEvNS_16Flash_bwd_paramsE:
	.zero		1168


//--------------------- .nv.constant0._ZN5flash25flash_bwd_dot_do_o_kernelILb0E23Flash_bwd_kernel_traitsILi192ELi64ELi64ELi8ELi4ELi2ELi2ELb1ELb1EN7cutlass6half_tE19Flash_kernel_traitsILi192ELi64ELi64ELi8ES3_EEEEvNS_16Flash_bwd_paramsE --------------------------
	.section	.nv.constant0._ZN5flash25flash_bwd_dot_do_o_kernelILb0E23Flash_bwd_kernel_traitsILi192ELi64ELi64ELi8ELi4ELi2ELi2ELb1ELb1EN7cutlass6half_tE19Flash_kernel_traitsILi192ELi64ELi64ELi8ES3_EEEEvNS_16Flash_bwd_paramsE,"a",@progbits
	.sectionflags	@""
	.align	4
.nv.constant0._ZN5flash25flash_bwd_dot_do_o_kernelILb0E23Flash_bwd_kernel_traitsILi192ELi64ELi64ELi8ELi4ELi2ELi2ELb1ELb1EN7cutlass6half_tE19Flash_kernel_traitsILi192ELi64ELi64ELi8ES3_EEEEvNS_16Flash_bwd_paramsE:
	.zero		1168


//--------------------- .nv.constant0._ZN5flash25flash_bwd_dot_do_o_kernelILb1E23Flash_bwd_kernel_traitsILi192ELi64ELi64ELi8ELi4ELi2ELi2ELb1ELb1EN7cutlass6half_tE19Flash_kernel_traitsILi192ELi64ELi64ELi8ES3_EEEEvNS_16Flash_bwd_paramsE --------------------------
	.section	.nv.constant0._ZN5flash25flash_bwd_dot_do_o_kernelILb1E23Flash_bwd_kernel_traitsILi192ELi64ELi64ELi8ELi4ELi2ELi2ELb1ELb1EN7cutlass6half_tE19Flash_kernel_traitsILi192ELi64ELi64ELi8ES3_EEEEvNS_16Flash_bwd_paramsE,"a",@progbits
	.sectionflags	@""
	.align	4
.nv.constant0._ZN5flash25flash_bwd_dot_do_o_kernelILb1E23Flash_bwd_kernel_traitsILi192ELi64ELi64ELi8ELi4ELi2ELi2ELb1ELb1EN7cutlass6half_tE19Flash_kernel_traitsILi192ELi64ELi64ELi8ES3_EEEEvNS_16Flash_bwd_paramsE:
	.zero		1168


//--------------------- .nv.constant0._ZN5flash27flash_bwd_convert_dq_kernelI23Flash_bwd_kernel_traitsILi192ELi64ELi64ELi8ELi4ELi2ELi2ELb0ELb0EN7cutlass6half_tE19Flash_kernel_traitsILi192ELi64ELi64ELi8ES3_EEEEvNS_16Flash_bwd_paramsEi --------------------------
	.section	.nv.constant0._ZN5flash27flash_bwd_convert_dq_kernelI23Flash_bwd_kernel_traitsILi192ELi64ELi64ELi8ELi4ELi2ELi2ELb0ELb0EN7cutlass6half_tE19Flash_kernel_traitsILi192ELi64ELi64ELi8ES3_EEEEvNS_16Flash_bwd_paramsEi,"a",@progbits
	.sectionflags	@""
	.align	4
.nv.constant0._ZN5flash27flash_bwd_convert_dq_kernelI23Flash_bwd_kernel_traitsILi192ELi64ELi64ELi8ELi4ELi2ELi2ELb0ELb0EN7cutlass6half_tE19Flash_kernel_traitsILi192ELi64ELi64ELi8ES3_EEEEvNS_16Flash_bwd_paramsEi:
	.zero		1172


//--------------------- .nv.constant0._ZN5flash44flash_bwd_dq_dk_dv_loop_seqk_parallel_kernelI23Flash_bwd_kernel_traitsILi192ELi64ELi64ELi8ELi4ELi2ELi2ELb0ELb0EN7cutlass6half_tE19Flash_kernel_traitsILi192ELi64ELi64ELi8ES3_EELb1ELb1ELb0ELb0ELb0ELb0ELb0EEEvNS_16Flash_bwd_paramsE --------------------------
	.section	.nv.constant0._ZN5flash44flash_bwd_dq_dk_dv_loop_seqk_parallel_kernelI23Flash_bwd_kernel_traitsILi192ELi64ELi64ELi8ELi4ELi2ELi2ELb0ELb0EN7cutlass6half_tE19Flash_kernel_traitsILi192ELi64ELi64ELi8ES3_EELb1ELb1ELb0ELb0ELb0ELb0ELb0EEEvNS_16Flash_bwd_paramsE,"a",@progbits
	.sectionflags	@""
	.align	4
.nv.constant0._ZN5flash44flash_bwd_dq_dk_dv_loop_seqk_parallel_kernelI23Flash_bwd_kernel_traitsILi192ELi64ELi64ELi8ELi4ELi2ELi2ELb0ELb0EN7cutlass6half_tE19Flash_kernel_traitsILi192ELi64ELi64ELi8ES3_EELb1ELb1ELb0ELb0ELb0ELb0ELb0EEEvNS_16Flash_bwd_paramsE:
	.zero		1168


//--------------------- .nv.constant0._ZN5flash44flash_bwd_dq_dk_dv_loop_seqk_parallel_kernelI23Flash_bwd_kernel_traitsILi192ELi64ELi64ELi8ELi4ELi2ELi2ELb0ELb0EN7cutlass6half_tE19Flash_kernel_traitsILi192ELi64ELi64ELi8ES3_EELb0ELb1ELb0ELb0ELb0ELb0ELb1EEEvNS_16Flash_bwd_paramsE --------------------------
	.section	.nv.constant0._ZN5flash44flash_bwd_dq_dk_dv_loop_seqk_parallel_kernelI23Flash_bwd_kernel_traitsILi192ELi64ELi64ELi8ELi4ELi2ELi2ELb0ELb0EN7cutlass6half_tE19Flash_kernel_traitsILi192ELi64ELi64ELi8ES3_EELb0ELb1ELb0ELb0ELb0ELb0ELb1EEEvNS_16Flash_bwd_paramsE,"a",@progbits
	.sectionflags	@""
	.align	4
.nv.constant0._ZN5flash44flash_bwd_dq_dk_dv_loop_seqk_parallel_kernelI23Flash_bwd_kernel_traitsILi192ELi64ELi64ELi8ELi4ELi2ELi2ELb0ELb0EN7cutlass6half_tE19Flash_kernel_traitsILi192ELi64ELi64ELi8ES3_EELb0ELb1ELb0ELb0ELb0ELb0ELb1EEEvNS_16Flash_bwd_paramsE:
	.zero		1168


//--------------------- .nv.constant0._ZN5flash44flash_bwd_dq_dk_dv_loop_seqk_parallel_kernelI23Flash_bwd_kernel_traitsILi192ELi64ELi64ELi8ELi4ELi2ELi2ELb0ELb0EN7cutlass6half_tE19Flash_kernel_traitsILi192ELi64ELi64ELi8ES3_EELb1ELb1ELb0ELb0ELb0ELb1ELb0EEEvNS_16Flash_bwd_paramsE --------------------------
	.section	.nv.constant0._ZN5flash44flash_bwd_dq_dk_dv_loop_seqk_parallel_kernelI23Flash_bwd_kernel_traitsILi192ELi64ELi64ELi8ELi4ELi2ELi2ELb0ELb0EN7cutlass6half_tE19Flash_kernel_traitsILi192ELi64ELi64ELi8ES3_EELb1ELb1ELb0ELb0ELb0ELb1ELb0EEEvNS_16Flash_bwd_paramsE,"a",@progbits
	.sectionflags	@""
	.align	4
.nv.constant0._ZN5flash44flash_bwd_dq_dk_dv_loop_seqk_parallel_kernelI23Flash_bwd_kernel_traitsILi192ELi64ELi64ELi8ELi4ELi2ELi2ELb0ELb0EN7cutlass6half_tE19Flash_kernel_traitsILi192ELi64ELi64ELi8ES3_EELb1ELb1ELb0ELb0ELb0ELb1ELb0EEEvNS_16Flash_bwd_paramsE:
	.zero		1168


//--------------------- .nv.constant0._ZN5flash44flash_bwd_dq_dk_dv_loop_seqk_parallel_kernelI23Flash_bwd_kernel_traitsILi192ELi64ELi64ELi8ELi4ELi2ELi2ELb0ELb0EN7cutlass6half_tE19Flash_kernel_traitsILi192ELi64ELi64ELi8ES3_EELb0ELb1ELb0ELb0ELb0ELb1ELb1EEEvNS_16Flash_bwd_paramsE --------------------------
	.section	.nv.constant0._ZN5flash44flash_bwd_dq_dk_dv_loop_seqk_parallel_kernelI23Flash_bwd_kernel_traitsILi192ELi64ELi64ELi8ELi4ELi2ELi2ELb0ELb0EN7cutlass6half_tE19Flash_kernel_traitsILi192ELi64ELi64ELi8ES3_EELb0ELb1ELb0ELb0ELb0ELb1ELb1EEEvNS_16Flash_bwd_paramsE,"a",@progbits
	.sectionflags	@""
	.align	4
.nv.constant0._ZN5flash44flash_bwd_dq_dk_dv_loop_seqk_parallel_kernelI23Flash_bwd_kernel_traitsILi192ELi64ELi64ELi8ELi4ELi2ELi2ELb0ELb0EN7cutlass6half_tE19Flash_kernel_traitsILi192ELi64ELi64ELi8ES3_EELb0ELb1ELb0ELb0ELb0ELb1ELb1EEEvNS_16Flash_bwd_paramsE:
	.zero		1168


//--------------------- .nv.constant0._ZN5flash44flash_bwd_dq_dk_dv_loop_seqk_parallel_kernelI23Flash_bwd_kernel_traitsILi192ELi64ELi64ELi8ELi4ELi2ELi2ELb0ELb0EN7cutlass6half_tE19Flash_kernel_traitsILi192ELi64ELi64ELi8ES3_EELb1ELb1ELb0ELb1ELb0ELb0ELb0EEEvNS_16Flash_bwd_paramsE --------------------------
	.section	.nv.constant0._ZN5flash44flash_bwd_dq_dk_dv_loop_seqk_parallel_kernelI23Flash_bwd_kernel_traitsILi192ELi64ELi64ELi8ELi4ELi2ELi2ELb0ELb0EN7cutlass6half_tE19Flash_kernel_traitsILi192ELi64ELi64ELi8ES3_EELb1ELb1ELb0ELb1ELb0ELb0ELb0EEEvNS_16Flash_bwd_paramsE,"a",@progbits
	.sectionflags	@""
	.align	4
.nv.constant0._ZN5flash44flash_bwd_dq_dk_dv_loop_seqk_parallel_kernelI23Flash_bwd_kernel_traitsILi192ELi64ELi64ELi8ELi4ELi2ELi2ELb0ELb0EN7cutlass6half_tE19Flash_kernel_traitsILi192ELi64ELi64ELi8ES3_EELb1ELb1ELb0ELb1ELb0ELb0ELb0EEEvNS_16Flash_bwd_paramsE:
	.zero		1168


//--------------------- .nv.constant0._ZN5flash44flash_bwd_dq_dk_dv_loop_seqk_parallel_kernelI23Flash_bwd_kernel_traitsILi192ELi64ELi64ELi8ELi4ELi2ELi2ELb0ELb0EN7cutlass6half_tE19Flash_kernel_traitsILi192ELi64ELi64ELi8ES3_EELb0ELb1ELb0ELb1ELb0ELb0ELb1EEEvNS_16Flash_bwd_paramsE --------------------------
	.section	.nv.constant0._ZN5flash44flash_bwd_dq_dk_dv_loop_seqk_parallel_kernelI23Flash_bwd_kernel_traitsILi192ELi64ELi64ELi8ELi4ELi2ELi2ELb0ELb0EN7cutlass6half_tE19Flash_kernel_traitsILi192ELi64ELi64ELi8ES3_EELb0ELb1ELb0ELb1ELb0ELb0ELb1EEEvNS_16Flash_bwd_paramsE,"a",@progbits
	.sectionflags	@""
	.align	4
.nv.constant0._ZN5flash44flash_bwd_dq_dk_dv_loop_seqk_parallel_kernelI23Flash_bwd_kernel_traitsILi192ELi64ELi64ELi8ELi4ELi2ELi2ELb0ELb0EN7cutlass6half_tE19Flash_kernel_traitsILi192ELi64ELi64ELi8ES3_EELb0ELb1ELb0ELb1ELb0ELb0ELb1EEEvNS_16Flash_bwd_paramsE:
	.zero		1168


//--------------------- .nv.constant0._ZN5flash25flash_bwd_dot_do_o_kernelILb0E23Flash_bwd_kernel_traitsILi192ELi64ELi64ELi8ELi4ELi2ELi2ELb0ELb0EN7cutlass6half_tE19Flash_kernel_traitsILi192ELi64ELi64ELi8ES3_EEEEvNS_16Flash_bwd_paramsE --------------------------
	.section	.nv.constant0._ZN5flash25flash_bwd_dot_do_o_kernelILb0E23Flash_bwd_kernel_traitsILi192ELi64ELi64ELi8ELi4ELi2ELi2ELb0ELb0EN7cutlass6half_tE19Flash_kernel_traitsILi192ELi64ELi64ELi8ES3_EEEEvNS_16Flash_bwd_paramsE,"a",@progbits
	.sectionflags	@""
	.align	4
.nv.constant0._ZN5flash25flash_bwd_dot_do_o_kernelILb0E23Flash_bwd_kernel_traitsILi192ELi64ELi64ELi8ELi4ELi2ELi2ELb0ELb0EN7cutlass6half_tE19Flash_kernel_traitsILi192ELi64ELi64ELi8ES3_EEEEvNS_16Flash_bwd_paramsE:
	.zero		1168


//--------------------- .nv.constant0._ZN5flash25flash_bwd_dot_do_o_kernelILb1E23Flash_bwd_kernel_traitsILi192ELi64ELi64ELi8ELi4ELi2ELi2ELb0ELb0EN7cutlass6half_tE19Flash_kernel_traitsILi192ELi64ELi64ELi8ES3_EEEEvNS_16Flash_bwd_paramsE --------------------------
	.section	.nv.constant0._ZN5flash25flash_bwd_dot_do_o_kernelILb1E23Flash_bwd_kernel_traitsILi192ELi64ELi64ELi8ELi4ELi2ELi2ELb0ELb0EN7cutlass6half_tE19Flash_kernel_traitsILi192ELi64ELi64ELi8ES3_EEEEvNS_16Flash_bwd_paramsE,"a",@progbits
	.sectionflags	@""
	.align	4
.nv.constant0._ZN5flash25flash_bwd_dot_do_o_kernelILb1E23Flash_bwd_kernel_traitsILi192ELi64ELi64ELi8ELi4ELi2ELi2ELb0ELb0EN7cutlass6half_tE19Flash_kernel_traitsILi192ELi64ELi64ELi8ES3_EEEEvNS_16Flash_bwd_paramsE:
	.zero		1168


//--------------------- SYMBOLS --------------------------

	.type		.nv.reservedSmem.offset0,@object
	.size		.nv.reservedSmem.offset0,0x4
